def matmul_kernel(
    a_ptr,
    b_ptr,
    c_ptr,
    M,
    N,
    K,
    stride_am,
    stride_ak,
    stride_bk,
    stride_bn,
    stride_cm,
    stride_cn,
    BLOCK_M: tl.constexpr,
    BLOCK_N: tl.constexpr,
    BLOCK_K: tl.constexpr,
    GROUP_M: tl.constexpr,
):
    pid = tl.program_id(axis=0)
    num_pid_m = tl.cdiv(M, BLOCK_M)
    num_pid_n = tl.cdiv(N, BLOCK_N)
    num_pid_in_group = GROUP_M * num_pid_n
    group_id = pid // num_pid_in_group
    first_pid_m = group_id * GROUP_M
    group_size_m = min(num_pid_m - first_pid_m, GROUP_M)
    pid_m = first_pid_m + ((pid % num_pid_in_group) % group_size_m)
    pid_n = (pid % num_pid_in_group) // group_size_m

    offs_am = (pid_m * BLOCK_M + tl.arange(0, BLOCK_M)) % M
    offs_bn = (pid_n * BLOCK_N + tl.arange(0, BLOCK_N)) % N
    offs_k = tl.arange(0, BLOCK_K)
    a_ptrs = a_ptr + offs_am[:, None] * stride_am + offs_k[None, :] * stride_ak
    b_ptrs = b_ptr + offs_k[:, None] * stride_bk + offs_bn[None, :] * stride_bn

    acc = tl.zeros((BLOCK_M, BLOCK_N), dtype=tl.float32)
    for kk in range(0, tl.cdiv(K, BLOCK_K)):
        a = tl.load(a_ptrs, mask=offs_k[None, :] < K - kk * BLOCK_K, other=0.0)
        b = tl.load(b_ptrs, mask=offs_k[:, None] < K - kk * BLOCK_K, other=0.0)
        acc = tl.dot(a, b, acc)
        a_ptrs += BLOCK_K * stride_ak
        b_ptrs += BLOCK_K * stride_bk

    c = acc.to(c_ptr.dtype.element_ty)
    offs_cm = pid_m * BLOCK_M + tl.arange(0, BLOCK_M)
    offs_cn = pid_n * BLOCK_N + tl.arange(0, BLOCK_N)
    c_ptrs = c_ptr + offs_cm[:, None] * stride_cm + offs_cn[None, :] * stride_cn
    mask = (offs_cm[:, None] < M) & (offs_cn[None, :] < N)
    tl.store(c_ptrs, c, mask=mask)

# config = {"BLOCK_K": 32, "BLOCK_M": 128, "BLOCK_N": 64, "GROUP_M": 8, "arch": "sm_90", "dtype": "fp8e5m2", "num_ctas": 1, "num_stages": 3, "num_warps": 1}
# arch = sm_90


// ===== COMPILED SASS (sm_90a) =====

	.target	sm_90a

	.elftype	@"ET_EXEC"


//--------------------- .note.nv.tkinfo           --------------------------
	.section	.note.nv.tkinfo,"",@"SHT_NOTE"
	.sectionflags	@"SHF_NOTE_NV_TKINFO"
	.tkinfo
        /*0018*/ 	.word	0x00000002
        /*0030*/ 	.string	""
        /*0030*/ 	.string	"ptxas"
        /*0030*/ 	.string	"Cuda compilation tools, release 13.0, V13.0.88"
        /*0030*/ 	.string	"Build cuda_13.0.r13.0/compiler.36424714_0"
        /*0030*/ 	.string	"-v  -suppress-debug-info  -lineinfo  -arch sm_90a "



//--------------------- .note.nv.cuinfo           --------------------------
	.section	.note.nv.cuinfo,"",@"SHT_NOTE"
	.sectionflags	@"SHF_NOTE_NV_CUINFO"
        /*0018*/ 	.short	0x0002
        /*001a*/ 	.short	0x005a
        /*001c*/ 	.short	0x0082
	.zero		2


//--------------------- .nv.info                  --------------------------
	.section	.nv.info,"",@"SHT_CUDA_INFO"
	.align	4


	//----- nvinfo : EIATTR_REGCOUNT
	.align		4
        /*0000*/ 	.byte	0x04, 0x2f
        /*0002*/ 	.short	(.L_1 - .L_0)
	.align		4
.L_0:
        /*0004*/ 	.word	index@(matmul_kernel)
        /*0008*/ 	.word	0x00000040


	//----- nvinfo : EIATTR_FRAME_SIZE
	.align		4
.L_1:
        /*000c*/ 	.byte	0x04, 0x11
        /*000e*/ 	.short	(.L_3 - .L_2)
	.align		4
.L_2:
        /*0010*/ 	.word	index@(matmul_kernel)
        /*0014*/ 	.word	0x00001188


	//----- nvinfo : EIATTR_MIN_STACK_SIZE
	.align		4
.L_3:
        /*0018*/ 	.byte	0x04, 0x12
        /*001a*/ 	.short	(.L_5 - .L_4)
	.align		4
.L_4:
        /*001c*/ 	.word	index@(matmul_kernel)
        /*0020*/ 	.word	0x00001188
.L_5:


//--------------------- .nv.compat                --------------------------
	.section	.nv.compat,"",@"SHT_CUDA_COMPAT_INFO"
	.align	4
        /*0000*/ 	.byte	0x02, 0x09, 0x01, 0x00, 0x02, 0x02, 0x02, 0x00, 0x02, 0x05, 0x05, 0x00, 0x03, 0x07, 0x01, 0x01
        /*0010*/ 	.byte	0x02, 0x03, 0x00, 0x00, 0x02, 0x06, 0x01, 0x00, 0x04, 0x0b, 0x08, 0x00, 0x00, 0x00, 0x00, 0x00
        /*0020*/ 	.byte	0x00, 0x00, 0x00, 0x00


//--------------------- .nv.info.matmul_kernel    --------------------------
	.section	.nv.info.matmul_kernel,"",@"SHT_CUDA_INFO"
	.sectionflags	@""
	.align	4


	//----- nvinfo : EIATTR_CUDA_API_VERSION
	.align		4
        /*0000*/ 	.byte	0x04, 0x37
        /*0002*/ 	.short	(.L_7 - .L_6)
.L_6:
        /*0004*/ 	.word	0x00000082


	//----- nvinfo : EIATTR_KPARAM_INFO
	.align		4
.L_7:
        /*0008*/ 	.byte	0x04, 0x17
        /*000a*/ 	.short	(.L_9 - .L_8)
.L_8:
        /*000c*/ 	.word	0x00000000
        /*0010*/ 	.short	0x000d
        /*0012*/ 	.short	0x0048
        /*0014*/ 	.byte	0x00, 0xf4, 0x21, 0x00


	//----- nvinfo : EIATTR_KPARAM_INFO
	.align		4
.L_9:
        /*0018*/ 	.byte	0x04, 0x17
        /*001a*/ 	.short	(.L_11 - .L_10)
.L_10:
        /*001c*/ 	.word	0x00000000
        /*0020*/ 	.short	0x000c
        /*0022*/ 	.short	0x0040
        /*0024*/ 	.byte	0x00, 0xf4, 0x21, 0x00


	//----- nvinfo : EIATTR_KPARAM_INFO
	.align		4
.L_11:
        /*0028*/ 	.byte	0x04, 0x17
        /*002a*/ 	.short	(.L_13 - .L_12)
.L_12:
        /*002c*/ 	.word	0x00000000
        /*0030*/ 	.short	0x000b
        /*0032*/ 	.short	0x0038
        /*0034*/ 	.byte	0x00, 0xf0, 0x11, 0x00


	//----- nvinfo : EIATTR_KPARAM_INFO
	.align		4
.L_13:
        /*0038*/ 	.byte	0x04, 0x17
        /*003a*/ 	.short	(.L_15 - .L_14)
.L_14:
        /*003c*/ 	.word	0x00000000
        /*0040*/ 	.short	0x000a
        /*0042*/ 	.short	0x0034
        /*0044*/ 	.byte	0x00, 0xf0, 0x11, 0x00


	//----- nvinfo : EIATTR_KPARAM_INFO
	.align		4
.L_15:
        /*0048*/ 	.byte	0x04, 0x17
        /*004a*/ 	.short	(.L_17 - .L_16)
.L_16:
        /*004c*/ 	.word	0x00000000
        /*0050*/ 	.short	0x0009
        /*0052*/ 	.short	0x0030
        /*0054*/ 	.byte	0x00, 0xf0, 0x11, 0x00


	//----- nvinfo : EIATTR_KPARAM_INFO
	.align		4
.L_17:
        /*0058*/ 	.byte	0x04, 0x17
        /*005a*/ 	.short	(.L_19 - .L_18)
.L_18:
        /*005c*/ 	.word	0x00000000
        /*0060*/ 	.short	0x0008
        /*0062*/ 	.short	0x002c
        /*0064*/ 	.byte	0x00, 0xf0, 0x11, 0x00


	//----- nvinfo : EIATTR_KPARAM_INFO
	.align		4
.L_19:
        /*0068*/ 	.byte	0x04, 0x17
        /*006a*/ 	.short	(.L_21 - .L_20)
.L_20:
        /*006c*/ 	.word	0x00000000
        /*0070*/ 	.short	0x0007
        /*0072*/ 	.short	0x0028
        /*0074*/ 	.byte	0x00, 0xf0, 0x11, 0x00


	//----- nvinfo : EIATTR_KPARAM_INFO
	.align		4
.L_21:
        /*0078*/ 	.byte	0x04, 0x17
        /*007a*/ 	.short	(.L_23 - .L_22)
.L_22:
        /*007c*/ 	.word	0x00000000
        /*0080*/ 	.short	0x0006
        /*0082*/ 	.short	0x0024
        /*0084*/ 	.byte	0x00, 0xf0, 0x11, 0x00


	//----- nvinfo : EIATTR_KPARAM_INFO
	.align		4
.L_23:
        /*0088*/ 	.byte	0x04, 0x17
        /*008a*/ 	.short	(.L_25 - .L_24)
.L_24:
        /*008c*/ 	.word	0x00000000
        /*0090*/ 	.short	0x0005
        /*0092*/ 	.short	0x0020
        /*0094*/ 	.byte	0x00, 0xf0, 0x11, 0x00


	//----- nvinfo : EIATTR_KPARAM_INFO
	.align		4
.L_25:
        /*0098*/ 	.byte	0x04, 0x17
        /*009a*/ 	.short	(.L_27 - .L_26)
.L_26:
        /*009c*/ 	.word	0x00000000
        /*00a0*/ 	.short	0x0004
        /*00a2*/ 	.short	0x001c
        /*00a4*/ 	.byte	0x00, 0xf0, 0x11, 0x00


	//----- nvinfo : EIATTR_KPARAM_INFO
	.align		4
.L_27:
        /*00a8*/ 	.byte	0x04, 0x17
        /*00aa*/ 	.short	(.L_29 - .L_28)
.L_28:
        /*00ac*/ 	.word	0x00000000
        /*00b0*/ 	.short	0x0003
        /*00b2*/ 	.short	0x0018
        /*00b4*/ 	.byte	0x00, 0xf0, 0x11, 0x00


	//----- nvinfo : EIATTR_KPARAM_INFO
	.align		4
.L_29:
        /*00b8*/ 	.byte	0x04, 0x17
        /*00ba*/ 	.short	(.L_31 - .L_30)
.L_30:
        /*00bc*/ 	.word	0x00000000
        /*00c0*/ 	.short	0x0002
        /*00c2*/ 	.short	0x0010
        /*00c4*/ 	.byte	0x00, 0xf4, 0x21, 0x00


	//----- nvinfo : EIATTR_KPARAM_INFO
	.align		4
.L_31:
        /*00c8*/ 	.byte	0x04, 0x17
        /*00ca*/ 	.short	(.L_33 - .L_32)
.L_32:
        /*00cc*/ 	.word	0x00000000
        /*00d0*/ 	.short	0x0001
        /*00d2*/ 	.short	0x0008
        /*00d4*/ 	.byte	0x00, 0xf4, 0x21, 0x00


	//----- nvinfo : EIATTR_KPARAM_INFO
	.align		4
.L_33:
        /*00d8*/ 	.byte	0x04, 0x17
        /*00da*/ 	.short	(.L_35 - .L_34)
.L_34:
        /*00dc*/ 	.word	0x00000000
        /*00e0*/ 	.short	0x0000
        /*00e2*/ 	.short	0x0000
        /*00e4*/ 	.byte	0x00, 0xf4, 0x21, 0x00


	//----- nvinfo : EIATTR_SPARSE_MMA_MASK
	.align		4
.L_35:
        /*00e8*/ 	.byte	0x03, 0x50
        /*00ea*/ 	.short	0x0000


	//----- nvinfo : EIATTR_MAXREG_COUNT
	.align		4
        /*00ec*/ 	.byte	0x03, 0x1b
        /*00ee*/ 	.short	0x00ff


	//----- nvinfo : EIATTR_NUM_BARRIERS
	.align		4
        /*00f0*/ 	.byte	0x02, 0x4c
        /*00f2*/ 	.byte	0x01
	.zero		1


	//----- nvinfo : EIATTR_ANNOTATIONS
	.align		4
        /*00f4*/ 	.byte	0x04, 0x55
        /*00f6*/ 	.short	(.L_37 - .L_36)


	//   ....[0]....
.L_36:
        /*00f8*/ 	.word	0x00000001
        /*00fc*/ 	.byte	0xa0, 0x00, 0x00, 0x00, 0x01, 0x00, 0x00, 0x00, 0xe0, 0x00, 0x00, 0x00, 0x01, 0x00, 0x00, 0x00
        /* <DEDUP_REMOVED lines=2173> */
        /*88dc*/ 	.byte	0x20, 0x90, 0x02, 0x00


	//----- nvinfo : EIATTR_MERCURY_ISA_VERSION
	.align		4
.L_37:
        /*88e0*/ 	.byte	0x03, 0x5f
        /*88e2*/ 	.short	0x0101


	//----- nvinfo : EIATTR_COOP_GROUP_MASK_REGIDS
	.align		4
        /*88e4*/ 	.byte	0x04, 0x29
        /*88e6*/ 	.short	(.L_39 - .L_38)


	//   ....[0]....
.L_38:
        /*88e8*/ 	.word	0xffffffff


	//   ....[1]....
        /*88ec*/ 	.word	0xffffffff


	//   ....[2]....
        /*88f0*/ 	.word	0xffffffff


	//   ....[3]....
        /*88f4*/ 	.word	0xffffffff


	//   ....[4]....
        /*88f8*/ 	.word	0xffffffff


	//   ....[5]....
        /*88fc*/ 	.word	0xffffffff


	//   ....[6]....
        /*8900*/ 	.word	0xffffffff


	//   ....[7]....
        /*8904*/ 	.word	0xffffffff


	//   ....[8]....
        /*8908*/ 	.word	0xffffffff


	//   ....[9]....
        /*890c*/ 	.word	0xffffffff


	//   ....[10]....
        /*8910*/ 	.word	0xffffffff


	//   ....[11]....
        /*8914*/ 	.word	0xffffffff


	//   ....[12]....
        /*8918*/ 	.word	0xffffffff


	//   ....[13]....
        /*891c*/ 	.word	0xffffffff


	//   ....[14]....
        /*8920*/ 	.word	0xffffffff


	//   ....[15]....
        /*8924*/ 	.word	0xffffffff


	//   ....[16]....
        /*8928*/ 	.word	0xffffffff


	//   ....[17]....
        /*892c*/ 	.word	0xffffffff


	//   ....[18]....
        /*8930*/ 	.word	0xffffffff


	//   ....[19]....
        /*8934*/ 	.word	0xffffffff


	//   ....[20]....
        /*8938*/ 	.word	0xffffffff


	//   ....[21]....
        /*893c*/ 	.word	0xffffffff


	//   ....[22]....
        /*8940*/ 	.word	0xffffffff


	//   ....[23]....
        /*8944*/ 	.word	0xffffffff


	//   ....[24]....
        /*8948*/ 	.word	0xffffffff


	//   ....[25]....
        /*894c*/ 	.word	0xffffffff


	//   ....[26]....
        /*8950*/ 	.word	0xffffffff


	//   ....[27]....
        /*8954*/ 	.word	0xffffffff


	//   ....[28]....
        /*8958*/ 	.word	0xffffffff


	//   ....[29]....
        /*895c*/ 	.word	0xffffffff


	//   ....[30]....
        /*8960*/ 	.word	0xffffffff


	//----- nvinfo : EIATTR_COOP_GROUP_INSTR_OFFSETS
	.align		4
.L_39:
        /*8964*/ 	.byte	0x04, 0x28
        /*8966*/ 	.short	(.L_41 - .L_40)


	//   ....[0]....
.L_40:
        /*8968*/ 	.word	0x00020a20


	//   ....[1]....
        /*896c*/ 	.word	0x00020e00


	//   ....[2]....
        /*8970*/ 	.word	0x00020e40


	//   ....[3]....
        /*8974*/ 	.word	0x00020ea0


	//   ....[4]....
        /*8978*/ 	.word	0x00020ed0


	//   ....[5]....
        /*897c*/ 	.word	0x00020f30


	//   ....[6]....
        /*8980*/ 	.word	0x00021070


	//   ....[7]....
        /*8984*/ 	.word	0x000210f0


	//   ....[8]....
        /*8988*/ 	.word	0x00021110


	//   ....[9]....
        /*898c*/ 	.word	0x00021170


	//   ....[10]....
        /*8990*/ 	.word	0x000212d0


	//   ....[11]....
        /*8994*/ 	.word	0x000212f0


	//   ....[12]....
        /*8998*/ 	.word	0x00021310


	//   ....[13]....
        /*899c*/ 	.word	0x00021450


	//   ....[14]....
        /*89a0*/ 	.word	0x00021500


	//   ....[15]....
        /*89a4*/ 	.word	0x00021520


	//   ....[16]....
        /*89a8*/ 	.word	0x00021560


	//   ....[17]....
        /*89ac*/ 	.word	0x000215a0


	//   ....[18]....
        /*89b0*/ 	.word	0x000215f0


	//   ....[19]....
        /*89b4*/ 	.word	0x00021680


	//   ....[20]....
        /*89b8*/ 	.word	0x000216f0


	//   ....[21]....
        /*89bc*/ 	.word	0x00021740


	//   ....[22]....
        /*89c0*/ 	.word	0x00021840


	//   ....[23]....
        /*89c4*/ 	.word	0x00021890


	//   ....[24]....
        /*89c8*/ 	.word	0x00021910


	//   ....[25]....
        /*89cc*/ 	.word	0x00021930


	//   ....[26]....
        /*89d0*/ 	.word	0x00021970


	//   ....[27]....
        /*89d4*/ 	.word	0x00021a10


	//   ....[28]....
        /*89d8*/ 	.word	0x00021a30


	//   ....[29]....
        /*89dc*/ 	.word	0x00021ad0


	//   ....[30]....
        /*89e0*/ 	.word	0x00021be0


	//----- nvinfo : EIATTR_EXIT_INSTR_OFFSETS
	.align		4
.L_41:
        /*89e4*/ 	.byte	0x04, 0x1c
        /*89e6*/ 	.short	(.L_43 - .L_42)


	//   ....[0]....
.L_42:
        /*89e8*/ 	.word	0x000293e0


	//   ....[1]....
        /*89ec*/ 	.word	0x00029400


	//----- nvinfo : EIATTR_REQNTID
	.align		4
.L_43:
        /*89f0*/ 	.byte	0x04, 0x10
        /*89f2*/ 	.short	(.L_45 - .L_44)
.L_44:
        /*89f4*/ 	.word	0x00000020
        /*89f8*/ 	.word	0x00000001
        /*89fc*/ 	.word	0x00000001


	//----- nvinfo : EIATTR_CBANK_PARAM_SIZE
	.align		4
.L_45:
        /*8a00*/ 	.byte	0x03, 0x19
        /*8a02*/ 	.short	0x0050


	//----- nvinfo : EIATTR_PARAM_CBANK
	.align		4
        /*8a04*/ 	.byte	0x04, 0x0a
        /*8a06*/ 	.short	(.L_47 - .L_46)
	.align		4
.L_46:
        /*8a08*/ 	.word	index@(.nv.constant0.matmul_kernel)
        /*8a0c*/ 	.short	0x0210
        /*8a0e*/ 	.short	0x0050


	//----- nvinfo : EIATTR_SW_WAR
	.align		4
.L_47:
        /*8a10*/ 	.byte	0x04, 0x36
        /*8a12*/ 	.short	(.L_49 - .L_48)
.L_48:
        /*8a14*/ 	.word	0x00000008
.L_49:


//--------------------- .nv.callgraph             --------------------------
	.section	.nv.callgraph,"",@"SHT_CUDA_CALLGRAPH"
	.align	4
	.sectionentsize	8
	.align		4
        /*0000*/ 	.word	0x00000000
	.align		4
        /*0004*/ 	.word	0xffffffff
	.align		4
        /*0008*/ 	.word	0x00000000
	.align		4
        /*000c*/ 	.word	0xfffffffe
	.align		4
        /*0010*/ 	.word	0x00000000
	.align		4
        /*0014*/ 	.word	0xfffffffd
	.align		4
        /*0018*/ 	.word	0x00000000
	.align		4
        /*001c*/ 	.word	0xfffffffc


//--------------------- .text.matmul_kernel       --------------------------
	.section	.text.matmul_kernel,"ax",@progbits
	.align	128
        .global         matmul_kernel
        .type           matmul_kernel,@function
        .size           matmul_kernel,(.L_x_3 - matmul_kernel)
        .other          matmul_kernel,@"STO_CUDA_ENTRY STV_DEFAULT"
matmul_kernel:
.text.matmul_kernel:
[----:B------:R-:W0:Y:S08]  /*0000*/  LDC R1, c[0x0][0x28] ;  /* 0x00000a00ff017b82 */ /* 0x000e300000000800 */
[----:B------:R-:W1:Y:S01]  /*0010*/  LDC.64 R2, c[0x0][0x228] ;  /* 0x00008a00ff027b82 */ /* 0x000e620000000a00 */
[----:B------:R-:W2:Y:S01]  /*0020*/  S2R R7, SR_CTAID.X ;  /* 0x0000000000077919 */ /* 0x000ea20000002500 */
[----:B0-----:R-:W-:Y:S01]  /*0030*/  VIADD R1, R1, 0xffffee78 ;  /* 0xffffee7801017836 */ /* 0x001fe20000000000 */
[----:B------:R-:W-:Y:S01]  /*0040*/  UMOV UR4, 0x400 ;  /* 0x0000040000047882 */ /* 0x000fe20000000000 */
[----:B------:R-:W-:Y:S01]  /*0050*/  ULDC.64 UR6, c[0x0][0x208] ;  /* 0x0000820000067ab9 */ /* 0x000fe20000000a00 */
[----:B------:R-:W0:Y:S01]  /*0060*/  S2R R14, SR_TID.X ;  /* 0x00000000000e7919 */ /* 0x000e220000002100 */
[----:B------:R-:W-:-:S02]  /*0070*/  CS2R R40, SRZ ;  /* 0x0000000000287805 */ /* 0x000fc4000001ff00 */
[----:B------:R-:W-:Y:S01]  /*0080*/  CS2R R42, SRZ ;  /* 0x00000000002a7805 */ /* 0x000fe2000001ff00 */
[----:B------:R-:W3:Y:S01]  /*0090*/  S2UR UR5, SR_CgaCtaId ;  /* 0x00000000000579c3 */ /* 0x000ee20000008800 */
[----:B------:R-:W-:Y:S01]  /*00a0*/  STL [R1], RZ ;  /* 0x000000ff01007387 */ /* 0x000fe20000100800 */
[----:B------:R-:W-:Y:S02]  /*00b0*/  CS2R R56, SRZ ;  /* 0x0000000000387805 */ /* 0x000fe4000001ff00 */
[----:B------:R-:W-:Y:S02]  /*00c0*/  CS2R R58, SRZ ;  /* 0x00000000003a7805 */ /* 0x000fe4000001ff00 */
[----:B------:R-:W-:Y:S01]  /*00d0*/  CS2R R52, SRZ ;  /* 0x0000000000347805 */ /* 0x000fe2000001ff00 */
[----:B------:R-:W-:Y:S01]  /*00e0*/  STL [R1+0x4], RZ ;  /* 0x000004ff01007387 */ /* 0x000fe20000100800 */
[----:B------:R-:W-:Y:S02]  /*00f0*/  CS2R R54, SRZ ;  /* 0x0000000000367805 */ /* 0x000fe4000001ff00 */
[----:B------:R-:W-:-:S02]  /*0100*/  CS2R R48, SRZ ;  /* 0x0000000000307805 */ /* 0x000fc4000001ff00 */
[----:B------:R-:W-:Y:S01]  /*0110*/  CS2R R50, SRZ ;  /* 0x0000000000327805 */ /* 0x000fe2000001ff00 */
[----:B------:R-:W-:Y:S01]  /*0120*/  STL [R1+0x8], RZ ;  /* 0x000008ff01007387 */ /* 0x000fe20000100800 */
[----:B------:R-:W-:-:S03]  /*0130*/  CS2R R46, SRZ ;  /* 0x00000000002e7805 */ /* 0x000fc6000001ff00 */
[----:B------:R-:W-:Y:S01]  /*0140*/  STL [R1+0xc], RZ ;  /* 0x00000cff01007387 */ /* 0x000fe20000100800 */
[----:B-1----:R-:W-:-:S03]  /*0150*/  VIADD R0, R3, 0x3f ;  /* 0x0000003f03007836 */ /* 0x002fc60000000000 */
[----:B------:R-:W-:Y:S02]  /*0160*/  STL [R1+0x20], RZ ;  /* 0x000020ff01007387 */ /* 0x000fe40000100800 */
[----:B------:R-:W-:Y:S02]  /*0170*/  SHF.R.S32.HI R5, RZ, 0x1f, R0 ;  /* 0x0000001fff057819 */ /* 0x000fe40000011400 */
[----:B------:R-:W-:Y:S01]  /*0180*/  STL [R1+0x24], RZ ;  /* 0x000024ff01007387 */ /* 0x000fe20000100800 */
[----:B---3--:R-:W-:Y:S01]  /*0190*/  ULEA UR4, UR5, UR4, 0x18 ;  /* 0x0000000405047291 */ /* 0x008fe2000f8ec03f */
[----:B------:R-:W-:Y:S02]  /*01a0*/  LEA.HI R5, R5, R0, RZ, 0x6 ;  /* 0x0000000005057211 */ /* 0x000fe400078f30ff */
[----:B------:R-:W-:Y:S01]  /*01b0*/  STL [R1+0x28], RZ ;  /* 0x000028ff01007387 */ /* 0x000fe20000100800 */
[----:B--2---:R-:W-:Y:S02]  /*01c0*/  IABS R10, R7 ;  /* 0x00000007000a7213 */ /* 0x004fe40000000000 */
[----:B------:R-:W-:Y:S01]  /*01d0*/  SHF.R.S32.HI R5, RZ, 0x6, R5 ;  /* 0x00000006ff057819 */ /* 0x000fe20000011405 */
[----:B------:R-:W-:Y:S04]  /*01e0*/  STL [R1+0x2c], RZ ;  /* 0x00002cff01007387 */ /* 0x000fe80000100800 */
[----:B------:R-:W-:Y:S01]  /*01f0*/  IMAD.SHL.U32 R6, R5, 0x8, RZ ;  /* 0x0000000805067824 */ /* 0x000fe200078e00ff */
[----:B------:R-:W-:Y:S04]  /*0200*/  STL [R1+0x40], RZ ;  /* 0x000040ff01007387 */ /* 0x000fe80000100800 */
[-C--:B------:R-:W-:Y:S01]  /*0210*/  IABS R9, R6.reuse ;  /* 0x0000000600097213 */ /* 0x080fe20000000000 */
[----:B------:R-:W-:Y:S01]  /*0220*/  STL [R1+0x44], RZ ;  /* 0x000044ff01007387 */ /* 0x000fe20000100800 */
[----:B------:R-:W-:-:S02]  /*0230*/  IABS R12, R6 ;  /* 0x00000006000c7213 */ /* 0x000fc40000000000 */
[----:B------:R-:W1:Y:S01]  /*0240*/  I2F.RP R0, R9 ;  /* 0x0000000900007306 */ /* 0x000e620000209400 */
[----:B------:R-:W-:Y:S04]  /*0250*/  STL [R1+0x48], RZ ;  /* 0x000048ff01007387 */ /* 0x000fe80000100800 */
[----:B------:R-:W-:Y:S04]  /*0260*/  STL [R1+0x4c], RZ ;  /* 0x00004cff01007387 */ /* 0x000fe80000100800 */
[----:B------:R-:W-:Y:S04]  /*0270*/  STL [R1+0x70], RZ ;  /* 0x000070ff01007387 */ /* 0x000fe80000100800 */
[----:B------:R-:W-:Y:S01]  /*0280*/  STL [R1+0x74], RZ ;  /* 0x000074ff01007387 */ /* 0x000fe20000100800 */
[----:B-1----:R-:W1:Y:S03]  /*0290*/  MUFU.RCP R0, R0 ;  /* 0x0000000000007308 */ /* 0x002e660000001000 */
[----:B------:R-:W-:Y:S04]  /*02a0*/  STL [R1+0x78], RZ ;  /* 0x000078ff01007387 */ /* 0x000fe80000100800 */
[----:B------:R-:W-:Y:S04]  /*02b0*/  STL [R1+0x7c], RZ ;  /* 0x00007cff01007387 */ /* 0x000fe80000100800 */
[----:B------:R-:W-:Y:S04]  /*02c0*/  STL [R1+0x3b0], RZ ;  /* 0x0003b0ff01007387 */ /* 0x000fe80000100800 */
[----:B------:R-:W-:Y:S01]  /*02d0*/  STL [R1+0x3b4], RZ ;  /* 0x0003b4ff01007387 */ /* 0x000fe20000100800 */
[----:B-1----:R-:W-:-:S03]  /*02e0*/  VIADD R4, R0, 0xffffffe ;  /* 0x0ffffffe00047836 */ /* 0x002fc60000000000 */
[----:B------:R-:W-:Y:S01]  /*02f0*/  STL [R1+0x3b8], RZ ;  /* 0x0003b8ff01007387 */ /* 0x000fe20000100800 */
[----:B------:R-:W-:Y:S01]  /*0300*/  IMAD.MOV R0, RZ, RZ, -R12 ;  /* 0x000000ffff007224 */ /* 0x000fe200078e0a0c */
[----:B------:R1:W2:Y:S02]  /*0310*/  F2I.FTZ.U32.TRUNC.NTZ R5, R4 ;  /* 0x0000000400057305 */ /* 0x0002a4000021f000 */
[----:B------:R-:W-:Y:S04]  /*0320*/  STL [R1+0x3bc], RZ ;  /* 0x0003bcff01007387 */ /* 0x000fe80000100800 */
[----:B------:R-:W-:Y:S01]  /*0330*/  STL [R1+0x2e0], RZ ;  /* 0x0002e0ff01007387 */ /* 0x000fe20000100800 */
[----:B-1----:R-:W-:-:S03]  /*0340*/  IMAD.MOV.U32 R4, RZ, RZ, RZ ;  /* 0x000000ffff047224 */ /* 0x002fc600078e00ff */
[----:B------:R-:W-:Y:S04]  /*0350*/  STL [R1+0x2e4], RZ ;  /* 0x0002e4ff01007387 */ /* 0x000fe80000100800 */
[----:B------:R-:W-:Y:S01]  /*0360*/  STL [R1+0x2e8], RZ ;  /* 0x0002e8ff01007387 */ /* 0x000fe20000100800 */
[----:B--2---:R-:W-:-:S03]  /*0370*/  IMAD.MOV R8, RZ, RZ, -R5 ;  /* 0x000000ffff087224 */ /* 0x004fc600078e0a05 */
[----:B------:R-:W-:Y:S01]  /*0380*/  STL [R1+0x2ec], RZ ;  /* 0x0002ecff01007387 */ /* 0x000fe20000100800 */
[----:B------:R-:W-:Y:S02]  /*0390*/  IMAD R11, R8, R9, RZ ;  /* 0x00000009080b7224 */ /* 0x000fe400078e02ff */
[----:B------:R-:W-:Y:S01]  /*03a0*/  IMAD.MOV.U32 R8, RZ, RZ, R10 ;  /* 0x000000ffff087224 */ /* 0x000fe200078e000a */
[----:B------:R-:W-:Y:S01]  /*03b0*/  STL [R1+0x2d0], RZ ;  /* 0x0002d0ff01007387 */ /* 0x000fe20000100800 */
[----:B------:R-:W-:-:S03]  /*03c0*/  IMAD.HI.U32 R5, R5, R11, R4 ;  /* 0x0000000b05057227 */ /* 0x000fc600078e0004 */
[----:B------:R-:W-:Y:S03]  /*03d0*/  STL [R1+0x2d4], RZ ;  /* 0x0002d4ff01007387 */ /* 0x000fe60000100800 */
[----:B------:R-:W-:Y:S01]  /*03e0*/  IMAD.HI.U32 R5, R5, R8, RZ ;  /* 0x0000000805057227 */ /* 0x000fe200078e00ff */
[----:B------:R-:W-:Y:S03]  /*03f0*/  STL [R1+0x2d8], RZ ;  /* 0x0002d8ff01007387 */ /* 0x000fe60000100800 */
[----:B------:R-:W-:Y:S01]  /*0400*/  IMAD R0, R5, R0, R8 ;  /* 0x0000000005007224 */ /* 0x000fe200078e0208 */
[----:B------:R-:W-:Y:S04]  /*0410*/  STL [R1+0x2dc], RZ ;  /* 0x0002dcff01007387 */ /* 0x000fe80000100800 */
[----:B------:R-:W-:Y:S01]  /*0420*/  ISETP.GT.U32.AND P1, PT, R9, R0, PT ;  /* 0x000000000900720c */ /* 0x000fe20003f24070 */
[----:B------:R-:W-:Y:S04]  /*0430*/  STL [R1+0x2c0], RZ ;  /* 0x0002c0ff01007387 */ /* 0x000fe80000100800 */
[----:B------:R-:W-:Y:S04]  /*0440*/  STL [R1+0x2c4], RZ ;  /* 0x0002c4ff01007387 */ /* 0x000fe80000100800 */
[----:B------:R-:W-:Y:S04]  /*0450*/  STL [R1+0x2c8], RZ ;  /* 0x0002c8ff01007387 */ /* 0x000fe80000100800 */
[----:B------:R-:W-:Y:S01]  /*0460*/  @!P1 IMAD.IADD R0, R0, 0x1, -R9 ;  /* 0x0000000100009824 */ /* 0x000fe200078e0a09 */
[----:B------:R-:W-:Y:S01]  /*0470*/  STL [R1+0x2cc], RZ ;  /* 0x0002ccff01007387 */ /* 0x000fe20000100800 */
[----:B------:R-:W-:Y:S01]  /*0480*/  @!P1 VIADD R5, R5, 0x1 ;  /* 0x0000000105059836 */ /* 0x000fe20000000000 */
[----:B------:R-:W-:-:S02]  /*0490*/  ISETP.NE.AND P1, PT, R6, RZ, PT ;  /* 0x000000ff0600720c */ /* 0x000fc40003f25270 */
[----:B------:R-:W-:Y:S01]  /*04a0*/  ISETP.GE.U32.AND P0, PT, R0, R9, PT ;  /* 0x000000090000720c */ /* 0x000fe20003f06070 */
[----:B------:R-:W-:Y:S01]  /*04b0*/  STL [R1+0x2b0], RZ ;  /* 0x0002b0ff01007387 */ /* 0x000fe20000100800 */
[----:B------:R-:W-:-:S03]  /*04c0*/  LOP3.LUT R0, R7, R6, RZ, 0x3c, !PT ;  /* 0x0000000607007212 */ /* 0x000fc600078e3cff */
[----:B------:R-:W-:Y:S01]  /*04d0*/  STL [R1+0x2b4], RZ ;  /* 0x0002b4ff01007387 */ /* 0x000fe20000100800 */
[----:B------:R-:W-:Y:S01]  /*04e0*/  ISETP.GE.AND P2, PT, R0, RZ, PT ;  /* 0x000000ff0000720c */ /* 0x000fe20003f46270 */
[----:B------:R-:W-:Y:S02]  /*04f0*/  VIADD R0, R2, 0x7f ;  /* 0x0000007f02007836 */ /* 0x000fe40000000000 */
[----:B------:R-:W-:Y:S04]  /*0500*/  STL [R1+0x2b8], RZ ;  /* 0x0002b8ff01007387 */ /* 0x000fe80000100800 */
[----:B------:R-:W-:Y:S01]  /*0510*/  @P0 VIADD R5, R5, 0x1 ;  /* 0x0000000105050836 */ /* 0x000fe20000000000 */
[----:B------:R-:W-:Y:S03]  /*0520*/  STL [R1+0x2bc], RZ ;  /* 0x0002bcff01007387 */ /* 0x000fe60000100800 */
[----:B------:R-:W-:Y:S01]  /*0530*/  IMAD.MOV.U32 R4, RZ, RZ, R5 ;  /* 0x000000ffff047224 */ /* 0x000fe200078e0005 */
[----:B------:R-:W-:Y:S01]  /*0540*/  SHF.R.S32.HI R5, RZ, 0x1f, R0 ;  /* 0x0000001fff057819 */ /* 0x000fe20000011400 */
[----:B------:R-:W-:Y:S02]  /*0550*/  STL [R1+0x2a0], RZ ;  /* 0x0002a0ff01007387 */ /* 0x000fe40000100800 */
[----:B------:R-:W-:Y:S01]  /*0560*/  @!P2 IMAD.MOV R4, RZ, RZ, -R4 ;  /* 0x000000ffff04a224 */ /* 0x000fe200078e0a04 */
[----:B------:R-:W-:Y:S01]  /*0570*/  @!P1 LOP3.LUT R4, RZ, R6, RZ, 0x33, !PT ;  /* 0x00000006ff049212 */ /* 0x000fe200078e33ff */
[----:B------:R-:W-:Y:S01]  /*0580*/  STL [R1+0x2a4], RZ ;  /* 0x0002a4ff01007387 */ /* 0x000fe20000100800 */
[----:B------:R-:W-:-:S03]  /*0590*/  LEA.HI R5, R5, R0, RZ, 0x7 ;  /* 0x0000000005057211 */ /* 0x000fc600078f38ff */
[----:B------:R-:W-:Y:S01]  /*05a0*/  IMAD.SHL.U32 R8, R4, 0x8, RZ ;  /* 0x0000000804087824 */ /* 0x000fe200078e00ff */
[----:B------:R-:W-:Y:S01]  /*05b0*/  STL [R1+0x2a8], RZ ;  /* 0x0002a8ff01007387 */ /* 0x000fe20000100800 */
[----:B------:R-:W-:-:S03]  /*05c0*/  IMAD.MOV R4, RZ, RZ, -R4 ;  /* 0x000000ffff047224 */ /* 0x000fc600078e0a04 */
[----:B------:R-:W-:Y:S01]  /*05d0*/  STL [R1+0x2ac], RZ ;  /* 0x0002acff01007387 */ /* 0x000fe20000100800 */
[----:B------:R-:W-:Y:S01]  /*05e0*/  LEA.HI.SX32 R5, R5, -R8, 0x19 ;  /* 0x8000000805057211 */ /* 0x000fe200078fcaff */
[----:B------:R-:W-:Y:S02]  /*05f0*/  IMAD R6, R6, R4, R7 ;  /* 0x0000000406067224 */ /* 0x000fe400078e0207 */
[----:B------:R-:W-:Y:S01]  /*0600*/  STL [R1+0x290], RZ ;  /* 0x000290ff01007387 */ /* 0x000fe20000100800 */
[----:B------:R-:W-:Y:S02]  /*0610*/  VIMNMX R13, R5, 0x8, PT ;  /* 0x00000008050d7848 */ /* 0x000fe40003fe0100 */
[----:B------:R-:W-:Y:S01]  /*0620*/  IABS R11, R6 ;  /* 0x00000006000b7213 */ /* 0x000fe20000000000 */
[----:B------:R-:W-:Y:S01]  /*0630*/  STL [R1+0x294], RZ ;  /* 0x000294ff01007387 */ /* 0x000fe20000100800 */
[----:B------:R-:W-:-:S03]  /*0640*/  IABS R9, R13 ;  /* 0x0000000d00097213 */ /* 0x000fc60000000000 */
[----:B------:R-:W-:Y:S01]  /*0650*/  STL [R1+0x298], RZ ;  /* 0x000298ff01007387 */ /* 0x000fe20000100800 */
[----:B------:R-:W1:Y:S03]  /*0660*/  I2F.RP R0, R9 ;  /* 0x0000000900007306 */ /* 0x000e660000209400 */
        /* <DEDUP_REMOVED lines=10> */
[----:B------:R-:W-:Y:S04]  /*0710*/  STL [R1+0x39c], RZ ;  /* 0x00039cff01007387 */ /* 0x000fe80000100800 */
[----:B------:R-:W-:Y:S01]  /*0720*/  STL [R1+0x280], RZ ;  /* 0x000280ff01007387 */ /* 0x000fe20000100800 */
[----:B------:R-:W1:Y:S03]  /*0730*/  F2I.FTZ.U32.TRUNC.NTZ R5, R5 ;  /* 0x0000000500057305 */ /* 0x000e66000021f000 */
[----:B------:R-:W-:Y:S04]  /*0740*/  STL [R1+0x284], RZ ;  /* 0x000284ff01007387 */ /* 0x000fe80000100800 */
[----:B------:R-:W-:Y:S04]  /*0750*/  STL [R1+0x288], RZ ;  /* 0x000288ff01007387 */ /* 0x000fe80000100800 */
[----:B------:R-:W-:Y:S04]  /*0760*/  STL [R1+0x28c], RZ ;  /* 0x00028cff01007387 */ /* 0x000fe80000100800 */
[----:B------:R-:W-:Y:S01]  /*0770*/  STL [R1+0x270], RZ ;  /* 0x000270ff01007387 */ /* 0x000fe20000100800 */
[----:B-1----:R-:W-:-:S03]  /*0780*/  IMAD.MOV R10, RZ, RZ, -R5 ;  /* 0x000000ffff0a7224 */ /* 0x002fc600078e0a05 */
[----:B------:R-:W-:Y:S01]  /*0790*/  STL [R1+0x274], RZ ;  /* 0x000274ff01007387 */ /* 0x000fe20000100800 */
[----:B------:R-:W-:Y:S01]  /*07a0*/  IMAD.MOV.U32 R4, RZ, RZ, R10 ;  /* 0x000000ffff047224 */ /* 0x000fe200078e000a */
[----:B------:R-:W-:Y:S02]  /*07b0*/  IABS R10, R13 ;  /* 0x0000000d000a7213 */ /* 0x000fe40000000000 */
[----:B------:R-:W-:Y:S01]  /*07c0*/  STL [R1+0x278], RZ ;  /* 0x000278ff01007387 */ /* 0x000fe20000100800 */
[----:B------:R-:W-:Y:S02]  /*07d0*/  IMAD R7, R4, R9, RZ ;  /* 0x0000000904077224 */ /* 0x000fe400078e02ff */
[----:B------:R-:W-:Y:S01]  /*07e0*/  IMAD.MOV.U32 R4, RZ, RZ, RZ ;  /* 0x000000ffff047224 */ /* 0x000fe200078e00ff */
[----:B------:R-:W-:Y:S03]  /*07f0*/  STL [R1+0x27c], RZ ;  /* 0x00027cff01007387 */ /* 0x000fe60000100800 */
[----:B------:R-:W-:Y:S01]  /*0800*/  IMAD.HI.U32 R4, R5, R7, R4 ;  /* 0x0000000705047227 */ /* 0x000fe200078e0004 */
[----:B------:R-:W-:Y:S03]  /*0810*/  STL [R1+0x260], RZ ;  /* 0x000260ff01007387 */ /* 0x000fe60000100800 */
[----:B------:R-:W-:Y:S01]  /*0820*/  IMAD.MOV R5, RZ, RZ, -R10 ;  /* 0x000000ffff057224 */ /* 0x000fe200078e0a0a */
[----:B------:R-:W-:Y:S01]  /*0830*/  STL [R1+0x264], RZ ;  /* 0x000264ff01007387 */ /* 0x000fe20000100800 */
[----:B------:R-:W-:-:S03]  /*0840*/  IMAD.HI.U32 R0, R4, R11, RZ ;  /* 0x0000000b04007227 */ /* 0x000fc600078e00ff */
[----:B------:R-:W-:Y:S01]  /*0850*/  STL [R1+0x268], RZ ;  /* 0x000268ff01007387 */ /* 0x000fe20000100800 */
[----:B------:R-:W-:Y:S01]  /*0860*/  IMAD R4, R0, R5, R11 ;  /* 0x0000000500047224 */ /* 0x000fe200078e020b */
[----:B------:R-:W-:Y:S01]  /*0870*/  CS2R R10, SRZ ;  /* 0x00000000000a7805 */ /* 0x000fe2000001ff00 */
[----:B------:R-:W1:Y:S01]  /*0880*/  LDC R5, c[0x0][0x230] ;  /* 0x00008c00ff057b82 */ /* 0x000e620000000800 */
[----:B------:R-:W-:Y:S02]  /*0890*/  STL [R1+0x26c], RZ ;  /* 0x00026cff01007387 */ /* 0x000fe40000100800 */
[----:B------:R-:W-:Y:S02]  /*08a0*/  ISETP.GT.U32.AND P1, PT, R9, R4, PT ;  /* 0x000000040900720c */ /* 0x000fe40003f24070 */
[----:B------:R-:W-:Y:S04]  /*08b0*/  STL [R1+0x250], RZ ;  /* 0x000250ff01007387 */ /* 0x000fe80000100800 */
[----:B------:R-:W-:Y:S04]  /*08c0*/  STL [R1+0x254], RZ ;  /* 0x000254ff01007387 */ /* 0x000fe80000100800 */
[----:B------:R-:W-:Y:S03]  /*08d0*/  STL [R1+0x258], RZ ;  /* 0x000258ff01007387 */ /* 0x000fe60000100800 */
[----:B------:R-:W-:Y:S01]  /*08e0*/  @!P1 IMAD.IADD R4, R4, 0x1, -R9 ;  /* 0x0000000104049824 */ /* 0x000fe200078e0a09 */
[----:B------:R-:W-:Y:S01]  /*08f0*/  STL [R1+0x25c], RZ ;  /* 0x00025cff01007387 */ /* 0x000fe20000100800 */
[----:B------:R-:W-:Y:S01]  /*0900*/  @!P1 VIADD R0, R0, 0x1 ;  /* 0x0000000100009836 */ /* 0x000fe20000000000 */
[----:B------:R-:W-:-:S02]  /*0910*/  ISETP.NE.AND P1, PT, R13, RZ, PT ;  /* 0x000000ff0d00720c */ /* 0x000fc40003f25270 */
[----:B------:R-:W-:Y:S01]  /*0920*/  STL [R1+0x240], RZ ;  /* 0x000240ff01007387 */ /* 0x000fe20000100800 */
[----:B------:R-:W-:Y:S02]  /*0930*/  ISETP.GE.U32.AND P0, PT, R4, R9, PT ;  /* 0x000000090400720c */ /* 0x000fe40003f06070 */
[-C--:B------:R-:W-:Y:S01]  /*0940*/  LOP3.LUT R4, R6, R13.reuse, RZ, 0x3c, !PT ;  /* 0x0000000d06047212 */ /* 0x080fe200078e3cff */
[----:B------:R-:W-:Y:S01]  /*0950*/  STL [R1+0x244], RZ ;  /* 0x000244ff01007387 */ /* 0x000fe20000100800 */
[----:B-1----:R-:W-:Y:S02]  /*0960*/  VIADD R5, R5, 0x1f ;  /* 0x0000001f05057836 */ /* 0x002fe40000000000 */
[----:B------:R-:W-:Y:S01]  /*0970*/  ISETP.GE.AND P2, PT, R4, RZ, PT ;  /* 0x000000ff0400720c */ /* 0x000fe20003f46270 */
[----:B------:R-:W-:Y:S04]  /*0980*/  STL [R1+0x248], RZ ;  /* 0x000248ff01007387 */ /* 0x000fe80000100800 */
[----:B------:R-:W-:Y:S02]  /*0990*/  STL [R1+0x24c], RZ ;  /* 0x00024cff01007387 */ /* 0x000fe40000100800 */
[----:B------:R-:W-:Y:S01]  /*09a0*/  @P0 VIADD R0, R0, 0x1 ;  /* 0x0000000100000836 */ /* 0x000fe20000000000 */
[----:B------:R-:W-:Y:S01]  /*09b0*/  ISETP.GE.AND P0, PT, R5, 0x20, PT ;  /* 0x000000200500780c */ /* 0x000fe20003f06270 */
[----:B------:R-:W-:Y:S04]  /*09c0*/  STL [R1+0x230], RZ ;  /* 0x000230ff01007387 */ /* 0x000fe80000100800 */
[----:B------:R-:W-:Y:S01]  /*09d0*/  STL [R1+0x234], RZ ;  /* 0x000234ff01007387 */ /* 0x000fe20000100800 */
[----:B------:R-:W-:Y:S01]  /*09e0*/  @!P2 IMAD.MOV R0, RZ, RZ, -R0 ;  /* 0x000000ffff00a224 */ /* 0x000fe200078e0a00 */
[----:B------:R-:W-:-:S02]  /*09f0*/  @!P1 LOP3.LUT R0, RZ, R13, RZ, 0x33, !PT ;  /* 0x0000000dff009212 */ /* 0x000fc400078e33ff */
[----:B------:R-:W-:Y:S03]  /*0a00*/  STL [R1+0x238], RZ ;  /* 0x000238ff01007387 */ /* 0x000fe60000100800 */
[----:B------:R-:W-:Y:S01]  /*0a10*/  IMAD.SHL.U32 R36, R0, 0x40, RZ ;  /* 0x0000004000247824 */ /* 0x000fe200078e00ff */
[----:B------:R-:W-:Y:S01]  /*0a20*/  STL [R1+0x23c], RZ ;  /* 0x00023cff01007387 */ /* 0x000fe20000100800 */
[----:B------:R-:W-:Y:S02]  /*0a30*/  IMAD.MOV R4, RZ, RZ, -R0 ;  /* 0x000000ffff047224 */ /* 0x000fe400078e0a00 */
[C---:B------:R-:W-:Y:S01]  /*0a40*/  VIADD R7, R36.reuse, 0x1 ;  /* 0x0000000124077836 */ /* 0x040fe20000000000 */
[----:B------:R-:W-:Y:S01]  /*0a50*/  STL [R1+0x380], RZ ;  /* 0x000380ff01007387 */ /* 0x000fe20000100800 */
[C---:B------:R-:W-:Y:S02]  /*0a60*/  VIADD R0, R36.reuse, 0x2 ;  /* 0x0000000224007836 */ /* 0x040fe40000000000 */
[----:B------:R-:W-:Y:S01]  /*0a70*/  VIADD R5, R36, 0x3 ;  /* 0x0000000324057836 */ /* 0x000fe20000000000 */
[----:B------:R-:W-:Y:S01]  /*0a80*/  STL [R1+0x384], RZ ;  /* 0x000384ff01007387 */ /* 0x000fe20000100800 */
[----:B------:R-:W-:Y:S01]  /*0a90*/  IMAD R4, R13, R4, R6 ;  /* 0x000000040d047224 */ /* 0x000fe200078e0206 */
[----:B0-----:R-:W-:Y:S01]  /*0aa0*/  LOP3.LUT R6, R14, 0x1f, RZ, 0xc0, !PT ;  /* 0x0000001f0e067812 */ /* 0x001fe200078ec0ff */
[----:B------:R-:W-:Y:S01]  /*0ab0*/  VIADD R33, R36, 0x1c ;  /* 0x0000001c24217836 */ /* 0x000fe20000000000 */
[----:B------:R-:W-:Y:S01]  /*0ac0*/  STL [R1+0x388], RZ ;  /* 0x000388ff01007387 */ /* 0x000fe20000100800 */
[----:B------:R-:W-:Y:S01]  /*0ad0*/  IMAD.IADD R4, R8, 0x1, R4 ;  /* 0x0000000108047824 */ /* 0x000fe200078e0204 */
[----:B------:R-:W-:Y:S01]  /*0ae0*/  CS2R R8, SRZ ;  /* 0x0000000000087805 */ /* 0x000fe2000001ff00 */
[----:B------:R-:W-:Y:S01]  /*0af0*/  VIADD R26, R36, 0x20 ;  /* 0x00000020241a7836 */ /* 0x000fe20000000000 */
[----:B------:R-:W-:Y:S01]  /*0b00*/  STL [R1+0x38c], RZ ;  /* 0x00038cff01007387 */ /* 0x000fe20000100800 */
[----:B------:R-:W-:-:S02]  /*0b10*/  IMAD R35, R4, 0x80, R6 ;  /* 0x0000008004237824 */ /* 0x000fc400078e0206 */
[C---:B------:R-:W-:Y:S01]  /*0b20*/  VIADD R34, R36.reuse, 0x24 ;  /* 0x0000002424227836 */ /* 0x040fe20000000000 */
[----:B------:R-:W-:Y:S01]  /*0b30*/  STL [R1+0x370], RZ ;  /* 0x000370ff01007387 */ /* 0x000fe20000100800 */
[C---:B------:R-:W-:Y:S02]  /*0b40*/  VIADD R39, R36.reuse, 0x25 ;  /* 0x0000002524277836 */ /* 0x040fe40000000000 */
[C---:B------:R-:W-:Y:S01]  /*0b50*/  VIADD R38, R36.reuse, 0x26 ;  /* 0x0000002624267836 */ /* 0x040fe20000000000 */
[----:B------:R-:W-:Y:S01]  /*0b60*/  STL [R1+0x374], RZ ;  /* 0x000374ff01007387 */ /* 0x000fe20000100800 */
[C---:B------:R-:W-:Y:S02]  /*0b70*/  VIADD R37, R36.reuse, 0x27 ;  /* 0x0000002724257836 */ /* 0x040fe40000000000 */
[C---:B------:R-:W-:Y:S01]  /*0b80*/  VIADD R32, R36.reuse, 0x28 ;  /* 0x0000002824207836 */ /* 0x040fe20000000000 */
[----:B------:R-:W-:Y:S01]  /*0b90*/  STL [R1+0x378], RZ ;  /* 0x000378ff01007387 */ /* 0x000fe20000100800 */
[----:B------:R-:W-:-:S02]  /*0ba0*/  VIADD R31, R36, 0x29 ;  /* 0x00000029241f7836 */ /* 0x000fc40000000000 */
        /* <DEDUP_REMOVED lines=30> */
[----:B------:R-:W-:Y:S01]  /*0d90*/  VIADD R44, R35, 0x20 ;  /* 0x00000020232c7836 */ /* 0x000fe20000000000 */
[----:B------:R-:W-:Y:S04]  /*0da0*/  STL [R1+0x204], RZ ;  /* 0x000204ff01007387 */ /* 0x000fe80000100800 */
        /* <DEDUP_REMOVED lines=92> */
[----:B------:R-:W-:Y:S04]  /*1370*/  STL [R1+0x3cc], R36 ;  /* 0x0003cc2401007387 */ /* 0x000fe80000100800 */
[----:B------:R0:W-:Y:S04]  /*1380*/  STL [R1+0x430], R7 ;  /* 0x0004300701007387 */ /* 0x0001e80000100800 */
[----:B------:R1:W-:Y:S04]  /*1390*/  STL [R1+0x42c], R0 ;  /* 0x00042c0001007387 */ /* 0x0003e80000100800 */
[----:B------:R2:W-:Y:S01]  /*13a0*/  STL [R1+0x428], R5 ;  /* 0x0004280501007387 */ /* 0x0005e20000100800 */
[----:B0-----:R-:W-:-:S02]  /*13b0*/  VIADD R7, R36, 0x4 ;  /* 0x0000000424077836 */ /* 0x001fc40000000000 */
[----:B-1----:R-:W-:-:S03]  /*13c0*/  VIADD R0, R36, 0x5 ;  /* 0x0000000524007836 */ /* 0x002fc60000000000 */
[----:B------:R0:W-:Y:S01]  /*13d0*/  STL [R1+0x424], R7 ;  /* 0x0004240701007387 */ /* 0x0001e20000100800 */
[----:B--2---:R-:W-:-:S03]  /*13e0*/  VIADD R5, R36, 0x6 ;  /* 0x0000000624057836 */ /* 0x004fc60000000000 */
[----:B------:R1:W-:Y:S04]  /*13f0*/  STL [R1+0x420], R0 ;  /* 0x0004200001007387 */ /* 0x0003e80000100800 */
[----:B------:R2:W-:Y:S01]  /*1400*/  STL [R1+0x41c], R5 ;  /* 0x00041c0501007387 */ /* 0x0005e20000100800 */
[C---:B0-----:R-:W-:Y:S02]  /*1410*/  VIADD R7, R36.reuse, 0x7 ;  /* 0x0000000724077836 */ /* 0x041fe40000000000 */
        /* <DEDUP_REMOVED lines=44> */
[----:B--2---:R-:W-:-:S05]  /*16e0*/  VIADD R5, R36, 0x1f ;  /* 0x0000001f24057836 */ /* 0x004fca0000000000 */
[----:B------:R1:W-:Y:S01]  /*16f0*/  STL [R1+0x84], R5 ;  /* 0x0000840501007387 */ /* 0x0003e20000100800 */
[C---:B0-----:R-:W-:Y:S02]  /*1700*/  VIADD R7, R36.reuse, 0x22 ;  /* 0x0000002224077836 */ /* 0x041fe40000000000 */
[----:B-1----:R-:W-:-:S05]  /*1710*/  VIADD R5, R36, 0x21 ;  /* 0x0000002124057836 */ /* 0x002fca0000000000 */
[----:B------:R0:W-:Y:S04]  /*1720*/  STL [R1+0x5c], R5 ;  /* 0x00005c0501007387 */ /* 0x0001e80000100800 */
[----:B------:R1:W-:Y:S01]  /*1730*/  STL [R1+0x58], R7 ;  /* 0x0000580701007387 */ /* 0x0003e20000100800 */
[C---:B0-----:R-:W-:Y:S02]  /*1740*/  VIADD R5, R36.reuse, 0x23 ;  /* 0x0000002324057836 */ /* 0x041fe40000000000 */
[----:B-1----:R-:W-:-:S03]  /*1750*/  VIADD R7, R36, 0x3c ;  /* 0x0000003c24077836 */ /* 0x002fc60000000000 */
[----:B------:R0:W-:Y:S04]  /*1760*/  STL [R1+0x54], R5 ;  /* 0x0000540501007387 */ /* 0x0001e80000100800 */
[----:B------:R1:W-:Y:S04]  /*1770*/  STL [R1+0x558], R35 ;  /* 0x0005582301007387 */ /* 0x0003e80000100800 */
[----:B------:R2:W-:Y:S01]  /*1780*/  STL [R1+0x660], R44 ;  /* 0x0006602c01007387 */ /* 0x0005e20000100800 */
[----:B0-----:R-:W-:Y:S02]  /*1790*/  VIADD R5, R36, 0x3e ;  /* 0x0000003e24057836 */ /* 0x001fe40000000000 */
[----:B------:R-:W-:-:S02]  /*17a0*/  VIADD R36, R35, 0x40 ;  /* 0x0000004023247836 */ /* 0x000fc40000000000 */
[----:B-1----:R-:W-:-:S03]  /*17b0*/  VIADD R35, R35, 0x60 ;  /* 0x0000006023237836 */ /* 0x002fc60000000000 */
[----:B------:R0:W-:Y:S01]  /*17c0*/  STL [R1+0x568], R36 ;  /* 0x0005682401007387 */ /* 0x0001e20000100800 */
[----:B--2---:R-:W-:-:S03]  /*17d0*/  CS2R R44, SRZ ;  /* 0x00000000002c7805 */ /* 0x004fc6000001ff00 */
[----:B------:R0:W-:Y:S04]  /*17e0*/  STL [R1+0xf8], RZ ;  /* 0x0000f8ff01007387 */ /* 0x0001e80000100800 */
[----:B------:R0:W-:Y:S04]  /*17f0*/  STL [R1+0x55c], R35 ;  /* 0x00055c2301007387 */ /* 0x0001e80000100800 */
[----:B------:R0:W-:Y:S04]  /*1800*/  STL [R1+0xfc], RZ ;  /* 0x0000fcff01007387 */ /* 0x0001e80000100800 */
        /* <DEDUP_REMOVED lines=43> */
[----:B------:R0:W-:Y:S01]  /*1ac0*/  STL [R1+0x1c], RZ ;  /* 0x00001cff01007387 */ /* 0x0001e20000100800 */
[----:B------:R-:W-:Y:S05]  /*1ad0*/  @!P0 BRA `(.L_x_0) ;  /* 0x000001a000588947 */ /* 0x000fea0003800000 */
[----:B------:R-:W-:Y:S01]  /*1ae0*/  IMAD.MOV.U32 R46, RZ, RZ, R0 ;  /* 0x000000ffff2e7224 */ /* 0x000fe200078e0000 */
[----:B------:R-:W-:Y:S01]  /*1af0*/  IABS R0, R3 ;  /* 0x0000000300007213 */ /* 0x000fe20000000000 */
[----:B------:R-:W-:Y:S01]  /*1b00*/  IMAD.MOV.U32 R40, RZ, RZ, RZ ;  /* 0x000000ffff287224 */ /* 0x000fe200078e00ff */
[----:B------:R-:W-:Y:S01]  /*1b10*/  IABS R11, R7 ;  /* 0x00000007000b7213 */ /* 0x000fe20000000000 */
[----:B------:R-:W-:Y:S01]  /*1b20*/  IMAD.MOV.U32 R44, RZ, RZ, R26 ;  /* 0x000000ffff2c7224 */ /* 0x000fe200078e001a */
[----:B------:R-:W1:Y:S01]  /*1b30*/  I2F.RP R8, R0 ;  /* 0x0000000000087306 */ /* 0x000e620000209400 */
[----:B------:R-:W-:Y:S01]  /*1b40*/  IABS R9, R5 ;  /* 0x0000000500097213 */ /* 0x000fe20000000000 */
[----:B------:R-:W-:Y:S01]  /*1b50*/  IMAD.MOV.U32 R47, RZ, RZ, R33 ;  /* 0x000000ffff2f7224 */ /* 0x000fe200078e0021 */
[----:B------:R-:W-:Y:S01]  /*1b60*/  IABS R10, R4 ;  /* 0x00000004000a7213 */ /* 0x000fe20000000000 */
[----:B------:R-:W-:Y:S01]  /*1b70*/  IMAD.MOV.U32 R45, RZ, RZ, R34 ;  /* 0x000000ffff2d7224 */ /* 0x000fe200078e0022 */
[----:B------:R-:W-:Y:S01]  /*1b80*/  ISETP.GE.AND P4, PT, R4, RZ, PT ;  /* 0x000000ff0400720c */ /* 0x000fe20003f86270 */
[----:B------:R-:W-:Y:S01]  /*1b90*/  IMAD.MOV.U32 R4, RZ, RZ, R11 ;  /* 0x000000ffff047224 */ /* 0x000fe200078e000b */
[----:B------:R-:W-:Y:S01]  /*1ba0*/  ISETP.GE.AND P2, PT, R5, RZ, PT ;  /* 0x000000ff0500720c */ /* 0x000fe20003f46270 */
[----:B------:R2:W-:Y:S01]  /*1bb0*/  STL [R1+0xc88], R3 ;  /* 0x000c880301007387 */ /* 0x0005e20000100800 */
[----:B------:R-:W-:Y:S01]  /*1bc0*/  IABS R61, R12 ;  /* 0x0000000c003d7213 */ /* 0x000fe20000000000 */
[----:B------:R-:W-:Y:S01]  /*1bd0*/  IMAD.MOV.U32 R51, RZ, RZ, R44 ;  /* 0x000000ffff337224 */ /* 0x000fe200078e002c */
[----:B------:R-:W-:Y:S01]  /*1be0*/  IABS R60, R13 ;  /* 0x0000000d003c7213 */ /* 0x000fe20000000000 */
[----:B------:R-:W-:Y:S01]  /*1bf0*/  IMAD.MOV.U32 R55, RZ, RZ, R45 ;  /* 0x000000ffff377224 */ /* 0x000fe200078e002d */
[----:B------:R-:W-:Y:S01]  /*1c00*/  IABS R59, R14 ;  /* 0x0000000e003b7213 */ /* 0x000fe20000000000 */
[----:B------:R-:W-:Y:S01]  /*1c10*/  ULDC UR5, c[0x0][0x23c] ;  /* 0x00008f0000057ab9 */ /* 0x000fe20000000800 */
[----:B-1----:R-:W1:Y:S01]  /*1c20*/  MUFU.RCP R8, R8 ;  /* 0x0000000800087308 */ /* 0x002e620000001000 */
[----:B0-----:R-:W-:Y:S01]  /*1c30*/  IABS R36, R16 ;  /* 0x0000001000247213 */ /* 0x001fe20000000000 */
[----:B------:R-:W-:Y:S01]  /*1c40*/  ULDC.64 UR8, c[0x0][0x218] ;  /* 0x0000860000087ab9 */ /* 0x000fe20000000a00 */
[----:B------:R-:W-:Y:S01]  /*1c50*/  ULDC.64 UR10, c[0x0][0x210] ;  /* 0x00008400000a7ab9 */ /* 0x000fe20000000a00 */
[----:B-1----:R-:W-:-:S04]  /*1c60*/  VIADD R8, R8, 0xffffffe ;  /* 0x0ffffffe08087836 */ /* 0x002fc80000000000 */
[----:B------:R-:W0:Y:S02]  /*1c70*/  F2I.FTZ.U32.TRUNC.NTZ R41, R8 ;  /* 0x0000000800297305 */ /* 0x000e24000021f000 */
[----:B0-----:R-:W-:-:S04]  /*1c80*/  IMAD.MOV R8, RZ, RZ, -R41 ;  /* 0x000000ffff087224 */ /* 0x001fc800078e0a29 */
[----:B------:R-:W-:-:S04]  /*1c90*/  IMAD R8, R8, R0, RZ ;  /* 0x0000000008087224 */ /* 0x000fc800078e02ff */
[----:B------:R-:W-:Y:S01]  /*1ca0*/  IMAD.HI.U32 R40, R41, R8, R40 ;  /* 0x0000000829287227 */ /* 0x000fe200078e0028 */
[----:B------:R-:W-:-:S05]  /*1cb0*/  IABS R8, R6 ;  /* 0x0000000600087213 */ /* 0x000fca0000000000 */
[----:B------:R-:W-:-:S04]  /*1cc0*/  IMAD.HI.U32 R26, R40, R8, RZ ;  /* 0x00000008281a7227 */ /* 0x000fc800078e00ff */
[----:B------:R-:W-:-:S04]  /*1cd0*/  IMAD.HI.U32 R33, R40, R9, RZ ;  /* 0x0000000928217227 */ /* 0x000fc800078e00ff */
[----:B------:R-:W-:Y:S02]  /*1ce0*/  IMAD.MOV R26, RZ, RZ, -R26 ;  /* 0x000000ffff1a7224 */ /* 0x000fe400078e0a1a */
[----:B------:R-:W-:-:S04]  /*1cf0*/  IMAD.HI.U32 R11, R40, R4, RZ ;  /* 0x00000004280b7227 */ /* 0x000fc800078e00ff */
[----:B------:R-:W-:-:S04]  /*1d00*/  IMAD.HI.U32 R34, R40, R10, RZ ;  /* 0x0000000a28227227 */ /* 0x000fc800078e00ff */
[----:B------:R-:W-:Y:S02]  /*1d10*/  IMAD.MOV R33, RZ, RZ, -R33 ;  /* 0x000000ffff217224 */ /* 0x000fe400078e0a21 */
[C---:B------:R-:W-:Y:S02]  /*1d20*/  IMAD R8, R0.reuse, R26, R8 ;  /* 0x0000001a00087224 */ /* 0x040fe400078e0208 */
[----:B------:R-:W-:Y:S02]  /*1d30*/  IMAD.MOV R26, RZ, RZ, -R11 ;  /* 0x000000ffff1a7224 */ /* 0x000fe400078e0a0b */
[----:B------:R-:W-:Y:S01]  /*1d40*/  IMAD.MOV R34, RZ, RZ, -R34 ;  /* 0x000000ffff227224 */ /* 0x000fe200078e0a22 */
[C---:B------:R-:W-:Y:S01]  /*1d50*/  ISETP.GT.U32.AND P6, PT, R0.reuse, R8, PT ;  /* 0x000000080000720c */ /* 0x040fe20003fc4070 */
[C---:B------:R-:W-:Y:S02]  /*1d60*/  IMAD R9, R0.reuse, R33, R9 ;  /* 0x0000002100097224 */ /* 0x040fe400078e0209 */
[----:B------:R-:W-:-:S02]  /*1d70*/  IMAD R4, R0, R26, R4 ;  /* 0x0000001a00047224 */ /* 0x000fc400078e0204 */
[C---:B------:R-:W-:Y:S01]  /*1d80*/  IMAD R10, R0.reuse, R34, R10 ;  /* 0x00000022000a7224 */ /* 0x040fe200078e020a */
[----:B------:R-:W-:Y:S01]  /*1d90*/  ISETP.GT.U32.AND P3, PT, R0, R9, PT ;  /* 0x000000090000720c */ /* 0x000fe20003f64070 */
[----:B------:R-:W-:Y:S01]  /*1da0*/  IMAD.HI.U32 R11, R40, R61, RZ ;  /* 0x0000003d280b7227 */ /* 0x000fe200078e00ff */
[C---:B------:R-:W-:Y:S02]  /*1db0*/  ISETP.GT.U32.AND P1, PT, R0.reuse, R4, PT ;  /* 0x000000040000720c */ /* 0x040fe40003f24070 */
[----:B------:R-:W-:Y:S01]  /*1dc0*/  ISETP.GT.U32.AND P0, PT, R0, R10, PT ;  /* 0x0000000a0000720c */ /* 0x000fe20003f04070 */
[----:B------:R-:W-:Y:S02]  /*1dd0*/  IMAD.MOV R11, RZ, RZ, -R11 ;  /* 0x000000ffff0b7224 */ /* 0x000fe400078e0a0b */
[----:B------:R-:W-:Y:S02]  /*1de0*/  @!P6 IMAD.IADD R8, R8, 0x1, -R0 ;  /* 0x000000010808e824 */ /* 0x000fe400078e0a00 */
[----:B------:R-:W-:-:S02]  /*1df0*/  IMAD R61, R0, R11, R61 ;  /* 0x0000000b003d7224 */ /* 0x000fc400078e023d */
[----:B------:R-:W-:Y:S01]  /*1e00*/  IMAD.HI.U32 R5, R40, R60, RZ ;  /* 0x0000003c28057227 */ /* 0x000fe200078e00ff */
[----:B------:R-:W-:-:S03]  /*1e10*/  ISETP.GT.U32.AND P6, PT, R0, R8, PT ;  /* 0x000000080000720c */ /* 0x000fc60003fc4070 */
[--C-:B------:R-:W-:Y:S02]  /*1e20*/  @!P3 IMAD.IADD R9, R9, 0x1, -R0.reuse ;  /* 0x000000010909b824 */ /* 0x100fe400078e0a00 */
[--C-:B------:R-:W-:Y:S01]  /*1e30*/  @!P1 IMAD.IADD R4, R4, 0x1, -R0.reuse ;  /* 0x0000000104049824 */ /* 0x100fe200078e0a00 */
[----:B------:R-:W-:Y:S01]  /*1e40*/  ISETP.GT.U32.AND P1, PT, R0, R61, PT ;  /* 0x0000003d0000720c */ /* 0x000fe20003f24070 */
[----:B------:R-:W-:Y:S01]  /*1e50*/  @!P0 IMAD.IADD R10, R10, 0x1, -R0 ;  /* 0x000000010a0a8824 */ /* 0x000fe200078e0a00 */
[C---:B------:R-:W-:Y:S01]  /*1e60*/  ISETP.GT.U32.AND P0, PT, R0.reuse, R9, PT ;  /* 0x000000090000720c */ /* 0x040fe20003f04070 */
[----:B------:R-:W-:Y:S01]  /*1e70*/  IMAD.MOV R26, RZ, RZ, -R5 ;  /* 0x000000ffff1a7224 */ /* 0x000fe200078e0a05 */
[----:B------:R-:W-:Y:S01]  /*1e80*/  ISETP.GT.U32.AND P3, PT, R0, R4, PT ;  /* 0x000000040000720c */ /* 0x000fe20003f64070 */
[----:B------:R-:W-:Y:S01]  /*1e90*/  IMAD.HI.U32 R11, R40, R59, RZ ;  /* 0x0000003b280b7227 */ /* 0x000fe200078e00ff */
[----:B------:R-:W-:-:S03]  /*1ea0*/  ISETP.GT.U32.AND P5, PT, R0, R10, PT ;  /* 0x0000000a0000720c */ /* 0x000fc60003fa4070 */
[----:B------:R-:W-:Y:S02]  /*1eb0*/  @!P6 IMAD.IADD R8, R8, 0x1, -R0 ;  /* 0x000000010808e824 */ /* 0x000fe400078e0a00 */
[----:B------:R-:W-:Y:S02]  /*1ec0*/  IMAD R60, R0, R26, R60 ;  /* 0x0000001a003c7224 */ /* 0x000fe400078e023c */
[----:B------:R-:W-:Y:S01]  /*1ed0*/  IMAD.MOV R5, RZ, RZ, -R11 ;  /* 0x000000ffff057224 */ /* 0x000fe200078e0a0b */
[----:B------:R-:W-:Y:S01]  /*1ee0*/  IABS R11, R15 ;  /* 0x0000000f000b7213 */ /* 0x000fe20000000000 */
[--C-:B------:R-:W-:Y:S01]  /*1ef0*/  @!P0 IMAD.IADD R9, R9, 0x1, -R0.reuse ;  /* 0x0000000109098824 */ /* 0x100fe200078e0a00 */
[----:B------:R-:W-:Y:S01]  /*1f00*/  ISETP.GE.AND P0, PT, R6, RZ, PT ;  /* 0x000000ff0600720c */ /* 0x000fe20003f06270 */
[--C-:B------:R-:W-:Y:S01]  /*1f10*/  @!P3 IMAD.IADD R4, R4, 0x1, -R0.reuse ;  /* 0x000000010404b824 */ /* 0x100fe200078e0a00 */
[----:B------:R-:W-:Y:S01]  /*1f20*/  ISETP.GE.AND P3, PT, R7, RZ, PT ;  /* 0x000000ff0700720c */ /* 0x000fe20003f66270 */
[----:B------:R-:W-:Y:S01]  /*1f30*/  @!P5 IMAD.IADD R10, R10, 0x1, -R0 ;  /* 0x000000010a0ad824 */ /* 0x000fe200078e0a00 */
[----:B------:R-:W-:Y:S01]  /*1f40*/  ISETP.GT.U32.AND P5, PT, R0, R60, PT ;  /* 0x0000003c0000720c */ /* 0x000fe20003fa4070 */
[----:B------:R-:W-:Y:S01]  /*1f50*/  IMAD.MOV.U32 R42, RZ, RZ, R9 ;  /* 0x000000ffff2a7224 */ /* 0x000fe200078e0009 */
[----:B------:R-:W-:Y:S01]  /*1f60*/  IABS R6, R17 ;  /* 0x0000001100067213 */ /* 0x000fe20000000000 */
[----:B------:R-:W-:-:S02]  /*1f70*/  IMAD.MOV.U32 R43, RZ, RZ, R10 ;  /* 0x000000ffff2b7224 */ /* 0x000fc400078e000a */
[----:B------:R-:W-:Y:S02]  /*1f80*/  IMAD.MOV.U32 R7, RZ, RZ, R8 ;  /* 0x000000ffff077224 */ /* 0x000fe400078e0008 */
[----:B--2---:R-:W-:Y:S02]  /*1f90*/  IMAD.MOV.U32 R3, RZ, RZ, R4 ;  /* 0x000000ffff037224 */ /* 0x004fe400078e0004 */
[----:B------:R-:W-:Y:S02]  /*1fa0*/  @!P4 IMAD.MOV R43, RZ, RZ, -R43 ;  /* 0x000000ffff2bc224 */ /* 0x000fe400078e0a2b */
[----:B------:R-:W-:Y:S02]  /*1fb0*/  @!P2 IMAD.MOV R42, RZ, RZ, -R42 ;  /* 0x000000ffff2aa224 */ /* 0x000fe400078e0a2a */
[----:B------:R-:W-:Y:S01]  /*1fc0*/  @!P0 IMAD.MOV R7, RZ, RZ, -R7 ;  /* 0x000000ffff078224 */ /* 0x000fe200078e0a07 */
[----:B------:R-:W-:Y:S01]  /*1fd0*/  STL [R1+0xc], R43 ;  /* 0x00000c2b01007387 */ /* 0x000fe20000100800 */
[----:B------:R-:W-:-:S02]  /*1fe0*/  @!P3 IMAD.MOV R3, RZ, RZ, -R3 ;  /* 0x000000ffff03b224 */ /* 0x000fc400078e0a03 */
[----:B------:R-:W-:Y:S01]  /*1ff0*/  IMAD R59, R0, R5, R59 ;  /* 0x00000005003b7224 */ /* 0x000fe200078e023b */
[----:B------:R-:W-:Y:S01]  /*2000*/  STL [R1+0x8], R42 ;  /* 0x0000082a01007387 */ /* 0x000fe20000100800 */
[----:B------:R-:W-:Y:S01]  /*2010*/  @!P1 IMAD.IADD R61, R61, 0x1, -R0 ;  /* 0x000000013d3d9824 */ /* 0x000fe200078e0a00 */
[----:B------:R-:W-:Y:S01]  /*2020*/  ISETP.GE.AND P1, PT, R12, RZ, PT ;  /* 0x000000ff0c00720c */ /* 0x000fe20003f26270 */
[----:B------:R-:W-:Y:S01]  /*2030*/  IMAD.HI.U32 R5, R40, R11, RZ ;  /* 0x0000000b28057227 */ /* 0x000fe200078e00ff */
[----:B------:R0:W-:Y:S01]  /*2040*/  STL [R1+0x4], R7 ;  /* 0x0000040701007387 */ /* 0x0001e20000100800 */
[C---:B------:R-:W-:Y:S02]  /*2050*/  ISETP.GT.U32.AND P6, PT, R0.reuse, R59, PT ;  /* 0x0000003b0000720c */ /* 0x040fe40003fc4070 */
[----:B------:R-:W-:Y:S01]  /*2060*/  IMAD.MOV R35, RZ, RZ, -R5 ;  /* 0x000000ffff237224 */ /* 0x000fe200078e0a05 */
[----:B------:R1:W-:Y:S01]  /*2070*/  STL [R1], R3 ;  /* 0x0000000301007387 */ /* 0x0003e20000100800 */
[----:B------:R-:W-:Y:S01]  /*2080*/  ISETP.GT.U32.AND P4, PT, R0, R61, PT ;  /* 0x0000003d0000720c */ /* 0x000fe20003f84070 */
[----:B------:R-:W-:-:S02]  /*2090*/  IMAD.HI.U32 R5, R40, R36, RZ ;  /* 0x0000002428057227 */ /* 0x000fc400078e00ff */
[----:B------:R-:W2:Y:S02]  /*20a0*/  LDL.LU R48, [R1+0x54] ;  /* 0x0000540001307983 */ /* 0x000ea40000300800 */
[----:B------:R-:W-:Y:S01]  /*20b0*/  @!P5 IMAD.IADD R60, R60, 0x1, -R0 ;  /* 0x000000013c3cd824 */ /* 0x000fe200078e0a00 */
[----:B------:R-:W-:Y:S01]  /*20c0*/  ISETP.GE.AND P5, PT, R13, RZ, PT ;  /* 0x000000ff0d00720c */ /* 0x000fe20003fa6270 */
[----:B------:R-:W3:Y:S01]  /*20d0*/  LDL.LU R50, [R1+0x58] ;  /* 0x0000580001327983 */ /* 0x000ee20000300800 */
[C---:B------:R-:W-:Y:S02]  /*20e0*/  IMAD R35, R0.reuse, R35, R11 ;  /* 0x0000002300237224 */ /* 0x040fe400078e020b */
[----:B------:R-:W-:Y:S01]  /*20f0*/  IMAD.MOV R5, RZ, RZ, -R5 ;  /* 0x000000ffff057224 */ /* 0x000fe200078e0a05 */
[----:B------:R-:W4:Y:S01]  /*2100*/  LDL.LU R49, [R1+0x5c] ;  /* 0x00005c0001317983 */ /* 0x000f220000300800 */
[----:B------:R-:W-:Y:S01]  /*2110*/  ISETP.GT.U32.AND P2, PT, R0, R60, PT ;  /* 0x0000003c0000720c */ /* 0x000fe20003f44070 */
[----:B------:R-:W-:Y:S01]  /*2120*/  IMAD.HI.U32 R4, R40, R6, RZ ;  /* 0x0000000628047227 */ /* 0x000fe200078e00ff */
[C---:B------:R-:W-:Y:S01]  /*2130*/  ISETP.GT.U32.AND P0, PT, R0.reuse, R35, PT ;  /* 0x000000230000720c */ /* 0x040fe20003f04070 */
[----:B------:R-:W5:Y:S02]  /*2140*/  LDL.LU R44, [R1+0x84] ;  /* 0x00008400012c7983 */ /* 0x000f640000300800 */
[----:B------:R-:W-:-:S02]  /*2150*/  IMAD R36, R0, R5, R36 ;  /* 0x0000000500247224 */ /* 0x000fc400078e0224 */
[----:B------:R-:W4:Y:S01]  /*2160*/  LDL.LU R45, [R1+0x88] ;  /* 0x00008800012d7983 */ /* 0x000f220000300800 */
[----:B------:R-:W-:Y:S02]  /*2170*/  @!P4 IMAD.IADD R61, R61, 0x1, -R0 ;  /* 0x000000013d3dc824 */ /* 0x000fe400078e0a00 */
[----:B------:R-:W-:Y:S01]  /*2180*/  ISETP.GT.U32.AND P4, PT, R0, R36, PT ;  /* 0x000000240000720c */ /* 0x000fe20003f84070 */
[----:B------:R-:W-:Y:S02]  /*2190*/  IMAD.MOV R4, RZ, RZ, -R4 ;  /* 0x000000ffff047224 */ /* 0x000fe400078e0a04 */
[--C-:B------:R-:W-:Y:S02]  /*21a0*/  @!P6 IMAD.IADD R59, R59, 0x1, -R0.reuse ;  /* 0x000000013b3be824 */ /* 0x100fe400078e0a00 */
[--C-:B------:R-:W-:Y:S02]  /*21b0*/  @!P2 IMAD.IADD R60, R60, 0x1, -R0.reuse ;  /* 0x000000013c3ca824 */ /* 0x100fe400078e0a00 */
[----:B------:R-:W-:Y:S01]  /*21c0*/  @!P0 IMAD.IADD R35, R35, 0x1, -R0 ;  /* 0x0000000123238824 */ /* 0x000fe200078e0a00 */
[C---:B------:R-:W-:Y:S01]  /*21d0*/  ISETP.GT.U32.AND P6, PT, R0.reuse, R59, PT ;  /* 0x0000003b0000720c */ /* 0x040fe20003fc4070 */
[----:B------:R-:W-:-:S02]  /*21e0*/  IMAD R26, R0, R4, R6 ;  /* 0x00000004001a7224 */ /* 0x000fc400078e0206 */
[----:B------:R-:W-:Y:S02]  /*21f0*/  @!P5 IMAD.MOV R60, RZ, RZ, -R60 ;  /* 0x000000ffff3cd224 */ /* 0x000fe400078e0a3c */
[--C-:B------:R-:W-:Y:S01]  /*2200*/  @!P4 IMAD.IADD R36, R36, 0x1, -R0.reuse ;  /* 0x000000012424c824 */ /* 0x100fe200078e0a00 */
[C---:B------:R-:W-:Y:S02]  /*2210*/  ISETP.GT.U32.AND P4, PT, R0.reuse, R35, PT ;  /* 0x000000230000720c */ /* 0x040fe40003f84070 */
[C---:B------:R-:W-:Y:S02]  /*2220*/  ISETP.GT.U32.AND P5, PT, R0.reuse, R26, PT ;  /* 0x0000001a0000720c */ /* 0x040fe40003fa4070 */
[----:B------:R-:W-:Y:S01]  /*2230*/  ISETP.GE.AND P2, PT, R15, RZ, PT ;  /* 0x000000ff0f00720c */ /* 0x000fe20003f46270 */
[----:B------:R-:W-:Y:S01]  /*2240*/  @!P1 IMAD.MOV R61, RZ, RZ, -R61 ;  /* 0x000000ffff3d9224 */ /* 0x000fe200078e0a3d */
[----:B------:R-:W-:Y:S02]  /*2250*/  IABS R33, R18 ;  /* 0x0000001200217213 */ /* 0x000fe40000000000 */
[----:B------:R-:W-:Y:S01]  /*2260*/  ISETP.GT.U32.AND P1, PT, R0, R36, PT ;  /* 0x000000240000720c */ /* 0x000fe20003f24070 */
[----:B------:R-:W-:Y:S01]  /*2270*/  @!P6 IMAD.IADD R59, R59, 0x1, -R0 ;  /* 0x000000013b3be824 */ /* 0x000fe200078e0a00 */
[----:B------:R-:W-:Y:S01]  /*2280*/  ISETP.GE.AND P6, PT, R16, RZ, PT ;  /* 0x000000ff1000720c */ /* 0x000fe20003fc6270 */
[----:B------:R-:W-:Y:S01]  /*2290*/  IMAD.HI.U32 R4, R40, R33, RZ ;  /* 0x0000002128047227 */ /* 0x000fe200078e00ff */
[----:B------:R-:W-:-:S03]  /*22a0*/  IABS R34, R19 ;  /* 0x0000001300227213 */ /* 0x000fc60000000000 */
[--C-:B------:R-:W-:Y:S02]  /*22b0*/  @!P4 IMAD.IADD R35, R35, 0x1, -R0.reuse ;  /* 0x000000012323c824 */ /* 0x100fe400078e0a00 */
[----:B------:R-:W-:Y:S02]  /*22c0*/  @!P5 IMAD.IADD R26, R26, 0x1, -R0 ;  /* 0x000000011a1ad824 */ /* 0x000fe400078e0a00 */
[----:B------:R-:W-:Y:S02]  /*22d0*/  IMAD.MOV R4, RZ, RZ, -R4 ;  /* 0x000000ffff047224 */ /* 0x000fe400078e0a04 */
[----:B------:R-:W-:Y:S01]  /*22e0*/  @!P2 IMAD.MOV R35, RZ, RZ, -R35 ;  /* 0x000000ffff23a224 */ /* 0x000fe200078e0a23 */
[----:B------:R-:W-:Y:S01]  /*22f0*/  ISETP.GT.U32.AND P2, PT, R0, R26, PT ;  /* 0x0000001a0000720c */ /* 0x000fe20003f44070 */
[----:B------:R-:W-:Y:S01]  /*2300*/  IMAD.HI.U32 R5, R40, R34, RZ ;  /* 0x0000002228057227 */ /* 0x000fe200078e00ff */
[----:B------:R-:W-:-:S03]  /*2310*/  IABS R6, R20 ;  /* 0x0000001400067213 */ /* 0x000fc60000000000 */
[----:B------:R-:W-:Y:S02]  /*2320*/  IMAD R33, R0, R4, R33 ;  /* 0x0000000400217224 */ /* 0x000fe400078e0221 */
[----:B------:R-:W-:Y:S02]  /*2330*/  @!P1 IMAD.IADD R36, R36, 0x1, -R0 ;  /* 0x0000000124249824 */ /* 0x000fe400078e0a00 */
[----:B------:R-:W-:Y:S02]  /*2340*/  IMAD.MOV R5, RZ, RZ, -R5 ;  /* 0x000000ffff057224 */ /* 0x000fe400078e0a05 */
[----:B------:R-:W-:Y:S01]  /*2350*/  @!P6 IMAD.MOV R36, RZ, RZ, -R36 ;  /* 0x000000ffff24e224 */ /* 0x000fe200078e0a24 */
[C---:B------:R-:W-:Y:S01]  /*2360*/  ISETP.GT.U32.AND P6, PT, R0.reuse, R33, PT ;  /* 0x000000210000720c */ /* 0x040fe20003fc4070 */
[----:B------:R-:W-:Y:S02]  /*2370*/  IMAD R34, R0, R5, R34 ;  /* 0x0000000500227224 */ /* 0x000fe400078e0222 */
[----:B0-----:R-:W-:-:S04]  /*2380*/  IMAD.HI.U32 R7, R40, R6, RZ ;  /* 0x0000000628077227 */ /* 0x001fc800078e00ff */
[----:B------:R-:W-:Y:S02]  /*2390*/  IMAD.MOV R7, RZ, RZ, -R7 ;  /* 0x000000ffff077224 */ /* 0x000fe400078e0a07 */
[----:B------:R-:W-:Y:S01]  /*23a0*/  @!P2 IMAD.IADD R26, R26, 0x1, -R0 ;  /* 0x000000011a1aa824 */ /* 0x000fe200078e0a00 */
[C---:B------:R-:W-:Y:S01]  /*23b0*/  ISETP.GT.U32.AND P2, PT, R0.reuse, R34, PT ;  /* 0x000000220000720c */ /* 0x040fe20003f44070 */
[----:B------:R-:W-:Y:S01]  /*23c0*/  IMAD R6, R0, R7, R6 ;  /* 0x0000000700067224 */ /* 0x000fe200078e0206 */
[----:B------:R-:W-:Y:S02]  /*23d0*/  ISETP.GE.AND P3, PT, R14, RZ, PT ;  /* 0x000000ff0e00720c */ /* 0x000fe40003f66270 */
[----:B------:R-:W-:Y:S01]  /*23e0*/  IABS R9, R21 ;  /* 0x0000001500097213 */ /* 0x000fe20000000000 */
[----:B------:R-:W-:Y:S01]  /*23f0*/  @!P6 IMAD.IADD R33, R33, 0x1, -R0 ;  /* 0x000000012121e824 */ /* 0x000fe200078e0a00 */
[----:B------:R-:W-:Y:S02]  /*2400*/  ISETP.GE.AND P0, PT, R17, RZ, PT ;  /* 0x000000ff1100720c */ /* 0x000fe40003f06270 */
[----:B------:R-:W-:Y:S01]  /*2410*/  ISETP.GT.U32.AND P6, PT, R0, R6, PT ;  /* 0x000000060000720c */ /* 0x000fe20003fc4070 */
[----:B------:R-:W-:Y:S01]  /*2420*/  IMAD.HI.U32 R5, R40, R9, RZ ;  /* 0x0000000928057227 */ /* 0x000fe200078e00ff */
[----:B------:R-:W-:-:S02]  /*2430*/  IABS R16, R22 ;  /* 0x0000001600107213 */ /* 0x000fc40000000000 */
[----:B------:R-:W-:Y:S01]  /*2440*/  IABS R4, R24 ;  /* 0x0000001800047213 */ /* 0x000fe20000000000 */
[----:B------:R-:W-:Y:S01]  /*2450*/  @!P2 IMAD.IADD R34, R34, 0x1, -R0 ;  /* 0x000000012222a824 */ /* 0x000fe200078e0a00 */
[----:B------:R-:W-:Y:S01]  /*2460*/  ISETP.GT.U32.AND P2, PT, R0, R33, PT ;  /* 0x000000210000720c */ /* 0x000fe20003f44070 */
[----:B------:R-:W-:Y:S01]  /*2470*/  IMAD.MOV R5, RZ, RZ, -R5 ;  /* 0x000000ffff057224 */ /* 0x000fe200078e0a05 */
[----:B------:R-:W-:Y:S01]  /*2480*/  ISETP.GE.AND P4, PT, R19, RZ, PT ;  /* 0x000000ff1300720c */ /* 0x000fe20003f86270 */
[----:B------:R-:W-:Y:S01]  /*2490*/  @!P3 IMAD.MOV R59, RZ, RZ, -R59 ;  /* 0x000000ffff3bb224 */ /* 0x000fe200078e0a3b */
[----:B------:R-:W-:Y:S01]  /*24a0*/  ISETP.GE.AND P3, PT, R18, RZ, PT ;  /* 0x000000ff1200720c */ /* 0x000fe20003f66270 */
[----:B------:R-:W-:Y:S01]  /*24b0*/  IMAD R9, R0, R5, R9 ;  /* 0x0000000500097224 */ /* 0x000fe200078e0209 */
[----:B------:R-:W-:Y:S01]  /*24c0*/  IABS R19, R23 ;  /* 0x0000001700137213 */ /* 0x000fe20000000000 */
[----:B------:R-:W-:-:S04]  /*24d0*/  IMAD.HI.U32 R8, R40, R16, RZ ;  /* 0x0000001028087227 */ /* 0x000fc800078e00ff */
[----:B------:R-:W-:-:S04]  /*24e0*/  IMAD.HI.U32 R5, R40, R4, RZ ;  /* 0x0000000428057227 */ /* 0x000fc800078e00ff */
[----:B------:R-:W-:Y:S02]  /*24f0*/  @!P6 IMAD.IADD R6, R6, 0x1, -R0 ;  /* 0x000000010606e824 */ /* 0x000fe400078e0a00 */
[----:B------:R-:W-:Y:S01]  /*2500*/  @!P0 IMAD.MOV R26, RZ, RZ, -R26 ;  /* 0x000000ffff1a8224 */ /* 0x000fe200078e0a1a */
[----:B------:R-:W-:Y:S01]  /*2510*/  ISETP.GT.U32.AND P0, PT, R0, R34, PT ;  /* 0x000000220000720c */ /* 0x000fe20003f04070 */
[----:B------:R-:W-:Y:S01]  /*2520*/  IMAD.HI.U32 R7, R40, R19, RZ ;  /* 0x0000001328077227 */ /* 0x000fe200078e00ff */
[----:B------:R-:W-:-:S03]  /*2530*/  ISETP.GT.U32.AND P6, PT, R0, R6, PT ;  /* 0x000000060000720c */ /* 0x000fc60003fc4070 */
[----:B------:R-:W-:Y:S02]  /*2540*/  IMAD.MOV R8, RZ, RZ, -R8 ;  /* 0x000000ffff087224 */ /* 0x000fe400078e0a08 */
[----:B------:R-:W-:Y:S02]  /*2550*/  IMAD.MOV R5, RZ, RZ, -R5 ;  /* 0x000000ffff057224 */ /* 0x000fe400078e0a05 */
[----:B------:R-:W-:Y:S02]  /*2560*/  IMAD.MOV R7, RZ, RZ, -R7 ;  /* 0x000000ffff077224 */ /* 0x000fe400078e0a07 */
[C---:B------:R-:W-:Y:S02]  /*2570*/  IMAD R16, R0.reuse, R8, R16 ;  /* 0x0000000800107224 */ /* 0x040fe400078e0210 */
[C---:B------:R-:W-:Y:S01]  /*2580*/  IMAD R4, R0.reuse, R5, R4 ;  /* 0x0000000500047224 */ /* 0x040fe200078e0204 */
[----:B------:R-:W-:Y:S01]  /*2590*/  IABS R5, R25 ;  /* 0x0000001900057213 */ /* 0x000fe20000000000 */
[----:B------:R-:W-:Y:S01]  /*25a0*/  @!P2 IMAD.IADD R33, R33, 0x1, -R0 ;  /* 0x000000012121a824 */ /* 0x000fe200078e0a00 */
[C---:B------:R-:W-:Y:S01]  /*25b0*/  ISETP.GT.U32.AND P2, PT, R0.reuse, R9, PT ;  /* 0x000000090000720c */ /* 0x040fe20003f44070 */
[----:B------:R-:W-:Y:S01]  /*25c0*/  IMAD R19, R0, R7, R19 ;  /* 0x0000000700137224 */ /* 0x000fe200078e0213 */
[----:B------:R-:W-:Y:S01]  /*25d0*/  ISETP.GE.AND P1, PT, R20, RZ, PT ;  /* 0x000000ff1400720c */ /* 0x000fe20003f26270 */
[----:B------:R-:W-:Y:S01]  /*25e0*/  @!P3 IMAD.MOV R33, RZ, RZ, -R33 ;  /* 0x000000ffff21b224 */ /* 0x000fe200078e0a21 */
[----:B------:R-:W-:Y:S01]  /*25f0*/  ISETP.GT.U32.AND P3, PT, R0, R16, PT ;  /* 0x000000100000720c */ /* 0x000fe20003f64070 */
[----:B------:R-:W-:-:S04]  /*2600*/  IMAD.HI.U32 R12, R40, R5, RZ ;  /* 0x00000005280c7227 */ /* 0x000fc800078e00ff */
[----:B------:R-:W-:Y:S01]  /*2610*/  @!P0 IMAD.IADD R34, R34, 0x1, -R0 ;  /* 0x0000000122228824 */ /* 0x000fe200078e0a00 */
[----:B------:R-:W-:Y:S01]  /*2620*/  ISETP.GT.U32.AND P0, PT, R0, R19, PT ;  /* 0x000000130000720c */ /* 0x000fe20003f04070 */
[----:B------:R-:W-:Y:S02]  /*2630*/  IMAD.MOV R12, RZ, RZ, -R12 ;  /* 0x000000ffff0c7224 */ /* 0x000fe400078e0a0c */
[--C-:B------:R-:W-:Y:S01]  /*2640*/  @!P6 IMAD.IADD R6, R6, 0x1, -R0.reuse ;  /* 0x000000010606e824 */ /* 0x100fe200078e0a00 */
[C---:B------:R-:W-:Y:S01]  /*2650*/  ISETP.GT.U32.AND P6, PT, R0.reuse, R4, PT ;  /* 0x000000040000720c */ /* 0x040fe20003fc4070 */
[--C-:B------:R-:W-:Y:S01]  /*2660*/  @!P2 IMAD.IADD R9, R9, 0x1, -R0.reuse ;  /* 0x000000010909a824 */ /* 0x100fe200078e0a00 */
[----:B------:R-:W-:Y:S01]  /*2670*/  IABS R8, R28 ;  /* 0x0000001c00087213 */ /* 0x000fe20000000000 */
[----:B------:R-:W-:Y:S01]  /*2680*/  IMAD R5, R0, R12, R5 ;  /* 0x0000000c00057224 */ /* 0x000fe200078e0205 */
[----:B------:R-:W-:Y:S01]  /*2690*/  IABS R7, R27 ;  /* 0x0000001b00077213 */ /* 0x000fe20000000000 */
[----:B------:R-:W-:Y:S01]  /*26a0*/  @!P3 IMAD.IADD R16, R16, 0x1, -R0 ;  /* 0x000000011010b824 */ /* 0x000fe200078e0a00 */
[C---:B------:R-:W-:Y:S01]  /*26b0*/  ISETP.GT.U32.AND P3, PT, R0.reuse, R9, PT ;  /* 0x000000090000720c */ /* 0x040fe20003f64070 */
[----:B------:R-:W-:Y:S01]  /*26c0*/  @!P1 IMAD.MOV R6, RZ, RZ, -R6 ;  /* 0x000000ffff069224 */ /* 0x000fe200078e0a06 */
[----:B------:R-:W-:Y:S01]  /*26d0*/  ISETP.GT.U32.AND P1, PT, R0, R5, PT ;  /* 0x000000050000720c */ /* 0x000fe20003f24070 */
[----:B------:R-:W-:Y:S01]  /*26e0*/  IMAD.HI.U32 R10, R40, R8, RZ ;  /* 0x00000008280a7227 */ /* 0x000fe200078e00ff */
[----:B------:R-:W-:-:S03]  /*26f0*/  ISETP.GE.AND P5, PT, R21, RZ, PT ;  /* 0x000000ff1500720c */ /* 0x000fc60003fa6270 */
[----:B------:R-:W-:Y:S02]  /*2700*/  @!P0 IMAD.IADD R19, R19, 0x1, -R0 ;  /* 0x0000000113138824 */ /* 0x000fe400078e0a00 */
[----:B------:R-:W-:Y:S02]  /*2710*/  IMAD.MOV R10, RZ, RZ, -R10 ;  /* 0x000000ffff0a7224 */ /* 0x000fe400078e0a0a */
[----:B------:R-:W-:-:S04]  /*2720*/  IMAD.HI.U32 R11, R40, R7, RZ ;  /* 0x00000007280b7227 */ /* 0x000fc800078e00ff */
[----:B------:R-:W-:Y:S01]  /*2730*/  @!P6 IMAD.IADD R4, R4, 0x1, -R0 ;  /* 0x000000010404e824 */ /* 0x000fe200078e0a00 */
[C---:B------:R-:W-:Y:S01]  /*2740*/  ISETP.GT.U32.AND P6, PT, R0.reuse, R19, PT ;  /* 0x000000130000720c */ /* 0x040fe20003fc4070 */
[C---:B------:R-:W-:Y:S01]  /*2750*/  IMAD R8, R0.reuse, R10, R8 ;  /* 0x0000000a00087224 */ /* 0x040fe200078e0208 */
[----:B------:R-:W-:Y:S01]  /*2760*/  IABS R10, R29 ;  /* 0x0000001d000a7213 */ /* 0x000fe20000000000 */
[----:B------:R-:W-:Y:S01]  /*2770*/  IMAD.MOV R11, RZ, RZ, -R11 ;  /* 0x000000ffff0b7224 */ /* 0x000fe200078e0a0b */
[C---:B------:R-:W-:Y:S01]  /*2780*/  ISETP.GT.U32.AND P0, PT, R0.reuse, R16, PT ;  /* 0x000000100000720c */ /* 0x040fe20003f04070 */
[--C-:B------:R-:W-:Y:S02]  /*2790*/  @!P3 IMAD.IADD R9, R9, 0x1, -R0.reuse ;  /* 0x000000010909b824 */ /* 0x100fe400078e0a00 */
[----:B------:R-:W-:Y:S01]  /*27a0*/  IMAD R7, R0, R11, R7 ;  /* 0x0000000b00077224 */ /* 0x000fe200078e0207 */
[----:B------:R-:W-:Y:S01]  /*27b0*/  IABS R11, R30 ;  /* 0x0000001e000b7213 */ /* 0x000fe20000000000 */
[----:B------:R-:W-:-:S02]  /*27c0*/  @!P1 IMAD.IADD R5, R5, 0x1, -R0 ;  /* 0x0000000105059824 */ /* 0x000fc400078e0a00 */
[----:B------:R-:W-:-:S04]  /*27d0*/  IMAD.HI.U32 R12, R40, R10, RZ ;  /* 0x0000000a280c7227 */ /* 0x000fc800078e00ff */
[----:B------:R-:W-:Y:S01]  /*27e0*/  @!P5 IMAD.MOV R9, RZ, RZ, -R9 ;  /* 0x000000ffff09d224 */ /* 0x000fe200078e0a09 */
[----:B------:R-:W-:Y:S01]  /*27f0*/  ISETP.GT.U32.AND P5, PT, R0, R5, PT ;  /* 0x000000050000720c */ /* 0x000fe20003fa4070 */
[----:B------:R-:W-:Y:S02]  /*2800*/  IMAD.MOV R13, RZ, RZ, -R12 ;  /* 0x000000ffff0d7224 */ /* 0x000fe400078e0a0c */
[----:B------:R-:W-:Y:S01]  /*2810*/  IMAD.HI.U32 R12, R40, R11, RZ ;  /* 0x0000000b280c7227 */ /* 0x000fe200078e00ff */
[----:B------:R-:W-:-:S03]  /*2820*/  ISETP.GT.U32.AND P3, PT, R0, R7, PT ;  /* 0x000000070000720c */ /* 0x000fc60003f64070 */
[----:B------:R-:W-:Y:S01]  /*2830*/  @!P6 IMAD.IADD R19, R19, 0x1, -R0 ;  /* 0x000000011313e824 */ /* 0x000fe200078e0a00 */
[----:B------:R-:W-:Y:S01]  /*2840*/  ISETP.GT.U32.AND P6, PT, R0, R8, PT ;  /* 0x000000080000720c */ /* 0x000fe20003fc4070 */
[----:B------:R-:W-:Y:S01]  /*2850*/  IMAD.MOV R12, RZ, RZ, -R12 ;  /* 0x000000ffff0c7224 */ /* 0x000fe200078e0a0c */
[----:B------:R-:W-:Y:S01]  /*2860*/  ISETP.GE.AND P2, PT, R22, RZ, PT ;  /* 0x000000ff1600720c */ /* 0x000fe20003f46270 */
[--C-:B------:R-:W-:Y:S01]  /*2870*/  @!P0 IMAD.IADD R16, R16, 0x1, -R0.reuse ;  /* 0x0000000110108824 */ /* 0x100fe200078e0a00 */
[----:B------:R-:W-:Y:S01]  /*2880*/  ISETP.GE.AND P0, PT, R23, RZ, PT ;  /* 0x000000ff1700720c */ /* 0x000fe20003f06270 */
[----:B------:R-:W-:Y:S02]  /*2890*/  IMAD R11, R0, R12, R11 ;  /* 0x0000000c000b7224 */ /* 0x000fe400078e020b */
[----:B------:R-:W-:-:S03]  /*28a0*/  @!P5 IMAD.IADD R5, R5, 0x1, -R0 ;  /* 0x000000010505d824 */ /* 0x000fc600078e0a00 */
[C---:B------:R-:W-:Y:S01]  /*28b0*/  ISETP.GT.U32.AND P5, PT, R0.reuse, R11, PT ;  /* 0x0000000b0000720c */ /* 0x040fe20003fa4070 */
[----:B------:R-:W-:Y:S02]  /*28c0*/  @!P3 IMAD.IADD R7, R7, 0x1, -R0 ;  /* 0x000000010707b824 */ /* 0x000fe400078e0a00 */
[----:B------:R-:W-:Y:S02]  /*28d0*/  IMAD R10, R0, R13, R10 ;  /* 0x0000000d000a7224 */ /* 0x000fe400078e020a */
[----:B------:R-:W-:Y:S01]  /*28e0*/  @!P6 IMAD.IADD R8, R8, 0x1, -R0 ;  /* 0x000000010808e824 */ /* 0x000fe200078e0a00 */
[----:B------:R-:W-:Y:S01]  /*28f0*/  IABS R13, R31 ;  /* 0x0000001f000d7213 */ /* 0x000fe20000000000 */
[----:B------:R-:W-:Y:S01]  /*2900*/  @!P2 IMAD.MOV R16, RZ, RZ, -R16 ;  /* 0x000000ffff10a224 */ /* 0x000fe200078e0a10 */
[C---:B------:R-:W-:Y:S01]  /*2910*/  ISETP.GT.U32.AND P2, PT, R0.reuse, R7, PT ;  /* 0x000000070000720c */ /* 0x040fe20003f44070 */
[----:B------:R-:W-:Y:S01]  /*2920*/  @!P0 IMAD.MOV R19, RZ, RZ, -R19 ;  /* 0x000000ffff138224 */ /* 0x000fe200078e0a13 */
[----:B------:R-:W-:-:S02]  /*2930*/  ISETP.GT.U32.AND P6, PT, R0, R8, PT ;  /* 0x000000080000720c */ /* 0x000fc40003fc4070 */
[----:B------:R-:W-:Y:S01]  /*2940*/  ISETP.GT.U32.AND P0, PT, R0, R10, PT ;  /* 0x0000000a0000720c */ /* 0x000fe20003f04070 */
[----:B------:R-:W-:Y:S01]  /*2950*/  IMAD.HI.U32 R12, R40, R13, RZ ;  /* 0x0000000d280c7227 */ /* 0x000fe200078e00ff */
[----:B------:R-:W-:Y:S02]  /*2960*/  ISETP.GE.AND P1, PT, R25, RZ, PT ;  /* 0x000000ff1900720c */ /* 0x000fe40003f26270 */
[----:B------:R-:W-:Y:S01]  /*2970*/  ISETP.GE.AND P3, PT, R27, RZ, PT ;  /* 0x000000ff1b00720c */ /* 0x000fe20003f66270 */
[----:B------:R-:W-:Y:S01]  /*2980*/  @!P5 IMAD.IADD R11, R11, 0x1, -R0 ;  /* 0x000000010b0bd824 */ /* 0x000fe200078e0a00 */
[----:B------:R-:W-:Y:S01]  /*2990*/  IABS R14, R32 ;  /* 0x00000020000e7213 */ /* 0x000fe20000000000 */
[----:B------:R-:W-:Y:S01]  /*29a0*/  IMAD.MOV R12, RZ, RZ, -R12 ;  /* 0x000000ffff0c7224 */ /* 0x000fe200078e0a0c */
[----:B------:R-:W-:Y:S02]  /*29b0*/  IABS R15, R37 ;  /* 0x00000025000f7213 */ /* 0x000fe40000000000 */
[----:B------:R-:W-:Y:S01]  /*29c0*/  ISETP.GT.U32.AND P5, PT, R0, R11, PT ;  /* 0x0000000b0000720c */ /* 0x000fe20003fa4070 */
[----:B------:R-:W-:-:S02]  /*29d0*/  @!P2 IMAD.IADD R7, R7, 0x1, -R0 ;  /* 0x000000010707a824 */ /* 0x000fc400078e0a00 */
[--C-:B------:R-:W-:Y:S01]  /*29e0*/  @!P6 IMAD.IADD R8, R8, 0x1, -R0.reuse ;  /* 0x000000010808e824 */ /* 0x100fe200078e0a00 */
[----:B------:R-:W-:Y:S01]  /*29f0*/  ISETP.GE.AND P6, PT, R30, RZ, PT ;  /* 0x000000ff1e00720c */ /* 0x000fe20003fc6270 */
[----:B------:R-:W-:Y:S02]  /*2a00*/  @!P0 IMAD.IADD R10, R10, 0x1, -R0 ;  /* 0x000000010a0a8824 */ /* 0x000fe400078e0a00 */
[----:B------:R-:W-:Y:S02]  /*2a10*/  IMAD R12, R0, R12, R13 ;  /* 0x0000000c000c7224 */ /* 0x000fe400078e020d */
[----:B------:R-:W-:-:S04]  /*2a20*/  IMAD.HI.U32 R13, R40, R14, RZ ;  /* 0x0000000e280d7227 */ /* 0x000fc800078e00ff */
[----:B------:R-:W-:-:S04]  /*2a30*/  IMAD.HI.U32 R17, R40, R15, RZ ;  /* 0x0000000f28117227 */ /* 0x000fc800078e00ff */
[----:B------:R-:W-:Y:S01]  /*2a40*/  @!P1 IMAD.MOV R5, RZ, RZ, -R5 ;  /* 0x000000ffff059224 */ /* 0x000fe200078e0a05 */
[C---:B------:R-:W-:Y:S01]  /*2a50*/  ISETP.GT.U32.AND P1, PT, R0.reuse, R10, PT ;  /* 0x0000000a0000720c */ /* 0x040fe20003f24070 */
[----:B------:R-:W-:Y:S01]  /*2a60*/  @!P3 IMAD.MOV R7, RZ, RZ, -R7 ;  /* 0x000000ffff07b224 */ /* 0x000fe200078e0a07 */
[C---:B------:R-:W-:Y:S01]  /*2a70*/  ISETP.GT.U32.AND P3, PT, R0.reuse, R12, PT ;  /* 0x0000000c0000720c */ /* 0x040fe20003f64070 */
[----:B------:R-:W-:Y:S02]  /*2a80*/  IMAD.MOV R13, RZ, RZ, -R13 ;  /* 0x000000ffff0d7224 */ /* 0x000fe400078e0a0d */
[----:B------:R-:W-:Y:S01]  /*2a90*/  IMAD.MOV R17, RZ, RZ, -R17 ;  /* 0x000000ffff117224 */ /* 0x000fe200078e0a11 */
[----:B------:R-:W-:Y:S01]  /*2aa0*/  ISETP.GE.AND P2, PT, R29, RZ, PT ;  /* 0x000000ff1d00720c */ /* 0x000fe20003f46270 */
[C---:B------:R-:W-:Y:S02]  /*2ab0*/  IMAD R13, R0.reuse, R13, R14 ;  /* 0x0000000d000d7224 */ /* 0x040fe400078e020e */
[----:B------:R-:W-:Y:S01]  /*2ac0*/  IMAD R14, R0, R17, R15 ;  /* 0x00000011000e7224 */ /* 0x000fe200078e020f */
[----:B------:R-:W-:Y:S01]  /*2ad0*/  IABS R15, R38 ;  /* 0x00000026000f7213 */ /* 0x000fe20000000000 */
[----:B------:R-:W-:-:S02]  /*2ae0*/  @!P5 IMAD.IADD R11, R11, 0x1, -R0 ;  /* 0x000000010b0bd824 */ /* 0x000fc400078e0a00 */
[----:B------:R-:W-:Y:S01]  /*2af0*/  @!P4 IMAD.MOV R34, RZ, RZ, -R34 ;  /* 0x000000ffff22c224 */ /* 0x000fe200078e0a22 */
[C---:B------:R-:W-:Y:S01]  /*2b00*/  ISETP.GT.U32.AND P4, PT, R0.reuse, R4, PT ;  /* 0x000000040000720c */ /* 0x040fe20003f84070 */
[----:B------:R-:W-:Y:S01]  /*2b10*/  @!P6 IMAD.MOV R11, RZ, RZ, -R11 ;  /* 0x000000ffff0be224 */ /* 0x000fe200078e0a0b */
[----:B------:R-:W-:Y:S01]  /*2b20*/  ISETP.GT.U32.AND P6, PT, R0, R13, PT ;  /* 0x0000000d0000720c */ /* 0x000fe20003fc4070 */
[----:B------:R-:W-:-:S04]  /*2b30*/  IMAD.HI.U32 R23, R40, R15, RZ ;  /* 0x0000000f28177227 */ /* 0x000fc800078e00ff */
[--C-:B------:R-:W-:Y:S02]  /*2b40*/  @!P1 IMAD.IADD R10, R10, 0x1, -R0.reuse ;  /* 0x000000010a0a9824 */ /* 0x100fe400078e0a00 */
[----:B------:R-:W-:Y:S02]  /*2b50*/  @!P3 IMAD.IADD R12, R12, 0x1, -R0 ;  /* 0x000000010c0cb824 */ /* 0x000fe400078e0a00 */
[----:B------:R-:W-:Y:S02]  /*2b60*/  IMAD.MOV R23, RZ, RZ, -R23 ;  /* 0x000000ffff177224 */ /* 0x000fe400078e0a17 */
[----:B------:R-:W-:Y:S01]  /*2b70*/  @!P2 IMAD.MOV R10, RZ, RZ, -R10 ;  /* 0x000000ffff0aa224 */ /* 0x000fe200078e0a0a */
[C---:B------:R-:W-:Y:S01]  /*2b80*/  ISETP.GT.U32.AND P2, PT, R0.reuse, R12, PT ;  /* 0x0000000c0000720c */ /* 0x040fe20003f44070 */
[----:B------:R-:W-:Y:S02]  /*2b90*/  IMAD R15, R0, R23, R15 ;  /* 0x00000017000f7224 */ /* 0x000fe400078e020f */
[--C-:B------:R-:W-:Y:S01]  /*2ba0*/  @!P4 IMAD.IADD R4, R4, 0x1, -R0.reuse ;  /* 0x000000010404c824 */ /* 0x100fe200078e0a00 */
[----:B------:R-:W-:Y:S01]  /*2bb0*/  ISETP.GE.AND P4, PT, R24, RZ, PT ;  /* 0x000000ff1800720c */ /* 0x000fe20003f86270 */
[----:B------:R-:W-:Y:S01]  /*2bc0*/  @!P6 IMAD.IADD R13, R13, 0x1, -R0 ;  /* 0x000000010d0de824 */ /* 0x000fe200078e0a00 */
[----:B------:R-:W-:-:S02]  /*2bd0*/  ISETP.GT.U32.AND P6, PT, R0, R15, PT ;  /* 0x0000000f0000720c */ /* 0x000fc40003fc4070 */
[----:B------:R-:W-:-:S05]  /*2be0*/  IABS R17, R39 ;  /* 0x0000002700117213 */ /* 0x000fca0000000000 */
[----:B------:R-:W-:Y:S01]  /*2bf0*/  @!P2 IMAD.IADD R12, R12, 0x1, -R0 ;  /* 0x000000010c0ca824 */ /* 0x000fe200078e0a00 */
[----:B------:R-:W-:Y:S01]  /*2c00*/  ISETP.GT.U32.AND P2, PT, R0, R14, PT ;  /* 0x0000000e0000720c */ /* 0x000fe20003f44070 */
[----:B------:R-:W-:-:S04]  /*2c10*/  IMAD.HI.U32 R22, R40, R17, RZ ;  /* 0x0000001128167227 */ /* 0x000fc800078e00ff */
[----:B------:R-:W-:Y:S01]  /*2c20*/  @!P4 IMAD.MOV R4, RZ, RZ, -R4 ;  /* 0x000000ffff04c224 */ /* 0x000fe200078e0a04 */
[----:B------:R-:W-:Y:S01]  /*2c30*/  ISETP.GE.AND P4, PT, R28, RZ, PT ;  /* 0x000000ff1c00720c */ /* 0x000fe20003f86270 */
[----:B------:R-:W-:Y:S02]  /*2c40*/  @!P6 IMAD.IADD R15, R15, 0x1, -R0 ;  /* 0x000000010f0fe824 */ /* 0x000fe400078e0a00 */
[----:B------:R-:W-:Y:S01]  /*2c50*/  IMAD.MOV R22, RZ, RZ, -R22 ;  /* 0x000000ffff167224 */ /* 0x000fe200078e0a16 */
[----:B------:R-:W-:Y:S02]  /*2c60*/  ISETP.GE.AND P0, PT, R31, RZ, PT ;  /* 0x000000ff1f00720c */ /* 0x000fe40003f06270 */
[C---:B------:R-:W-:Y:S01]  /*2c70*/  ISETP.GT.U32.AND P6, PT, R0.reuse, R15, PT ;  /* 0x0000000f0000720c */ /* 0x040fe20003fc4070 */
[----:B------:R-:W-:Y:S01]  /*2c80*/  IMAD R17, R0, R22, R17 ;  /* 0x0000001600117224 */ /* 0x000fe200078e0211 */
[----:B------:R-:W-:Y:S01]  /*2c90*/  IABS R18, R55 ;  /* 0x0000003700127213 */ /* 0x000fe20000000000 */
[----:B------:R-:W-:Y:S01]  /*2ca0*/  @!P2 IMAD.IADD R14, R14, 0x1, -R0 ;  /* 0x000000010e0ea824 */ /* 0x000fe200078e0a00 */
[----:B------:R-:W-:-:S02]  /*2cb0*/  ISETP.GT.U32.AND P2, PT, R0, R13, PT ;  /* 0x0000000d0000720c */ /* 0x000fc40003f44070 */
[----:B---3--:R-:W-:-:S05]  /*2cc0*/  IABS R21, R50 ;  /* 0x0000003200157213 */ /* 0x008fca0000000000 */
[----:B------:R-:W-:-:S04]  /*2cd0*/  IMAD.HI.U32 R22, R40, R21, RZ ;  /* 0x0000001528167227 */ /* 0x000fc800078e00ff */
[----:B------:R-:W-:Y:S02]  /*2ce0*/  IMAD.MOV R22, RZ, RZ, -R22 ;  /* 0x000000ffff167224 */ /* 0x000fe400078e0a16 */
[----:B------:R-:W-:Y:S01]  /*2cf0*/  @!P4 IMAD.MOV R8, RZ, RZ, -R8 ;  /* 0x000000ffff08c224 */ /* 0x000fe200078e0a08 */
[----:B------:R-:W-:Y:S01]  /*2d00*/  ISETP.GE.AND P4, PT, R32, RZ, PT ;  /* 0x000000ff2000720c */ /* 0x000fe20003f86270 */
[----:B------:R-:W-:-:S04]  /*2d10*/  IMAD.HI.U32 R24, R40, R18, RZ ;  /* 0x0000001228187227 */ /* 0x000fc800078e00ff */
[C---:B------:R-:W-:Y:S02]  /*2d20*/  IMAD R21, R0.reuse, R22, R21 ;  /* 0x0000001600157224 */ /* 0x040fe400078e0215 */
[----:B------:R-:W-:Y:S02]  /*2d30*/  IMAD.MOV R24, RZ, RZ, -R24 ;  /* 0x000000ffff187224 */ /* 0x000fe400078e0a18 */
[----:B------:R-:W-:Y:S01]  /*2d40*/  @!P0 IMAD.MOV R12, RZ, RZ, -R12 ;  /* 0x000000ffff0c8224 */ /* 0x000fe200078e0a0c */
[C---:B------:R-:W-:Y:S01]  /*2d50*/  ISETP.GT.U32.AND P0, PT, R0.reuse, R14, PT ;  /* 0x0000000e0000720c */ /* 0x040fe20003f04070 */
[----:B------:R-:W-:Y:S01]  /*2d60*/  @!P6 IMAD.IADD R15, R15, 0x1, -R0 ;  /* 0x000000010f0fe824 */ /* 0x000fe200078e0a00 */
[C---:B------:R-:W-:Y:S01]  /*2d70*/  ISETP.GT.U32.AND P6, PT, R0.reuse, R21, PT ;  /* 0x000000150000720c */ /* 0x040fe20003fc4070 */
[----:B------:R-:W-:Y:S01]  /*2d80*/  IMAD R18, R0, R24, R18 ;  /* 0x0000001800127224 */ /* 0x000fe200078e0212 */
[----:B------:R-:W-:Y:S01]  /*2d90*/  ISETP.GE.AND P1, PT, R37, RZ, PT ;  /* 0x000000ff2500720c */ /* 0x000fe20003f26270 */
[----:B------:R-:W-:Y:S01]  /*2da0*/  @!P2 IMAD.IADD R13, R13, 0x1, -R0 ;  /* 0x000000010d0da824 */ /* 0x000fe200078e0a00 */
[----:B--2---:R-:W-:-:S02]  /*2db0*/  IABS R20, R48 ;  /* 0x0000003000147213 */ /* 0x004fc40000000000 */
[C---:B------:R-:W-:Y:S01]  /*2dc0*/  ISETP.GT.U32.AND P2, PT, R0.reuse, R17, PT ;  /* 0x000000110000720c */ /* 0x040fe20003f44070 */
[----:B------:R-:W-:Y:S01]  /*2dd0*/  @!P4 IMAD.MOV R13, RZ, RZ, -R13 ;  /* 0x000000ffff0dc224 */ /* 0x000fe200078e0a0d */
[----:B------:R-:W-:Y:S01]  /*2de0*/  ISETP.GT.U32.AND P4, PT, R0, R18, PT ;  /* 0x000000120000720c */ /* 0x000fe20003f84070 */
[----:B------:R-:W-:-:S04]  /*2df0*/  IMAD.HI.U32 R23, R40, R20, RZ ;  /* 0x0000001428177227 */ /* 0x000fc800078e00ff */
[----:B------:R-:W-:Y:S02]  /*2e00*/  IMAD.MOV R23, RZ, RZ, -R23 ;  /* 0x000000ffff177224 */ /* 0x000fe400078e0a17 */
[--C-:B------:R-:W-:Y:S02]  /*2e10*/  @!P0 IMAD.IADD R14, R14, 0x1, -R0.reuse ;  /* 0x000000010e0e8824 */ /* 0x100fe400078e0a00 */
[----:B------:R-:W-:Y:S01]  /*2e20*/  @!P6 IMAD.IADD R21, R21, 0x1, -R0 ;  /* 0x000000011515e824 */ /* 0x000fe200078e0a00 */
[----:B------:R-:W-:Y:S01]  /*2e30*/  STL [R1+0xc78], R61 ;  /* 0x000c783d01007387 */ /* 0x000fe20000100800 */
[C---:B------:R-:W-:Y:S01]  /*2e40*/  IMAD R20, R0.reuse, R23, R20 ;  /* 0x0000001700147224 */ /* 0x040fe200078e0214 */
[----:B------:R-:W-:Y:S01]  /*2e50*/  IABS R23, R51 ;  /* 0x0000003300177213 */ /* 0x000fe20000000000 */
[----:B------:R-:W-:Y:S02]  /*2e60*/  @!P2 IMAD.IADD R17, R17, 0x1, -R0 ;  /* 0x000000011111a824 */ /* 0x000fe400078e0a00 */
[----:B------:R-:W-:Y:S01]  /*2e70*/  @!P1 IMAD.MOV R14, RZ, RZ, -R14 ;  /* 0x000000ffff0e9224 */ /* 0x000fe200078e0a0e */
[----:B------:R-:W-:Y:S01]  /*2e80*/  ISETP.GT.U32.AND P1, PT, R0, R21, PT ;  /* 0x000000150000720c */ /* 0x000fe20003f24070 */
[----:B------:R-:W-:Y:S01]  /*2e90*/  STL [R1+0xc7c], R60 ;  /* 0x000c7c3c01007387 */ /* 0x000fe20000100800 */
[----:B------:R-:W-:Y:S01]  /*2ea0*/  @!P4 IMAD.IADD R18, R18, 0x1, -R0 ;  /* 0x000000011212c824 */ /* 0x000fe200078e0a00 */
[----:B------:R-:W-:-:S02]  /*2eb0*/  ISETP.GT.U32.AND P4, PT, R0, R17, PT ;  /* 0x000000110000720c */ /* 0x000fc40003f84070 */
[----:B------:R-:W-:Y:S01]  /*2ec0*/  STL [R1+0xc80], R59 ;  /* 0x000c803b01007387 */ /* 0x000fe20000100800 */
[----:B------:R-:W-:-:S03]  /*2ed0*/  IMAD.HI.U32 R27, R40, R23, RZ ;  /* 0x00000017281b7227 */ /* 0x000fc600078e00ff */
[----:B------:R-:W-:Y:S04]  /*2ee0*/  STL [R1+0xc84], R35 ;  /* 0x000c842301007387 */ /* 0x000fe80000100800 */
[----:B------:R-:W-:Y:S04]  /*2ef0*/  STL [R1+0xc8c], R36 ;  /* 0x000c8c2401007387 */ /* 0x000fe80000100800 */
[----:B------:R-:W-:Y:S01]  /*2f00*/  STL [R1+0xc90], R26 ;  /* 0x000c901a01007387 */ /* 0x000fe20000100800 */
[----:B------:R-:W-:-:S03]  /*2f10*/  IMAD.MOV R27, RZ, RZ, -R27 ;  /* 0x000000ffff1b7224 */ /* 0x000fc600078e0a1b */
[----:B------:R-:W-:Y:S01]  /*2f20*/  STL [R1+0xc94], R33 ;  /* 0x000c942101007387 */ /* 0x000fe20000100800 */
[----:B------:R-:W-:-:S03]  /*2f30*/  ISETP.GT.U32.AND P0, PT, R0, R20, PT ;  /* 0x000000140000720c */ /* 0x000fc60003f04070 */
[----:B------:R-:W-:Y:S04]  /*2f40*/  STL [R1+0xc98], R34 ;  /* 0x000c982201007387 */ /* 0x000fe80000100800 */
[----:B------:R-:W-:Y:S04]  /*2f50*/  STL [R1+0xc9c], R6 ;  /* 0x000c9c0601007387 */ /* 0x000fe80000100800 */
[----:B------:R-:W-:Y:S01]  /*2f60*/  STL [R1+0xca0], R9 ;  /* 0x000ca00901007387 */ /* 0x000fe20000100800 */
[----:B------:R-:W-:-:S03]  /*2f70*/  IMAD R23, R0, R27, R23 ;  /* 0x0000001b00177224 */ /* 0x000fc600078e0217 */
[----:B------:R-:W-:Y:S01]  /*2f80*/  STL [R1+0xca4], R16 ;  /* 0x000ca41001007387 */ /* 0x000fe20000100800 */
[----:B------:R-:W-:-:S03]  /*2f90*/  @!P1 IMAD.IADD R21, R21, 0x1, -R0 ;  /* 0x0000000115159824 */ /* 0x000fc600078e0a00 */
[----:B------:R-:W-:Y:S01]  /*2fa0*/  STL [R1+0xca8], R19 ;  /* 0x000ca81301007387 */ /* 0x000fe20000100800 */
[----:B------:R-:W-:-:S03]  /*2fb0*/  ISETP.GE.AND P1, PT, R50, RZ, PT ;  /* 0x000000ff3200720c */ /* 0x000fc60003f26270 */
[----:B------:R-:W-:Y:S04]  /*2fc0*/  STL [R1+0xcac], R4 ;  /* 0x000cac0401007387 */ /* 0x000fe80000100800 */
[----:B------:R-:W-:Y:S01]  /*2fd0*/  STL [R1+0xcb0], R5 ;  /* 0x000cb00501007387 */ /* 0x000fe20000100800 */
[----:B------:R-:W-:-:S03]  /*2fe0*/  @!P4 IMAD.IADD R17, R17, 0x1, -R0 ;  /* 0x000000011111c824 */ /* 0x000fc600078e0a00 */
[----:B------:R-:W-:Y:S01]  /*2ff0*/  STL [R1+0xcb4], R7 ;  /* 0x000cb40701007387 */ /* 0x000fe20000100800 */
[----:B------:R-:W-:-:S03]  /*3000*/  ISETP.GT.U32.AND P4, PT, R0, R23, PT ;  /* 0x000000170000720c */ /* 0x000fc60003f84070 */
[----:B------:R-:W2:Y:S01]  /*3010*/  LDL.LU R50, [R1+0x3c4] ;  /* 0x0003c40001327983 */ /* 0x000ea20000300800 */
[----:B------:R-:W-:Y:S01]  /*3020*/  @!P0 IMAD.IADD R20, R20, 0x1, -R0 ;  /* 0x0000000114148824 */ /* 0x000fe200078e0a00 */
[----:B------:R-:W-:Y:S02]  /*3030*/  ISETP.GT.U32.AND P0, PT, R0, R18, PT ;  /* 0x000000120000720c */ /* 0x000fe40003f04070 */
[----:B------:R-:W-:Y:S02]  /*3040*/  ISETP.GE.AND P2, PT, R55, RZ, PT ;  /* 0x000000ff3700720c */ /* 0x000fe40003f46270 */
[----:B-----5:R-:W-:-:S04]  /*3050*/  IABS R25, R44 ;  /* 0x0000002c00197213 */ /* 0x020fc80000000000 */
[--C-:B------:R-:W-:Y:S01]  /*3060*/  @!P4 IMAD.IADD R23, R23, 0x1, -R0.reuse ;  /* 0x000000011717c824 */ /* 0x100fe200078e0a00 */
[----:B------:R-:W-:Y:S02]  /*3070*/  ISETP.GE.AND P4, PT, R51, RZ, PT ;  /* 0x000000ff3300720c */ /* 0x000fe40003f86270 */
[----:B------:R-:W3:Y:S01]  /*3080*/  LDL.LU R51, [R1+0x3c8] ;  /* 0x0003c80001337983 */ /* 0x000ee20000300800 */
[----:B------:R-:W-:Y:S01]  /*3090*/  ISETP.GT.U32.AND P6, PT, R0, R20, PT ;  /* 0x000000140000720c */ /* 0x000fe20003fc4070 */
[----:B------:R-:W-:Y:S02]  /*30a0*/  @!P0 IMAD.IADD R18, R18, 0x1, -R0 ;  /* 0x0000000112128824 */ /* 0x000fe400078e0a00 */
[----:B------:R-:W-:Y:S01]  /*30b0*/  IMAD.HI.U32 R24, R40, R25, RZ ;  /* 0x0000001928187227 */ /* 0x000fe200078e00ff */
[----:B----4-:R-:W-:-:S03]  /*30c0*/  IABS R22, R49 ;  /* 0x0000003100167213 */ /* 0x010fc60000000000 */
[----:B------:R-:W-:Y:S01]  /*30d0*/  @!P2 IMAD.MOV R18, RZ, RZ, -R18 ;  /* 0x000000ffff12a224 */ /* 0x000fe200078e0a12 */
[----:B------:R-:W-:Y:S01]  /*30e0*/  ISETP.GT.U32.AND P2, PT, R0, R23, PT ;  /* 0x000000170000720c */ /* 0x000fe20003f44070 */
[----:B------:R-:W-:Y:S02]  /*30f0*/  IMAD.MOV R24, RZ, RZ, -R24 ;  /* 0x000000ffff187224 */ /* 0x000fe400078e0a18 */
[----:B------:R-:W-:Y:S01]  /*3100*/  @!P1 IMAD.MOV R21, RZ, RZ, -R21 ;  /* 0x000000ffff159224 */ /* 0x000fe200078e0a15 */
[----:B------:R-:W-:Y:S01]  /*3110*/  ISETP.GE.AND P1, PT, R44, RZ, PT ;  /* 0x000000ff2c00720c */ /* 0x000fe20003f26270 */
[----:B------:R-:W-:Y:S01]  /*3120*/  IMAD R25, R0, R24, R25 ;  /* 0x0000001800197224 */ /* 0x000fe200078e0219 */
[----:B------:R-:W4:Y:S01]  /*3130*/  LDL.LU R44, [R1+0x3d0] ;  /* 0x0003d000012c7983 */ /* 0x000f220000300800 */
[----:B------:R-:W-:Y:S01]  /*3140*/  IMAD.HI.U32 R28, R40, R22, RZ ;  /* 0x00000016281c7227 */ /* 0x000fe200078e00ff */
[----:B------:R-:W-:-:S03]  /*3150*/  IABS R27, R45 ;  /* 0x0000002d001b7213 */ /* 0x000fc60000000000 */
[----:B------:R-:W-:Y:S01]  /*3160*/  @!P6 IMAD.IADD R20, R20, 0x1, -R0 ;  /* 0x000000011414e824 */ /* 0x000fe200078e0a00 */
[----:B------:R-:W-:Y:S01]  /*3170*/  ISETP.GT.U32.AND P6, PT, R0, R25, PT ;  /* 0x000000190000720c */ /* 0x000fe20003fc4070 */
[----:B------:R-:W-:Y:S01]  /*3180*/  IMAD.MOV R28, RZ, RZ, -R28 ;  /* 0x000000ffff1c7224 */ /* 0x000fe200078e0a1c */
[----:B------:R-:W-:Y:S01]  /*3190*/  ISETP.GE.AND P3, PT, R39, RZ, PT ;  /* 0x000000ff2700720c */ /* 0x000fe20003f66270 */
[----:B------:R-:W-:Y:S01]  /*31a0*/  @!P2 IMAD.IADD R23, R23, 0x1, -R0 ;  /* 0x000000011717a824 */ /* 0x000fe200078e0a00 */
[----:B------:R-:W-:Y:S01]  /*31b0*/  ISETP.GE.AND P0, PT, R48, RZ, PT ;  /* 0x000000ff3000720c */ /* 0x000fe20003f06270 */
[----:B------:R-:W-:Y:S01]  /*31c0*/  IMAD R22, R0, R28, R22 ;  /* 0x0000001c00167224 */ /* 0x000fe200078e0216 */
[----:B------:R-:W-:Y:S01]  /*31d0*/  ISETP.GE.AND P2, PT, R45, RZ, PT ;  /* 0x000000ff2d00720c */ /* 0x000fe20003f46270 */
[----:B------:R-:W-:Y:S01]  /*31e0*/  IMAD.HI.U32 R28, R40, R27, RZ ;  /* 0x0000001b281c7227 */ /* 0x000fe200078e00ff */
[----:B------:R-:W5:Y:S03]  /*31f0*/  LDL.LU R45, [R1+0x3d4] ;  /* 0x0003d400012d7983 */ /* 0x000f660000300800 */
[----:B------:R-:W-:-:S02]  /*3200*/  IMAD.MOV R29, RZ, RZ, -R28 ;  /* 0x000000ffff1d7224 */ /* 0x000fc400078e0a1c */
[----:B------:R-:W-:Y:S02]  /*3210*/  @!P6 IMAD.IADD R25, R25, 0x1, -R0 ;  /* 0x000000011919e824 */ /* 0x000fe400078e0a00 */
[C---:B------:R-:W-:Y:S02]  /*3220*/  IMAD R27, R0.reuse, R29, R27 ;  /* 0x0000001d001b7224 */ /* 0x040fe400078e021b */
[----:B------:R-:W-:Y:S01]  /*3230*/  @!P3 IMAD.MOV R17, RZ, RZ, -R17 ;  /* 0x000000ffff11b224 */ /* 0x000fe200078e0a11 */
[C---:B------:R-:W-:Y:S01]  /*3240*/  ISETP.GT.U32.AND P3, PT, R0.reuse, R25, PT ;  /* 0x000000190000720c */ /* 0x040fe20003f64070 */
[----:B------:R-:W-:Y:S01]  /*3250*/  @!P0 IMAD.MOV R20, RZ, RZ, -R20 ;  /* 0x000000ffff148224 */ /* 0x000fe200078e0a14 */
[----:B------:R-:W-:Y:S02]  /*3260*/  ISETP.GT.U32.AND P0, PT, R0, R27, PT ;  /* 0x0000001b0000720c */ /* 0x000fe40003f04070 */
[----:B------:R-:W-:Y:S02]  /*3270*/  IABS R24, R46 ;  /* 0x0000002e00187213 */ /* 0x000fe40000000000 */
[----:B------:R-:W-:-:S07]  /*3280*/  IABS R29, R47 ;  /* 0x0000002f001d7213 */ /* 0x000fce0000000000 */
[--C-:B------:R-:W-:Y:S01]  /*3290*/  @!P3 IMAD.IADD R25, R25, 0x1, -R0.reuse ;  /* 0x000000011919b824 */ /* 0x100fe200078e0a00 */
[----:B------:R-:W-:Y:S01]  /*32a0*/  ISETP.GE.AND P3, PT, R46, RZ, PT ;  /* 0x000000ff2e00720c */ /* 0x000fe20003f66270 */
[----:B------:R-:W-:Y:S01]  /*32b0*/  @!P0 IMAD.IADD R27, R27, 0x1, -R0 ;  /* 0x000000011b1b8824 */ /* 0x000fe200078e0a00 */
[----:B------:R-:W-:Y:S01]  /*32c0*/  ISETP.GE.AND P0, PT, R47, RZ, PT ;  /* 0x000000ff2f00720c */ /* 0x000fe20003f06270 */
[----:B------:R-:W5:Y:S04]  /*32d0*/  LDL.LU R46, [R1+0x3d8] ;  /* 0x0003d800012e7983 */ /* 0x000f680000300800 */
[----:B------:R-:W5:Y:S01]  /*32e0*/  LDL.LU R47, [R1+0x3dc] ;  /* 0x0003dc00012f7983 */ /* 0x000f620000300800 */
[----:B------:R-:W-:Y:S01]  /*32f0*/  ISETP.GE.AND P5, PT, R38, RZ, PT ;  /* 0x000000ff2600720c */ /* 0x000fe20003fa6270 */
[----:B------:R-:W-:-:S02]  /*3300*/  IMAD.HI.U32 R28, R40, R24, RZ ;  /* 0x00000018281c7227 */ /* 0x000fc400078e00ff */
[----:B------:R-:W5:Y:S10]  /*3310*/  LDL.LU R53, [R1+0x3e0] ;  /* 0x0003e00001357983 */ /* 0x000f740000300800 */
[----:B------:R-:W-:Y:S01]  /*3320*/  @!P5 IMAD.MOV R15, RZ, RZ, -R15 ;  /* 0x000000ffff0fd224 */ /* 0x000fe200078e0a0f */
[----:B------:R-:W-:Y:S01]  /*3330*/  ISETP.GT.U32.AND P5, PT, R0, R22, PT ;  /* 0x000000160000720c */ /* 0x000fe20003fa4070 */
[----:B------:R-:W-:Y:S01]  /*3340*/  IMAD.MOV R28, RZ, RZ, -R28 ;  /* 0x000000ffff1c7224 */ /* 0x000fe200078e0a1c */
[----:B------:R-:W5:Y:S11]  /*3350*/  LDL.LU R54, [R1+0x3e4] ;  /* 0x0003e40001367983 */ /* 0x000f760000300800 */
[----:B------:R-:W-:Y:S01]  /*3360*/  @!P5 IMAD.IADD R22, R22, 0x1, -R0 ;  /* 0x000000011616d824 */ /* 0x000fe200078e0a00 */
[----:B------:R-:W5:Y:S04]  /*3370*/  LDL.LU R55, [R1+0x3e8] ;  /* 0x0003e80001377983 */ /* 0x000f680000300800 */
[C---:B------:R-:W-:Y:S01]  /*3380*/  ISETP.GT.U32.AND P6, PT, R0.reuse, R22, PT ;  /* 0x000000160000720c */ /* 0x040fe20003fc4070 */
[----:B------:R-:W-:Y:S01]  /*3390*/  IMAD R24, R0, R28, R24 ;  /* 0x0000001c00187224 */ /* 0x000fe200078e0218 */
[----:B------:R-:W-:Y:S01]  /*33a0*/  ISETP.GE.AND P5, PT, R49, RZ, PT ;  /* 0x000000ff3100720c */ /* 0x000fe20003fa6270 */
[----:B------:R-:W-:Y:S01]  /*33b0*/  @!P4 IMAD.MOV R23, RZ, RZ, -R23 ;  /* 0x000000ffff17c224 */ /* 0x000fe200078e0a17 */
[----:B------:R-:W5:Y:S09]  /*33c0*/  LDL.LU R48, [R1+0x3ec] ;  /* 0x0003ec0001307983 */ /* 0x000f720000300800 */
[----:B------:R-:W-:Y:S01]  /*33d0*/  @!P6 IMAD.IADD R22, R22, 0x1, -R0 ;  /* 0x000000011616e824 */ /* 0x000fe200078e0a00 */
[----:B------:R-:W-:Y:S01]  /*33e0*/  ISETP.GT.U32.AND P6, PT, R0, R24, PT ;  /* 0x000000180000720c */ /* 0x000fe20003fc4070 */
[----:B------:R-:W-:-:S04]  /*33f0*/  IMAD.HI.U32 R28, R40, R29, RZ ;  /* 0x0000001d281c7227 */ /* 0x000fc800078e00ff */
[----:B------:R-:W-:-:S08]  /*3400*/  IMAD.MOV R28, RZ, RZ, -R28 ;  /* 0x000000ffff1c7224 */ /* 0x000fd000078e0a1c */
[----:B------:R-:W-:Y:S01]  /*3410*/  @!P6 IMAD.IADD R24, R24, 0x1, -R0 ;  /* 0x000000011818e824 */ /* 0x000fe200078e0a00 */
[C---:B------:R-:W-:Y:S01]  /*3420*/  ISETP.GT.U32.AND P6, PT, R0.reuse, R27, PT ;  /* 0x0000001b0000720c */ /* 0x040fe20003fc4070 */
[----:B------:R-:W-:-:S05]  /*3430*/  IMAD R31, R0, R28, R29 ;  /* 0x0000001c001f7224 */ /* 0x000fca00078e021d */
[----:B------:R-:W-:-:S07]  /*3440*/  ISETP.GT.U32.AND P4, PT, R0, R31, PT ;  /* 0x0000001f0000720c */ /* 0x000fce0003f84070 */
[----:B------:R-:W-:-:S04]  /*3450*/  @!P6 IMAD.IADD R27, R27, 0x1, -R0 ;  /* 0x000000011b1be824 */ /* 0x000fc800078e0a00 */
[----:B------:R-:W-:Y:S02]  /*3460*/  @!P2 IMAD.MOV R27, RZ, RZ, -R27 ;  /* 0x000000ffff1ba224 */ /* 0x000fe400078e0a1b */
[----:B------:R-:W-:Y:S01]  /*3470*/  @!P5 IMAD.MOV R22, RZ, RZ, -R22 ;  /* 0x000000ffff16d224 */ /* 0x000fe200078e0a16 */
[----:B------:R-:W-:Y:S01]  /*3480*/  ISETP.GT.U32.AND P5, PT, R0, R24, PT ;  /* 0x000000180000720c */ /* 0x000fe20003fa4070 */
[----:B------:R-:W-:-:S05]  /*3490*/  @!P4 IMAD.IADD R31, R31, 0x1, -R0 ;  /* 0x000000011f1fc824 */ /* 0x000fca00078e0a00 */
[----:B------:R-:W-:-:S07]  /*34a0*/  ISETP.GT.U32.AND P4, PT, R0, R31, PT ;  /* 0x0000001f0000720c */ /* 0x000fce0003f84070 */
[----:B------:R-:W-:-:S06]  /*34b0*/  @!P5 IMAD.IADD R24, R24, 0x1, -R0 ;  /* 0x000000011818d824 */ /* 0x000fcc00078e0a00 */
[----:B------:R-:W-:-:S04]  /*34c0*/  @!P4 IMAD.IADD R31, R31, 0x1, -R0 ;  /* 0x000000011f1fc824 */ /* 0x000fc800078e0a00 */
[----:B------:R-:W-:Y:S02]  /*34d0*/  @!P0 IMAD.MOV R31, RZ, RZ, -R31 ;  /* 0x000000ffff1f8224 */ /* 0x000fe400078e0a1f */
[----:B------:R-:W-:Y:S01]  /*34e0*/  IMAD.MOV.U32 R30, RZ, RZ, R24 ;  /* 0x000000ffff1e7224 */ /* 0x000fe200078e0018 */
[----:B------:R0:W-:Y:S01]  /*34f0*/  STL [R1+0xc74], R2 ;  /* 0x000c740201007387 */ /* 0x0001e20000100800 */
[----:B------:R-:W-:Y:S01]  /*3500*/  @!P1 IMAD.MOV R25, RZ, RZ, -R25 ;  /* 0x000000ffff199224 */ /* 0x000fe200078e0a19 */
[----:B--2---:R-:W-:-:S05]  /*3510*/  IABS R32, R50 ;  /* 0x0000003200207213 */ /* 0x004fca0000000000 */
[----:B------:R-:W-:-:S04]  /*3520*/  IMAD.HI.U32 R28, R40, R32, RZ ;  /* 0x00000020281c7227 */ /* 0x000fc800078e00ff */
[----:B------:R-:W-:-:S04]  /*3530*/  IMAD.MOV R28, RZ, RZ, -R28 ;  /* 0x000000ffff1c7224 */ /* 0x000fc800078e0a1c */
[----:B------:R-:W-:Y:S01]  /*3540*/  IMAD R32, R0, R28, R32 ;  /* 0x0000001c00207224 */ /* 0x000fe200078e0220 */
[----:B---3--:R-:W-:-:S04]  /*3550*/  IABS R41, R51 ;  /* 0x0000003300297213 */ /* 0x008fc80000000000 */
[----:B------:R-:W-:Y:S01]  /*3560*/  ISETP.GT.U32.AND P2, PT, R0, R32, PT ;  /* 0x000000200000720c */ /* 0x000fe20003f44070 */
[----:B------:R-:W-:-:S04]  /*3570*/  IMAD.HI.U32 R29, R40, R41, RZ ;  /* 0x00000029281d7227 */ /* 0x000fc800078e00ff */
[----:B------:R-:W-:-:S04]  /*3580*/  IMAD.MOV R29, RZ, RZ, -R29 ;  /* 0x000000ffff1d7224 */ /* 0x000fc800078e0a1d */
[----:B------:R-:W-:Y:S01]  /*3590*/  IMAD R41, R0, R29, R41 ;  /* 0x0000001d00297224 */ /* 0x000fe200078e0229 */
[----:B----4-:R-:W-:-:S03]  /*35a0*/  IABS R29, R44 ;  /* 0x0000002c001d7213 */ /* 0x010fc60000000000 */
[----:B------:R-:W-:Y:S01]  /*35b0*/  @!P2 IMAD.IADD R32, R32, 0x1, -R0 ;  /* 0x000000012020a824 */ /* 0x000fe200078e0a00 */
[----:B------:R-:W-:Y:S01]  /*35c0*/  ISETP.GE.AND P5, PT, R44, RZ, PT ;  /* 0x000000ff2c00720c */ /* 0x000fe20003fa6270 */
[----:B------:R-:W-:-:S03]  /*35d0*/  IMAD.HI.U32 R44, R40, R29, RZ ;  /* 0x0000001d282c7227 */ /* 0x000fc600078e00ff */
[C---:B------:R-:W-:Y:S01]  /*35e0*/  ISETP.GT.U32.AND P2, PT, R0.reuse, R32, PT ;  /* 0x000000200000720c */ /* 0x040fe20003f44070 */
[----:B------:R-:W-:Y:S01]  /*35f0*/  IMAD.MOV R44, RZ, RZ, -R44 ;  /* 0x000000ffff2c7224 */ /* 0x000fe200078e0a2c */
[C---:B------:R-:W-:Y:S02]  /*3600*/  ISETP.GT.U32.AND P4, PT, R0.reuse, R41, PT ;  /* 0x000000290000720c */ /* 0x040fe40003f84070 */
[----:B-----5:R-:W-:Y:S01]  /*3610*/  IABS R42, R45 ;  /* 0x0000002d002a7213 */ /* 0x020fe20000000000 */
[----:B------:R-:W-:-:S04]  /*3620*/  IMAD R29, R0, R44, R29 ;  /* 0x0000002c001d7224 */ /* 0x000fc800078e021d */
[----:B------:R-:W-:-:S04]  /*3630*/  IMAD.HI.U32 R28, R40, R42, RZ ;  /* 0x0000002a281c7227 */ /* 0x000fc800078e00ff */
[----:B------:R-:W-:Y:S01]  /*3640*/  @!P2 IMAD.IADD R32, R32, 0x1, -R0 ;  /* 0x000000012020a824 */ /* 0x000fe200078e0a00 */
[----:B------:R-:W-:Y:S01]  /*3650*/  ISETP.GT.U32.AND P2, PT, R0, R29, PT ;  /* 0x0000001d0000720c */ /* 0x000fe20003f44070 */
[----:B------:R-:W-:-:S04]  /*3660*/  IMAD.MOV R28, RZ, RZ, -R28 ;  /* 0x000000ffff1c7224 */ /* 0x000fc800078e0a1c */
[----:B------:R-:W-:Y:S02]  /*3670*/  IMAD R42, R0, R28, R42 ;  /* 0x0000001c002a7224 */ /* 0x000fe400078e022a */
[----:B------:R-:W-:-:S03]  /*3680*/  @!P4 IMAD.IADD R41, R41, 0x1, -R0 ;  /* 0x000000012929c824 */ /* 0x000fc600078e0a00 */
[C---:B------:R-:W-:Y:S02]  /*3690*/  ISETP.GT.U32.AND P0, PT, R0.reuse, R42, PT ;  /* 0x0000002a0000720c */ /* 0x040fe40003f04070 */
[----:B------:R-:W-:Y:S01]  /*36a0*/  ISETP.GT.U32.AND P4, PT, R0, R41, PT ;  /* 0x000000290000720c */ /* 0x000fe20003f84070 */
[----:B------:R-:W-:Y:S01]  /*36b0*/  @!P2 IMAD.IADD R29, R29, 0x1, -R0 ;  /* 0x000000011d1da824 */ /* 0x000fe200078e0a00 */
[----:B------:R-:W-:-:S04]  /*36c0*/  ISETP.GE.AND P6, PT, R51, RZ, PT ;  /* 0x000000ff3300720c */ /* 0x000fc80003fc6270 */
[----:B------:R-:W-:Y:S02]  /*36d0*/  ISETP.GT.U32.AND P2, PT, R0, R29, PT ;  /* 0x0000001d0000720c */ /* 0x000fe40003f44070 */
[----:B------:R-:W-:-:S03]  /*36e0*/  IABS R37, R47 ;  /* 0x0000002f00257213 */ /* 0x000fc60000000000 */
[--C-:B------:R-:W-:Y:S02]  /*36f0*/  @!P0 IMAD.IADD R42, R42, 0x1, -R0.reuse ;  /* 0x000000012a2a8824 */ /* 0x100fe400078e0a00 */
[----:B------:R-:W-:Y:S02]  /*3700*/  @!P4 IMAD.IADD R41, R41, 0x1, -R0 ;  /* 0x000000012929c824 */ /* 0x000fe400078e0a00 */
[----:B------:R-:W-:Y:S01]  /*3710*/  IMAD.HI.U32 R24, R40, R37, RZ ;  /* 0x0000002528187227 */ /* 0x000fe200078e00ff */
[----:B------:R-:W-:-:S03]  /*3720*/  ISETP.GT.U32.AND P0, PT, R0, R42, PT ;  /* 0x0000002a0000720c */ /* 0x000fc60003f04070 */
[----:B------:R-:W-:Y:S02]  /*3730*/  IMAD.MOV R24, RZ, RZ, -R24 ;  /* 0x000000ffff187224 */ /* 0x000fe400078e0a18 */
[----:B-1----:R-:W-:Y:S02]  /*3740*/  IMAD.MOV.U32 R3, RZ, RZ, R41 ;  /* 0x000000ffff037224 */ /* 0x002fe400078e0029 */
[----:B------:R-:W-:Y:S02]  /*3750*/  @!P2 IMAD.IADD R29, R29, 0x1, -R0 ;  /* 0x000000011d1da824 */ /* 0x000fe400078e0a00 */
[----:B------:R-:W-:Y:S01]  /*3760*/  IMAD R37, R0, R24, R37 ;  /* 0x0000001800257224 */ /* 0x000fe200078e0225 */
[----:B------:R-:W-:Y:S01]  /*3770*/  IABS R24, R2 ;  /* 0x0000000200187213 */ /* 0x000fe20000000000 */
[----:B------:R-:W-:Y:S02]  /*3780*/  @!P6 IMAD.MOV R3, RZ, RZ, -R3 ;  /* 0x000000ffff03e224 */ /* 0x000fe400078e0a03 */
[----:B0-----:R-:W-:Y:S01]  /*3790*/  IMAD.MOV.U32 R2, RZ, RZ, R29 ;  /* 0x000000ffff027224 */ /* 0x001fe200078e001d */
[----:B------:R-:W-:-:S02]  /*37a0*/  ISETP.GE.AND P1, PT, R50, RZ, PT ;  /* 0x000000ff3200720c */ /* 0x000fc40003f26270 */
[----:B------:R0:W-:Y:S01]  /*37b0*/  STL [R1+0x18], R3 ;  /* 0x0000180301007387 */ /* 0x0001e20000100800 */
[----:B------:R-:W-:Y:S02]  /*37c0*/  @!P5 IMAD.MOV R2, RZ, RZ, -R2 ;  /* 0x000000ffff02d224 */ /* 0x000fe400078e0a02 */
[----:B------:R-:W-:Y:S01]  /*37d0*/  @!P0 IMAD.IADD R42, R42, 0x1, -R0 ;  /* 0x000000012a2a8824 */ /* 0x000fe200078e0a00 */
[----:B------:R-:W2:Y:S01]  /*37e0*/  LDL.LU R49, [R1+0x3f0] ;  /* 0x0003f00001317983 */ /* 0x000ea20000300800 */
[----:B------:R-:W-:-:S03]  /*37f0*/  ISETP.GE.AND P0, PT, R47, RZ, PT ;  /* 0x000000ff2f00720c */ /* 0x000fc60003f06270 */
[----:B------:R-:W3:Y:S04]  /*3800*/  LDL.LU R50, [R1+0x3f4] ;  /* 0x0003f40001327983 */ /* 0x000ee80000300800 */
[----:B------:R-:W4:Y:S04]  /*3810*/  LDL.LU R47, [R1+0x3f8] ;  /* 0x0003f800012f7983 */ /* 0x000f280000300800 */
[----:B------:R1:W-:Y:S04]  /*3820*/  STL [R1+0x1c], R2 ;  /* 0x00001c0201007387 */ /* 0x0003e80000100800 */
[----:B------:R-:W5:Y:S01]  /*3830*/  LDL.LU R51, [R1+0x3fc] ;  /* 0x0003fc0001337983 */ /* 0x000f620000300800 */
[----:B------:R-:W-:-:S02]  /*3840*/  IABS R43, R46 ;  /* 0x0000002e002b7213 */ /* 0x000fc40000000000 */
[----:B------:R-:W-:-:S03]  /*3850*/  IABS R39, R53 ;  /* 0x0000003500277213 */ /* 0x000fc60000000000 */
[----:B------:R-:W-:-:S04]  /*3860*/  IMAD.HI.U32 R38, R40, R43, RZ ;  /* 0x0000002b28267227 */ /* 0x000fc800078e00ff */
[----:B------:R-:W-:Y:S02]  /*3870*/  IMAD.MOV R38, RZ, RZ, -R38 ;  /* 0x000000ffff267224 */ /* 0x000fe400078e0a26 */
[----:B------:R-:W-:-:S04]  /*3880*/  IMAD.HI.U32 R28, R40, R39, RZ ;  /* 0x00000027281c7227 */ /* 0x000fc800078e00ff */
[----:B------:R-:W-:Y:S02]  /*3890*/  IMAD R43, R0, R38, R43 ;  /* 0x00000026002b7224 */ /* 0x000fe400078e022b */
[----:B------:R-:W-:-:S03]  /*38a0*/  IMAD.MOV R28, RZ, RZ, -R28 ;  /* 0x000000ffff1c7224 */ /* 0x000fc600078e0a1c */
[C---:B------:R-:W-:Y:S01]  /*38b0*/  ISETP.GT.U32.AND P4, PT, R0.reuse, R43, PT ;  /* 0x0000002b0000720c */ /* 0x040fe20003f84070 */
[----:B------:R-:W-:Y:S01]  /*38c0*/  IMAD R39, R0, R28, R39 ;  /* 0x0000001c00277224 */ /* 0x000fe200078e0227 */
[----:B------:R-:W-:Y:S01]  /*38d0*/  IABS R28, R54 ;  /* 0x00000036001c7213 */ /* 0x000fe20000000000 */
[----:B------:R-:W-:Y:S01]  /*38e0*/  @!P1 IMAD.MOV R32, RZ, RZ, -R32 ;  /* 0x000000ffff209224 */ /* 0x000fe200078e0a20 */
[----:B------:R-:W-:Y:S02]  /*38f0*/  ISETP.GE.AND P1, PT, R46, RZ, PT ;  /* 0x000000ff2e00720c */ /* 0x000fe40003f26270 */
[----:B------:R-:W-:Y:S01]  /*3900*/  ISETP.GT.U32.AND P6, PT, R0, R37, PT ;  /* 0x000000250000720c */ /* 0x000fe20003fc4070 */
[----:B------:R-:W-:-:S04]  /*3910*/  IMAD.HI.U32 R46, R40, R28, RZ ;  /* 0x0000001c282e7227 */ /* 0x000fc800078e00ff */
[----:B------:R-:W-:Y:S02]  /*3920*/  IMAD.MOV R46, RZ, RZ, -R46 ;  /* 0x000000ffff2e7224 */ /* 0x000fe400078e0a2e */
[----:B------:R-:W-:Y:S02]  /*3930*/  @!P4 IMAD.IADD R43, R43, 0x1, -R0 ;  /* 0x000000012b2bc824 */ /* 0x000fe400078e0a00 */
[C---:B------:R-:W-:Y:S01]  /*3940*/  IMAD R28, R0.reuse, R46, R28 ;  /* 0x0000002e001c7224 */ /* 0x040fe200078e021c */
[----:B------:R-:W-:Y:S02]  /*3950*/  IABS R38, R55 ;  /* 0x0000003700267213 */ /* 0x000fe40000000000 */
[C---:B------:R-:W-:Y:S01]  /*3960*/  ISETP.GT.U32.AND P4, PT, R0.reuse, R43, PT ;  /* 0x0000002b0000720c */ /* 0x040fe20003f84070 */
[----:B------:R-:W-:Y:S01]  /*3970*/  @!P6 IMAD.IADD R37, R37, 0x1, -R0 ;  /* 0x000000012525e824 */ /* 0x000fe200078e0a00 */
[C---:B------:R-:W-:Y:S01]  /*3980*/  ISETP.GT.U32.AND P2, PT, R0.reuse, R39, PT ;  /* 0x000000270000720c */ /* 0x040fe20003f44070 */
[----:B------:R-:W-:Y:S01]  /*3990*/  @!P3 IMAD.MOV R30, RZ, RZ, -R30 ;  /* 0x000000ffff1eb224 */ /* 0x000fe200078e0a1e */
[----:B------:R-:W-:-:S02]  /*39a0*/  ISETP.GT.U32.AND P6, PT, R0, R28, PT ;  /* 0x0000001c0000720c */ /* 0x000fc40003fc4070 */
[----:B------:R-:W-:Y:S01]  /*39b0*/  ISETP.GE.AND P3, PT, R45, RZ, PT ;  /* 0x000000ff2d00720c */ /* 0x000fe20003f66270 */
[----:B------:R-:W-:Y:S01]  /*39c0*/  IMAD.HI.U32 R45, R40, R38, RZ ;  /* 0x00000026282d7227 */ /* 0x000fe200078e00ff */
[----:B------:R-:W-:-:S03]  /*39d0*/  ISETP.GT.U32.AND P5, PT, R0, R37, PT ;  /* 0x000000250000720c */ /* 0x000fc60003fa4070 */
[----:B------:R-:W-:Y:S02]  /*39e0*/  IMAD.MOV R45, RZ, RZ, -R45 ;  /* 0x000000ffff2d7224 */ /* 0x000fe400078e0a2d */
[----:B------:R-:W-:Y:S02]  /*39f0*/  @!P4 IMAD.IADD R43, R43, 0x1, -R0 ;  /* 0x000000012b2bc824 */ /* 0x000fe400078e0a00 */
[----:B------:R-:W-:Y:S02]  /*3a00*/  IMAD R38, R0, R45, R38 ;  /* 0x0000002d00267224 */ /* 0x000fe400078e0226 */
[--C-:B------:R-:W-:Y:S02]  /*3a10*/  @!P2 IMAD.IADD R39, R39, 0x1, -R0.reuse ;  /* 0x000000012727a824 */ /* 0x100fe400078e0a00 */
[----:B------:R-:W-:Y:S02]  /*3a20*/  @!P6 IMAD.IADD R28, R28, 0x1, -R0 ;  /* 0x000000011c1ce824 */ /* 0x000fe400078e0a00 */
[----:B0-----:R-:W-:Y:S01]  /*3a30*/  IMAD.MOV.U32 R3, RZ, RZ, R42 ;  /* 0x000000ffff037224 */ /* 0x001fe200078e002a */
[C---:B------:R-:W-:Y:S01]  /*3a40*/  ISETP.GT.U32.AND P4, PT, R0.reuse, R38, PT ;  /* 0x000000260000720c */ /* 0x040fe20003f84070 */
[----:B-1----:R-:W-:Y:S01]  /*3a50*/  IMAD.MOV.U32 R2, RZ, RZ, R43 ;  /* 0x000000ffff027224 */ /* 0x002fe200078e002b */
[C---:B------:R-:W-:Y:S01]  /*3a60*/  ISETP.GT.U32.AND P2, PT, R0.reuse, R39, PT ;  /* 0x000000270000720c */ /* 0x040fe20003f44070 */
[----:B------:R-:W-:Y:S01]  /*3a70*/  @!P3 IMAD.MOV R3, RZ, RZ, -R3 ;  /* 0x000000ffff03b224 */ /* 0x000fe200078e0a03 */
[----:B------:R-:W-:Y:S01]  /*3a80*/  ISETP.GT.U32.AND P6, PT, R0, R28, PT ;  /* 0x0000001c0000720c */ /* 0x000fe20003fc4070 */
[----:B------:R-:W-:-:S02]  /*3a90*/  @!P1 IMAD.MOV R2, RZ, RZ, -R2 ;  /* 0x000000ffff029224 */ /* 0x000fc400078e0a02 */
[----:B------:R-:W-:Y:S01]  /*3aa0*/  @!P5 IMAD.IADD R37, R37, 0x1, -R0 ;  /* 0x000000012525d824 */ /* 0x000fe200078e0a00 */
[----:B------:R-:W-:Y:S01]  /*3ab0*/  STL [R1+0x20], R3 ;  /* 0x0000200301007387 */ /* 0x000fe20000100800 */
[----:B------:R-:W-:-:S03]  /*3ac0*/  ISETP.GE.AND P3, PT, R53, RZ, PT ;  /* 0x000000ff3500720c */ /* 0x000fc60003f66270 */
[----:B------:R0:W-:Y:S01]  /*3ad0*/  STL [R1+0x24], R2 ;  /* 0x0000240201007387 */ /* 0x0001e20000100800 */
[----:B------:R-:W-:Y:S01]  /*3ae0*/  ISETP.GE.AND P1, PT, R54, RZ, PT ;  /* 0x000000ff3600720c */ /* 0x000fe20003f26270 */
[--C-:B------:R-:W-:Y:S02]  /*3af0*/  @!P4 IMAD.IADD R38, R38, 0x1, -R0.reuse ;  /* 0x000000012626c824 */ /* 0x100fe400078e0a00 */
[--C-:B------:R-:W-:Y:S02]  /*3b00*/  @!P2 IMAD.IADD R39, R39, 0x1, -R0.reuse ;  /* 0x000000012727a824 */ /* 0x100fe400078e0a00 */
[----:B0-----:R-:W-:Y:S02]  /*3b10*/  IMAD.MOV.U32 R2, RZ, RZ, R37 ;  /* 0x000000ffff027224 */ /* 0x001fe400078e0025 */
[----:B------:R-:W-:Y:S02]  /*3b20*/  @!P6 IMAD.IADD R28, R28, 0x1, -R0 ;  /* 0x000000011c1ce824 */ /* 0x000fe400078e0a00 */
[----:B------:R-:W-:Y:S01]  /*3b30*/  @!P0 IMAD.MOV R2, RZ, RZ, -R2 ;  /* 0x000000ffff028224 */ /* 0x000fe200078e0a02 */
[----:B------:R-:W-:Y:S01]  /*3b40*/  ISETP.GT.U32.AND P4, PT, R0, R38, PT ;  /* 0x000000260000720c */ /* 0x000fe20003f84070 */
[----:B------:R-:W-:-:S03]  /*3b50*/  IMAD.MOV.U32 R3, RZ, RZ, R39 ;  /* 0x000000ffff037224 */ /* 0x000fc600078e0027 */
[----:B------:R0:W-:Y:S01]  /*3b60*/  STL [R1+0x28], R2 ;  /* 0x0000280201007387 */ /* 0x0001e20000100800 */
[----:B------:R-:W-:Y:S02]  /*3b70*/  @!P3 IMAD.MOV R3, RZ, RZ, -R3 ;  /* 0x000000ffff03b224 */ /* 0x000fe400078e0a03 */
[----:B0-----:R-:W-:-:S04]  /*3b80*/  IMAD.MOV.U32 R2, RZ, RZ, R28 ;  /* 0x000000ffff027224 */ /* 0x001fc800078e001c */
[----:B------:R-:W-:Y:S01]  /*3b90*/  @!P1 IMAD.MOV R2, RZ, RZ, -R2 ;  /* 0x000000ffff029224 */ /* 0x000fe200078e0a02 */
[----:B------:R0:W-:Y:S01]  /*3ba0*/  STL [R1+0x2c], R3 ;  /* 0x00002c0301007387 */ /* 0x0001e20000100800 */
[----:B------:R-:W-:-:S03]  /*3bb0*/  IABS R41, R48 ;  /* 0x0000003000297213 */ /* 0x000fc60000000000 */
[----:B------:R-:W-:Y:S01]  /*3bc0*/  STL [R1+0x30], R2 ;  /* 0x0000300201007387 */ /* 0x000fe20000100800 */
[----:B------:R-:W-:Y:S01]  /*3bd0*/  ISETP.GE.AND P2, PT, R48, RZ, PT ;  /* 0x000000ff3000720c */ /* 0x000fe20003f46270 */
[----:B------:R-:W-:Y:S01]  /*3be0*/  @!P4 IMAD.IADD R38, R38, 0x1, -R0 ;  /* 0x000000012626c824 */ /* 0x000fe200078e0a00 */
[----:B------:R-:W-:-:S03]  /*3bf0*/  ISETP.GE.AND P5, PT, R55, RZ, PT ;  /* 0x000000ff3700720c */ /* 0x000fc60003fa6270 */
[----:B0-----:R-:W-:-:S10]  /*3c00*/  IMAD.MOV.U32 R3, RZ, RZ, R38 ;  /* 0x000000ffff037224 */ /* 0x001fd400078e0026 */
[----:B------:R-:W-:Y:S01]  /*3c10*/  @!P5 IMAD.MOV R3, RZ, RZ, -R3 ;  /* 0x000000ffff03d224 */ /* 0x000fe200078e0a03 */
[----:B---3--:R-:W-:Y:S02]  /*3c20*/  ISETP.GE.AND P3, PT, R50, RZ, PT ;  /* 0x000000ff3200720c */ /* 0x008fe40003f66270 */
[----:B------:R-:W-:Y:S02]  /*3c30*/  IABS R46, R50 ;  /* 0x00000032002e7213 */ /* 0x000fe40000000000 */
[----:B------:R-:W3:Y:S01]  /*3c40*/  LDL.LU R50, [R1+0x400] ;  /* 0x0004000001327983 */ /* 0x000ee20000300800 */
[----:B-----5:R-:W-:Y:S02]  /*3c50*/  ISETP.GE.AND P4, PT, R51, RZ, PT ;  /* 0x000000ff3300720c */ /* 0x020fe40003f86270 */
[----:B------:R-:W-:Y:S02]  /*3c60*/  IABS R48, R51 ;  /* 0x0000003300307213 */ /* 0x000fe40000000000 */
[----:B------:R-:W5:Y:S04]  /*3c70*/  LDL.LU R51, [R1+0x404] ;  /* 0x0004040001337983 */ /* 0x000f680000300800 */
[----:B------:R-:W5:Y:S04]  /*3c80*/  LDL.LU R7, [R1+0x408] ;  /* 0x0004080001077983 */ /* 0x000f680000300800 */
[----:B------:R-:W5:Y:S04]  /*3c90*/  LDL.LU R5, [R1+0x40c] ;  /* 0x00040c0001057983 */ /* 0x000f680000300800 */
[----:B------:R-:W5:Y:S04]  /*3ca0*/  LDL.LU R4, [R1+0x410] ;  /* 0x0004100001047983 */ /* 0x000f680000300800 */
[----:B------:R0:W-:Y:S04]  /*3cb0*/  STL [R1+0x10], R3 ;  /* 0x0000100301007387 */ /* 0x0001e80000100800 */
[----:B------:R-:W5:Y:S04]  /*3cc0*/  LDL.LU R19, [R1+0x414] ;  /* 0x0004140001137983 */ /* 0x000f680000300800 */
[----:B------:R-:W5:Y:S04]  /*3cd0*/  LDL.LU R16, [R1+0x418] ;  /* 0x0004180001107983 */ /* 0x000f680000300800 */
[----:B------:R-:W5:Y:S04]  /*3ce0*/  LDL.LU R9, [R1+0x41c] ;  /* 0x00041c0001097983 */ /* 0x000f680000300800 */
[----:B------:R-:W5:Y:S04]  /*3cf0*/  LDL.LU R6, [R1+0x420] ;  /* 0x0004200001067983 */ /* 0x000f680000300800 */
[----:B------:R-:W5:Y:S04]  /*3d00*/  LDL.LU R34, [R1+0x424] ;  /* 0x0004240001227983 */ /* 0x000f680000300800 */
[----:B------:R-:W5:Y:S04]  /*3d10*/  LDL.LU R36, [R1+0x428] ;  /* 0x0004280001247983 */ /* 0x000f680000300800 */
[----:B------:R-:W5:Y:S04]  /*3d20*/  LDL.LU R33, [R1+0x42c] ;  /* 0x00042c0001217983 */ /* 0x000f680000300800 */
[----:B------:R-:W5:Y:S04]  /*3d30*/  LDL.LU R26, [R1+0x430] ;  /* 0x00043000011a7983 */ /* 0x000f680000300800 */
[----:B0-----:R-:W5:Y:S04]  /*3d40*/  LDL R3, [R1+0x3cc] ;  /* 0x0003cc0001037983 */ /* 0x001f680000100800 */
[----:B------:R-:W5:Y:S04]  /*3d50*/  LDL R35, [R1+0x55c] ;  /* 0x00055c0001237983 */ /* 0x000f680000100800 */
[----:B------:R-:W5:Y:S04]  /*3d60*/  LDL R59, [R1+0x568] ;  /* 0x00056800013b7983 */ /* 0x000f680000100800 */
[----:B------:R-:W5:Y:S04]  /*3d70*/  LDL R60, [R1+0x660] ;  /* 0x00066000013c7983 */ /* 0x000f680000100800 */
[----:B------:R-:W5:Y:S01]  /*3d80*/  LDL R61, [R1+0x558] ;  /* 0x00055800013d7983 */ /* 0x000f620000100800 */
[----:B------:R-:W-:-:S04]  /*3d90*/  IMAD.HI.U32 R42, R40, R41, RZ ;  /* 0x00000029282a7227 */ /* 0x000fc800078e00ff */
[----:B------:R-:W-:-:S04]  /*3da0*/  IMAD.MOV R42, RZ, RZ, -R42 ;  /* 0x000000ffff2a7224 */ /* 0x000fc800078e0a2a */
[----:B------:R-:W-:-:S05]  /*3db0*/  IMAD R37, R0, R42, R41 ;  /* 0x0000002a00257224 */ /* 0x000fca00078e0229 */
[----:B------:R-:W-:Y:S02]  /*3dc0*/  ISETP.GT.U32.AND P6, PT, R0, R37, PT ;  /* 0x000000250000720c */ /* 0x000fe40003fc4070 */
[----:B--2---:R-:W-:-:S05]  /*3dd0*/  IABS R45, R49 ;  /* 0x00000031002d7213 */ /* 0x004fca0000000000 */
[----:B------:R-:W-:-:S06]  /*3de0*/  IMAD.HI.U32 R43, R40, R45, RZ ;  /* 0x0000002d282b7227 */ /* 0x000fcc00078e00ff */
[----:B------:R-:W-:-:S05]  /*3df0*/  @!P6 IMAD.IADD R37, R37, 0x1, -R0 ;  /* 0x000000012525e824 */ /* 0x000fca00078e0a00 */
[----:B------:R-:W-:Y:S01]  /*3e00*/  ISETP.GT.U32.AND P6, PT, R0, R37, PT ;  /* 0x000000250000720c */ /* 0x000fe20003fc4070 */
[----:B------:R-:W-:-:S04]  /*3e10*/  IMAD.MOV R43, RZ, RZ, -R43 ;  /* 0x000000ffff2b7224 */ /* 0x000fc800078e0a2b */
[----:B------:R-:W-:-:S08]  /*3e20*/  IMAD R45, R0, R43, R45 ;  /* 0x0000002b002d7224 */ /* 0x000fd000078e022d */
[----:B------:R-:W-:Y:S01]  /*3e30*/  @!P6 IMAD.IADD R37, R37, 0x1, -R0 ;  /* 0x000000012525e824 */ /* 0x000fe200078e0a00 */
[----:B------:R-:W-:Y:S01]  /*3e40*/  ISETP.GT.U32.AND P6, PT, R0, R45, PT ;  /* 0x0000002d0000720c */ /* 0x000fe20003fc4070 */
[----:B------:R-:W-:Y:S01]  /*3e50*/  IMAD.HI.U32 R42, R40, R46, RZ ;  /* 0x0000002e282a7227 */ /* 0x000fe200078e00ff */
[----:B----4-:R-:W-:Y:S02]  /*3e60*/  ISETP.GE.AND P1, PT, R47, RZ, PT ;  /* 0x000000ff2f00720c */ /* 0x010fe40003f26270 */
[----:B------:R-:W-:-:S09]  /*3e70*/  IABS R47, R47 ;  /* 0x0000002f002f7213 */ /* 0x000fd20000000000 */
[----:B------:R-:W-:-:S05]  /*3e80*/  @!P6 IMAD.IADD R45, R45, 0x1, -R0 ;  /* 0x000000012d2de824 */ /* 0x000fca00078e0a00 */
[----:B------:R-:W-:Y:S01]  /*3e90*/  ISETP.GT.U32.AND P6, PT, R0, R45, PT ;  /* 0x0000002d0000720c */ /* 0x000fe20003fc4070 */
[----:B------:R-:W-:Y:S01]  /*3ea0*/  IMAD.MOV R42, RZ, RZ, -R42 ;  /* 0x000000ffff2a7224 */ /* 0x000fe200078e0a2a */
[----:B------:R-:W0:Y:S01]  /*3eb0*/  I2F.RP R44, R24 ;  /* 0x00000018002c7306 */ /* 0x000e220000209400 */
[----:B------:R-:W-:Y:S01]  /*3ec0*/  ISETP.GE.AND P0, PT, R49, RZ, PT ;  /* 0x000000ff3100720c */ /* 0x000fe20003f06270 */
[----:B------:R-:W-:-:S04]  /*3ed0*/  IMAD.HI.U32 R39, R40, R47, RZ ;  /* 0x0000002f28277227 */ /* 0x000fc800078e00ff */
[----:B------:R-:W-:Y:S02]  /*3ee0*/  IMAD R46, R0, R42, R46 ;  /* 0x0000002a002e7224 */ /* 0x000fe400078e022e */
[----:B------:R-:W-:-:S03]  /*3ef0*/  IMAD.MOV R39, RZ, RZ, -R39 ;  /* 0x000000ffff277224 */ /* 0x000fc600078e0a27 */
[----:B------:R-:W-:Y:S01]  /*3f00*/  @!P6 IMAD.IADD R45, R45, 0x1, -R0 ;  /* 0x000000012d2de824 */ /* 0x000fe200078e0a00 */
[C---:B------:R-:W-:Y:S01]  /*3f10*/  ISETP.GT.U32.AND P6, PT, R0.reuse, R46, PT ;  /* 0x0000002e0000720c */ /* 0x040fe20003fc4070 */
[C---:B------:R-:W-:Y:S02]  /*3f20*/  IMAD R47, R0.reuse, R39, R47 ;  /* 0x00000027002f7224 */ /* 0x040fe400078e022f */
[----:B------:R-:W-:Y:S01]  /*3f30*/  @!P0 IMAD.MOV R45, RZ, RZ, -R45 ;  /* 0x000000ffff2d8224 */ /* 0x000fe200078e0a2d */
[----:B0-----:R-:W0:Y:S02]  /*3f40*/  MUFU.RCP R29, R44 ;  /* 0x0000002c001d7308 */ /* 0x001e240000001000 */
[----:B------:R-:W-:-:S07]  /*3f50*/  ISETP.GT.U32.AND P0, PT, R0, R47, PT ;  /* 0x0000002f0000720c */ /* 0x000fce0003f04070 */
[----:B------:R-:W-:-:S05]  /*3f60*/  @!P6 IMAD.IADD R46, R46, 0x1, -R0 ;  /* 0x000000012e2ee824 */ /* 0x000fca00078e0a00 */
[----:B------:R-:W-:Y:S01]  /*3f70*/  ISETP.GT.U32.AND P6, PT, R0, R46, PT ;  /* 0x0000002e0000720c */ /* 0x000fe20003fc4070 */
[----:B------:R-:W-:Y:S02]  /*3f80*/  @!P0 IMAD.IADD R47, R47, 0x1, -R0 ;  /* 0x000000012f2f8824 */ /* 0x000fe400078e0a00 */
[----:B0-----:R-:W-:-:S03]  /*3f90*/  VIADD R29, R29, 0xffffffe ;  /* 0x0ffffffe1d1d7836 */ /* 0x001fc60000000000 */
[----:B------:R-:W-:-:S03]  /*3fa0*/  ISETP.GT.U32.AND P0, PT, R0, R47, PT ;  /* 0x0000002f0000720c */ /* 0x000fc60003f04070 */
[----:B------:R-:W0:Y:S04]  /*3fb0*/  F2I.FTZ.U32.TRUNC.NTZ R29, R29 ;  /* 0x0000001d001d7305 */ /* 0x000e28000021f000 */
[----:B------:R-:W-:-:S04]  /*3fc0*/  @!P6 IMAD.IADD R46, R46, 0x1, -R0 ;  /* 0x000000012e2ee824 */ /* 0x000fc800078e0a00 */
[----:B------:R-:W-:Y:S02]  /*3fd0*/  @!P3 IMAD.MOV R46, RZ, RZ, -R46 ;  /* 0x000000ffff2eb224 */ /* 0x000fe400078e0a2e */
[----:B------:R-:W-:Y:S02]  /*3fe0*/  @!P0 IMAD.IADD R47, R47, 0x1, -R0 ;  /* 0x000000012f2f8824 */ /* 0x000fe400078e0a00 */
[----:B0-----:R-:W-:Y:S02]  /*3ff0*/  IMAD.MOV R57, RZ, RZ, -R29 ;  /* 0x000000ffff397224 */ /* 0x001fe400078e0a1d */
[----:B------:R-:W-:Y:S02]  /*4000*/  IMAD.MOV.U32 R28, RZ, RZ, RZ ;  /* 0x000000ffff1c7224 */ /* 0x000fe400078e00ff */
[----:B------:R-:W-:Y:S02]  /*4010*/  IMAD R57, R57, R24, RZ ;  /* 0x0000001839397224 */ /* 0x000fe400078e02ff */
[----:B------:R-:W-:-:S02]  /*4020*/  IMAD.MOV.U32 R2, RZ, RZ, R37 ;  /* 0x000000ffff027224 */ /* 0x000fc400078e0025 */
[----:B------:R-:W-:Y:S02]  /*4030*/  @!P1 IMAD.MOV R47, RZ, RZ, -R47 ;  /* 0x000000ffff2f9224 */ /* 0x000fe400078e0a2f */
[----:B------:R-:W-:-:S04]  /*4040*/  IMAD.HI.U32 R57, R29, R57, R28 ;  /* 0x000000391d397227 */ /* 0x000fc800078e001c */
[----:B------:R-:W-:Y:S02]  /*4050*/  @!P2 IMAD.MOV R2, RZ, RZ, -R2 ;  /* 0x000000ffff02a224 */ /* 0x000fe400078e0a02 */
[----:B------:R-:W-:-:S04]  /*4060*/  IMAD.HI.U32 R41, R40, R48, RZ ;  /* 0x0000003028297227 */ /* 0x000fc800078e00ff */
[----:B------:R-:W-:-:S04]  /*4070*/  IMAD.MOV R41, RZ, RZ, -R41 ;  /* 0x000000ffff297224 */ /* 0x000fc800078e0a29 */
[----:B------:R-:W-:-:S05]  /*4080*/  IMAD R48, R0, R41, R48 ;  /* 0x0000002900307224 */ /* 0x000fca00078e0230 */
[----:B------:R-:W-:Y:S02]  /*4090*/  ISETP.GT.U32.AND P6, PT, R0, R48, PT ;  /* 0x000000300000720c */ /* 0x000fe40003fc4070 */
[----:B---3--:R-:W-:Y:S02]  /*40a0*/  IABS R49, R50 ;  /* 0x0000003200317213 */ /* 0x008fe40000000000 */
[----:B------:R-:W-:-:S03]  /*40b0*/  ISETP.GE.AND P5, PT, R50, RZ, PT ;  /* 0x000000ff3200720c */ /* 0x000fc60003fa6270 */
[----:B------:R-:W-:Y:S01]  /*40c0*/  IMAD.HI.U32 R39, R40, R49, RZ ;  /* 0x0000003128277227 */ /* 0x000fe200078e00ff */
[----:B-----5:R-:W-:-:S03]  /*40d0*/  IABS R50, R51 ;  /* 0x0000003300327213 */ /* 0x020fc60000000000 */
[----:B------:R-:W-:Y:S02]  /*40e0*/  IMAD.MOV R39, RZ, RZ, -R39 ;  /* 0x000000ffff277224 */ /* 0x000fe400078e0a27 */
[----:B------:R-:W-:-:S04]  /*40f0*/  IMAD.HI.U32 R38, R40, R50, RZ ;  /* 0x0000003228267227 */ /* 0x000fc800078e00ff */
[----:B------:R-:W-:Y:S02]  /*4100*/  IMAD.MOV R38, RZ, RZ, -R38 ;  /* 0x000000ffff267224 */ /* 0x000fe400078e0a26 */
[C---:B------:R-:W-:Y:S02]  /*4110*/  IMAD R49, R0.reuse, R39, R49 ;  /* 0x0000002700317224 */ /* 0x040fe400078e0231 */
[----:B------:R-:W-:-:S03]  /*4120*/  IMAD R50, R0, R38, R50 ;  /* 0x0000002600327224 */ /* 0x000fc600078e0232 */
[C---:B------:R-:W-:Y:S02]  /*4130*/  ISETP.GT.U32.AND P3, PT, R0.reuse, R49, PT ;  /* 0x000000310000720c */ /* 0x040fe40003f64070 */
[----:B------:R-:W-:Y:S02]  /*4140*/  ISETP.GT.U32.AND P0, PT, R0, R50, PT ;  /* 0x000000320000720c */ /* 0x000fe40003f04070 */
[----:B------:R-:W-:Y:S02]  /*4150*/  IABS R53, R4 ;  /* 0x0000000400357213 */ /* 0x000fe40000000000 */
[----:B------:R-:W-:Y:S02]  /*4160*/  IABS R52, R5 ;  /* 0x0000000500347213 */ /* 0x000fe40000000000 */
[----:B------:R-:W-:-:S05]  /*4170*/  IABS R54, R19 ;  /* 0x0000001300367213 */ /* 0x000fca0000000000 */
[--C-:B------:R-:W-:Y:S02]  /*4180*/  @!P3 IMAD.IADD R49, R49, 0x1, -R0.reuse ;  /* 0x000000013131b824 */ /* 0x100fe400078e0a00 */
[----:B------:R-:W-:Y:S02]  /*4190*/  @!P0 IMAD.IADD R50, R50, 0x1, -R0 ;  /* 0x0000000132328824 */ /* 0x000fe400078e0a00 */
[----:B------:R-:W-:Y:S01]  /*41a0*/  IMAD.HI.U32 R28, R40, R53, RZ ;  /* 0x00000035281c7227 */ /* 0x000fe200078e00ff */
[----:B------:R-:W-:Y:S02]  /*41b0*/  ISETP.GT.U32.AND P1, PT, R0, R49, PT ;  /* 0x000000310000720c */ /* 0x000fe40003f24070 */
[----:B------:R-:W-:Y:S01]  /*41c0*/  ISETP.GE.AND P2, PT, R51, RZ, PT ;  /* 0x000000ff3300720c */ /* 0x000fe20003f46270 */
[----:B------:R-:W-:Y:S01]  /*41d0*/  IMAD.HI.U32 R29, R40, R52, RZ ;  /* 0x00000034281d7227 */ /* 0x000fe200078e00ff */
[----:B------:R-:W-:Y:S02]  /*41e0*/  ISETP.GT.U32.AND P0, PT, R0, R50, PT ;  /* 0x000000320000720c */ /* 0x000fe40003f04070 */
[----:B------:R-:W-:Y:S01]  /*41f0*/  IABS R51, R7 ;  /* 0x0000000700337213 */ /* 0x000fe20000000000 */
[----:B------:R-:W-:-:S02]  /*4200*/  IMAD.MOV R28, RZ, RZ, -R28 ;  /* 0x000000ffff1c7224 */ /* 0x000fc400078e0a1c */
[----:B------:R-:W-:-:S04]  /*4210*/  IMAD.HI.U32 R42, R40, R54, RZ ;  /* 0x00000036282a7227 */ /* 0x000fc800078e00ff */
[----:B------:R-:W-:Y:S02]  /*4220*/  IMAD.MOV R29, RZ, RZ, -R29 ;  /* 0x000000ffff1d7224 */ /* 0x000fe400078e0a1d */
[----:B------:R-:W-:Y:S01]  /*4230*/  IMAD R53, R0, R28, R53 ;  /* 0x0000001c00357224 */ /* 0x000fe200078e0235 */
[----:B------:R-:W-:Y:S01]  /*4240*/  IABS R28, R6 ;  /* 0x00000006001c7213 */ /* 0x000fe20000000000 */
[----:B------:R-:W-:Y:S02]  /*4250*/  IMAD.MOV R42, RZ, RZ, -R42 ;  /* 0x000000ffff2a7224 */ /* 0x000fe400078e0a2a */
[----:B------:R-:W-:Y:S01]  /*4260*/  IMAD.HI.U32 R37, R40, R51, RZ ;  /* 0x0000003328257227 */ /* 0x000fe200078e00ff */
[----:B------:R-:W-:-:S03]  /*4270*/  IABS R56, R9 ;  /* 0x0000000900387213 */ /* 0x000fc60000000000 */
[C---:B------:R-:W-:Y:S01]  /*4280*/  IMAD R52, R0.reuse, R29, R52 ;  /* 0x0000001d00347224 */ /* 0x040fe200078e0234 */
[----:B------:R-:W-:Y:S01]  /*4290*/  IABS R29, R34 ;  /* 0x00000022001d7213 */ /* 0x000fe20000000000 */
[C---:B------:R-:W-:Y:S02]  /*42a0*/  IMAD R54, R0.reuse, R42, R54 ;  /* 0x0000002a00367224 */ /* 0x040fe400078e0236 */
[----:B------:R-:W-:Y:S01]  /*42b0*/  @!P1 IMAD.IADD R49, R49, 0x1, -R0 ;  /* 0x0000000131319824 */ /* 0x000fe200078e0a00 */
[----:B------:R-:W-:Y:S01]  /*42c0*/  ISETP.GT.U32.AND P1, PT, R0, R53, PT ;  /* 0x000000350000720c */ /* 0x000fe20003f24070 */
[----:B------:R-:W-:Y:S02]  /*42d0*/  IMAD.MOV R37, RZ, RZ, -R37 ;  /* 0x000000ffff257224 */ /* 0x000fe400078e0a25 */
[----:B------:R-:W-:Y:S01]  /*42e0*/  IMAD.HI.U32 R38, R40, R28, RZ ;  /* 0x0000001c28267227 */ /* 0x000fe200078e00ff */
[----:B------:R-:W-:-:S03]  /*42f0*/  IABS R55, R16 ;  /* 0x0000001000377213 */ /* 0x000fc60000000000 */
[----:B------:R-:W-:Y:S01]  /*4300*/  @!P0 IMAD.IADD R50, R50, 0x1, -R0 ;  /* 0x0000000132328824 */ /* 0x000fe200078e0a00 */
[C---:B------:R-:W-:Y:S01]  /*4310*/  ISETP.GT.U32.AND P0, PT, R0.reuse, R54, PT ;  /* 0x000000360000720c */ /* 0x040fe20003f04070 */
[----:B------:R-:W-:Y:S02]  /*4320*/  IMAD R51, R0, R37, R51 ;  /* 0x0000002500337224 */ /* 0x000fe400078e0233 */
[----:B------:R-:W-:-:S04]  /*4330*/  IMAD.HI.U32 R39, R40, R56, RZ ;  /* 0x0000003828277227 */ /* 0x000fc800078e00ff */
[----:B------:R-:W-:-:S04]  /*4340*/  IMAD.HI.U32 R37, R40, R29, RZ ;  /* 0x0000001d28257227 */ /* 0x000fc800078e00ff */
[----:B------:R-:W-:Y:S02]  /*4350*/  IMAD.MOV R38, RZ, RZ, -R38 ;  /* 0x000000ffff267224 */ /* 0x000fe400078e0a26 */
[----:B------:R-:W-:Y:S02]  /*4360*/  IMAD.MOV R39, RZ, RZ, -R39 ;  /* 0x000000ffff277224 */ /* 0x000fe400078e0a27 */
[----:B------:R-:W-:Y:S02]  /*4370*/  IMAD.MOV R37, RZ, RZ, -R37 ;  /* 0x000000ffff257224 */ /* 0x000fe400078e0a25 */
[----:B------:R-:W-:Y:S02]  /*4380*/  IMAD R28, R0, R38, R28 ;  /* 0x00000026001c7224 */ /* 0x000fe400078e021c */
[----:B------:R-:W-:Y:S01]  /*4390*/  IMAD.HI.U32 R41, R40, R55, RZ ;  /* 0x0000003728297227 */ /* 0x000fe200078e00ff */
[----:B------:R-:W-:-:S03]  /*43a0*/  IABS R38, R33 ;  /* 0x0000002100267213 */ /* 0x000fc60000000000 */
[C---:B------:R-:W-:Y:S01]  /*43b0*/  IMAD R56, R0.reuse, R39, R56 ;  /* 0x0000002700387224 */ /* 0x040fe200078e0238 */
[----:B------:R-:W-:Y:S01]  /*43c0*/  IABS R39, R26 ;  /* 0x0000001a00277213 */ /* 0x000fe20000000000 */
[C---:B------:R-:W-:Y:S02]  /*43d0*/  IMAD R29, R0.reuse, R37, R29 ;  /* 0x00000025001d7224 */ /* 0x040fe400078e021d */
[--C-:B------:R-:W-:Y:S01]  /*43e0*/  @!P1 IMAD.IADD R53, R53, 0x1, -R0.reuse ;  /* 0x0000000135359824 */ /* 0x100fe200078e0a00 */
[----:B------:R-:W-:Y:S01]  /*43f0*/  ISETP.GT.U32.AND P1, PT, R0, R28, PT ;  /* 0x0000001c0000720c */ /* 0x000fe20003f24070 */
[----:B------:R-:W-:Y:S02]  /*4400*/  IMAD.MOV R41, RZ, RZ, -R41 ;  /* 0x000000ffff297224 */ /* 0x000fe400078e0a29 */
[----:B------:R-:W-:Y:S01]  /*4410*/  @!P0 IMAD.IADD R54, R54, 0x1, -R0 ;  /* 0x0000000136368824 */ /* 0x000fe200078e0a00 */
[C---:B------:R-:W-:Y:S01]  /*4420*/  ISETP.GT.U32.AND P0, PT, R0.reuse, R29, PT ;  /* 0x0000001d0000720c */ /* 0x040fe20003f04070 */
[----:B------:R-:W-:-:S02]  /*4430*/  IMAD R55, R0, R41, R55 ;  /* 0x0000002900377224 */ /* 0x000fc400078e0237 */
[----:B------:R-:W-:-:S04]  /*4440*/  IMAD.HI.U32 R43, R40, R39, RZ ;  /* 0x00000027282b7227 */ /* 0x000fc800078e00ff */
[----:B------:R-:W-:-:S04]  /*4450*/  IMAD.HI.U32 R41, R40, R38, RZ ;  /* 0x0000002628297227 */ /* 0x000fc800078e00ff */
[----:B------:R-:W-:Y:S02]  /*4460*/  @!P6 IMAD.IADD R48, R48, 0x1, -R0 ;  /* 0x000000013030e824 */ /* 0x000fe400078e0a00 */
[----:B------:R-:W-:Y:S02]  /*4470*/  IMAD.MOV R43, RZ, RZ, -R43 ;  /* 0x000000ffff2b7224 */ /* 0x000fe400078e0a2b */
[----:B------:R-:W-:Y:S01]  /*4480*/  IMAD.MOV R41, RZ, RZ, -R41 ;  /* 0x000000ffff297224 */ /* 0x000fe200078e0a29 */
[C---:B------:R-:W-:Y:S01]  /*4490*/  ISETP.GT.U32.AND P6, PT, R0.reuse, R48, PT ;  /* 0x000000300000720c */ /* 0x040fe20003fc4070 */
[C---:B------:R-:W-:Y:S01]  /*44a0*/  IMAD R39, R0.reuse, R43, R39 ;  /* 0x0000002b00277224 */ /* 0x040fe200078e0227 */
[----:B------:R-:W-:Y:S01]  /*44b0*/  IABS R42, R36 ;  /* 0x00000024002a7213 */ /* 0x000fe20000000000 */
[----:B------:R-:W-:Y:S01]  /*44c0*/  IMAD R38, R0, R41, R38 ;  /* 0x0000002900267224 */ /* 0x000fe200078e0226 */
[----:B------:R-:W-:Y:S01]  /*44d0*/  IABS R43, R3 ;  /* 0x00000003002b7213 */ /* 0x000fe20000000000 */
[--C-:B------:R-:W-:Y:S01]  /*44e0*/  @!P1 IMAD.IADD R28, R28, 0x1, -R0.reuse ;  /* 0x000000011c1c9824 */ /* 0x100fe200078e0a00 */
[----:B------:R-:W-:Y:S01]  /*44f0*/  IABS R41, R35 ;  /* 0x0000002300297213 */ /* 0x000fe20000000000 */
[----:B------:R-:W-:-:S02]  /*4500*/  @!P0 IMAD.IADD R29, R29, 0x1, -R0 ;  /* 0x000000011d1d8824 */ /* 0x000fc400078e0a00 */
[----:B------:R-:W-:Y:S01]  /*4510*/  IMAD.HI.U32 R37, R40, R42, RZ ;  /* 0x0000002a28257227 */ /* 0x000fe200078e00ff */
[----:B------:R-:W-:-:S03]  /*4520*/  ISETP.GT.U32.AND P0, PT, R0, R28, PT ;  /* 0x0000001c0000720c */ /* 0x000fc60003f04070 */
[----:B------:R-:W-:-:S04]  /*4530*/  IMAD.HI.U32 R58, R40, R43, RZ ;  /* 0x0000002b283a7227 */ /* 0x000fc800078e00ff */
[----:B------:R-:W-:Y:S01]  /*4540*/  IMAD.HI.U32 R40, R57, R41, RZ ;  /* 0x0000002939287227 */ /* 0x000fe200078e00ff */
[----:B------:R-:W-:-:S03]  /*4550*/  ISETP.GT.U32.AND P3, PT, R0, R52, PT ;  /* 0x000000340000720c */ /* 0x000fc60003f64070 */
[----:B------:R-:W-:Y:S02]  /*4560*/  IMAD.MOV R44, RZ, RZ, -R40 ;  /* 0x000000ffff2c7224 */ /* 0x000fe400078e0a28 */
[--C-:B------:R-:W-:Y:S01]  /*4570*/  @!P6 IMAD.IADD R48, R48, 0x1, -R0.reuse ;  /* 0x000000013030e824 */ /* 0x100fe200078e0a00 */
[----:B------:R-:W-:Y:S01]  /*4580*/  ISETP.GT.U32.AND P6, PT, R0, R51, PT ;  /* 0x000000330000720c */ /* 0x000fe20003fc4070 */
[----:B------:R-:W-:Y:S02]  /*4590*/  IMAD R41, R24, R44, R41 ;  /* 0x0000002c18297224 */ /* 0x000fe400078e0229 */
[----:B------:R-:W-:-:S03]  /*45a0*/  @!P0 IMAD.IADD R28, R28, 0x1, -R0 ;  /* 0x000000011c1c8824 */ /* 0x000fc600078e0a00 */
[----:B------:R-:W-:Y:S01]  /*45b0*/  ISETP.GT.U32.AND P0, PT, R24, R41, PT ;  /* 0x000000291800720c */ /* 0x000fe20003f04070 */
[----:B------:R-:W-:Y:S02]  /*45c0*/  @!P3 IMAD.IADD R52, R52, 0x1, -R0 ;  /* 0x000000013434b824 */ /* 0x000fe400078e0a00 */
[----:B------:R-:W-:Y:S01]  /*45d0*/  @!P4 IMAD.MOV R48, RZ, RZ, -R48 ;  /* 0x000000ffff30c224 */ /* 0x000fe200078e0a30 */
[----:B------:R-:W-:-:S03]  /*45e0*/  ISETP.GT.U32.AND P4, PT, R0, R54, PT ;  /* 0x000000360000720c */ /* 0x000fc60003f84070 */
[----:B------:R-:W-:Y:S01]  /*45f0*/  @!P6 IMAD.IADD R51, R51, 0x1, -R0 ;  /* 0x000000013333e824 */ /* 0x000fe200078e0a00 */
[----:B------:R-:W-:Y:S01]  /*4600*/  ISETP.GT.U32.AND P3, PT, R0, R52, PT ;  /* 0x000000340000720c */ /* 0x000fe20003f64070 */
[----:B------:R-:W-:-:S03]  /*4610*/  IMAD.MOV R37, RZ, RZ, -R37 ;  /* 0x000000ffff257224 */ /* 0x000fc600078e0a25 */
[C---:B------:R-:W-:Y:S01]  /*4620*/  ISETP.GT.U32.AND P6, PT, R0.reuse, R51, PT ;  /* 0x000000330000720c */ /* 0x040fe20003fc4070 */
[----:B------:R-:W-:Y:S01]  /*4630*/  @!P0 IMAD.IADD R41, R41, 0x1, -R24 ;  /* 0x0000000129298824 */ /* 0x000fe200078e0a18 */
[----:B------:R-:W-:Y:S01]  /*4640*/  ISETP.GE.AND P0, PT, R19, RZ, PT ;  /* 0x000000ff1300720c */ /* 0x000fe20003f06270 */
[C---:B------:R-:W-:Y:S01]  /*4650*/  IMAD R37, R0.reuse, R37, R42 ;  /* 0x0000002500257224 */ /* 0x040fe200078e022a */
[----:B------:R-:W-:Y:S01]  /*4660*/  IABS R42, R59 ;  /* 0x0000003b002a7213 */ /* 0x000fe20000000000 */
[----:B------:R-:W-:Y:S02]  /*4670*/  IMAD.MOV R58, RZ, RZ, -R58 ;  /* 0x000000ffff3a7224 */ /* 0x000fe400078e0a3a */
[----:B------:R-:W-:Y:S01]  /*4680*/  @!P5 IMAD.MOV R49, RZ, RZ, -R49 ;  /* 0x000000ffff31d224 */ /* 0x000fe200078e0a31 */
[C---:B------:R-:W-:Y:S01]  /*4690*/  ISETP.GT.U32.AND P5, PT, R0.reuse, R29, PT ;  /* 0x0000001d0000720c */ /* 0x040fe20003fa4070 */
[----:B------:R-:W-:Y:S02]  /*46a0*/  IMAD R40, R0, R58, R43 ;  /* 0x0000003a00287224 */ /* 0x000fe400078e022b */
[----:B------:R-:W-:-:S02]  /*46b0*/  @!P4 IMAD.IADD R54, R54, 0x1, -R0 ;  /* 0x000000013636c824 */ /* 0x000fc400078e0a00 */
[----:B------:R-:W-:-:S04]  /*46c0*/  IMAD.HI.U32 R58, R57, R42, RZ ;  /* 0x0000002a393a7227 */ /* 0x000fc800078e00ff */
[--C-:B------:R-:W-:Y:S01]  /*46d0*/  @!P6 IMAD.IADD R51, R51, 0x1, -R0.reuse ;  /* 0x000000013333e824 */ /* 0x100fe200078e0a00 */
[----:B------:R-:W-:Y:S01]  /*46e0*/  ISETP.GT.U32.AND P6, PT, R0, R55, PT ;  /* 0x000000370000720c */ /* 0x000fe20003fc4070 */
[----:B------:R-:W-:Y:S01]  /*46f0*/  @!P3 IMAD.IADD R52, R52, 0x1, -R0 ;  /* 0x000000013434b824 */ /* 0x000fe200078e0a00 */
[----:B------:R-:W-:Y:S01]  /*4700*/  ISETP.GT.U32.AND P3, PT, R0, R56, PT ;  /* 0x000000380000720c */ /* 0x000fe20003f64070 */
[----:B------:R-:W-:Y:S01]  /*4710*/  @!P0 IMAD.MOV R54, RZ, RZ, -R54 ;  /* 0x000000ffff368224 */ /* 0x000fe200078e0a36 */
[----:B------:R-:W-:Y:S01]  /*4720*/  ISETP.GT.U32.AND P0, PT, R24, R41, PT ;  /* 0x000000291800720c */ /* 0x000fe20003f04070 */
[----:B------:R-:W-:-:S04]  /*4730*/  IMAD.MOV R44, RZ, RZ, -R58 ;  /* 0x000000ffff2c7224 */ /* 0x000fc800078e0a3a */
[----:B------:R-:W-:Y:S02]  /*4740*/  IMAD R42, R24, R44, R42 ;  /* 0x0000002c182a7224 */ /* 0x000fe400078e022a */
[----:B------:R-:W-:-:S03]  /*4750*/  @!P5 IMAD.IADD R29, R29, 0x1, -R0 ;  /* 0x000000011d1dd824 */ /* 0x000fc600078e0a00 */
[----:B------:R-:W-:Y:S01]  /*4760*/  ISETP.GT.U32.AND P5, PT, R24, R42, PT ;  /* 0x0000002a1800720c */ /* 0x000fe20003fa4070 */
[--C-:B------:R-:W-:Y:S02]  /*4770*/  @!P6 IMAD.IADD R55, R55, 0x1, -R0.reuse ;  /* 0x000000013737e824 */ /* 0x100fe400078e0a00 */
[----:B------:R-:W-:Y:S02]  /*4780*/  @!P3 IMAD.IADD R56, R56, 0x1, -R0 ;  /* 0x000000013838b824 */ /* 0x000fe400078e0a00 */
[----:B------:R-:W-:Y:S01]  /*4790*/  @!P0 IMAD.IADD R41, R41, 0x1, -R24 ;  /* 0x0000000129298824 */ /* 0x000fe200078e0a18 */
[----:B------:R-:W-:Y:S02]  /*47a0*/  ISETP.GE.AND P0, PT, R36, RZ, PT ;  /* 0x000000ff2400720c */ /* 0x000fe40003f06270 */
[----:B------:R-:W0:Y:S01]  /*47b0*/  S2R R36, SR_TID.X ;  /* 0x0000000000247919 */ /* 0x000e220000002100 */
[C---:B------:R-:W-:Y:S02]  /*47c0*/  ISETP.GT.U32.AND P3, PT, R0.reuse, R55, PT ;  /* 0x000000370000720c */ /* 0x040fe40003f64070 */
[----:B------:R-:W-:-:S02]  /*47d0*/  ISETP.GT.U32.AND P1, PT, R0, R56, PT ;  /* 0x000000380000720c */ /* 0x000fc40003f24070 */
[----:B------:R-:W-:Y:S01]  /*47e0*/  IABS R43, R60 ;  /* 0x0000003c002b7213 */ /* 0x000fe20000000000 */
[----:B------:R-:W-:Y:S01]  /*47f0*/  @!P5 IMAD.IADD R42, R42, 0x1, -R24 ;  /* 0x000000012a2ad824 */ /* 0x000fe200078e0a18 */
[----:B------:R-:W-:-:S03]  /*4800*/  ISETP.GE.AND P5, PT, R16, RZ, PT ;  /* 0x000000ff1000720c */ /* 0x000fc60003fa6270 */
[----:B------:R-:W-:Y:S01]  /*4810*/  IMAD.HI.U32 R44, R57, R43, RZ ;  /* 0x0000002b392c7227 */ /* 0x000fe200078e00ff */
[----:B------:R-:W-:-:S03]  /*4820*/  ISETP.GT.U32.AND P6, PT, R0, R53, PT ;  /* 0x000000350000720c */ /* 0x000fc60003fc4070 */
[----:B------:R-:W-:Y:S01]  /*4830*/  IMAD.MOV R44, RZ, RZ, -R44 ;  /* 0x000000ffff2c7224 */ /* 0x000fe200078e0a2c */
[C---:B------:R-:W-:Y:S01]  /*4840*/  ISETP.GT.U32.AND P4, PT, R0.reuse, R38, PT ;  /* 0x000000260000720c */ /* 0x040fe20003f84070 */
[--C-:B------:R-:W-:Y:S01]  /*4850*/  @!P3 IMAD.IADD R55, R55, 0x1, -R0.reuse ;  /* 0x000000013737b824 */ /* 0x100fe200078e0a00 */
[----:B------:R-:W-:Y:S01]  /*4860*/  ISETP.GT.U32.AND P3, PT, R0, R39, PT ;  /* 0x000000270000720c */ /* 0x000fe20003f64070 */
[--C-:B------:R-:W-:Y:S01]  /*4870*/  @!P1 IMAD.IADD R56, R56, 0x1, -R0.reuse ;  /* 0x0000000138389824 */ /* 0x100fe200078e0a00 */
[----:B------:R-:W-:Y:S01]  /*4880*/  ISETP.GT.U32.AND P1, PT, R0, R40, PT ;  /* 0x000000280000720c */ /* 0x000fe20003f24070 */
[C---:B------:R-:W-:Y:S01]  /*4890*/  IMAD R43, R24.reuse, R44, R43 ;  /* 0x0000002c182b7224 */ /* 0x040fe200078e022b */
[----:B------:R-:W-:Y:S01]  /*48a0*/  IABS R44, R61 ;  /* 0x0000003d002c7213 */ /* 0x000fe20000000000 */
[----:B------:R-:W-:Y:S01]  /*48b0*/  @!P5 IMAD.MOV R55, RZ, RZ, -R55 ;  /* 0x000000ffff37d224 */ /* 0x000fe200078e0a37 */
[----:B------:R-:W-:Y:S01]  /*48c0*/  ISETP.GT.U32.AND P5, PT, R24, R42, PT ;  /* 0x0000002a1800720c */ /* 0x000fe20003fa4070 */
[----:B------:R-:W-:-:S02]  /*48d0*/  @!P6 IMAD.IADD R53, R53, 0x1, -R0 ;  /* 0x000000013535e824 */ /* 0x000fc400078e0a00 */
[----:B------:R-:W-:Y:S01]  /*48e0*/  IMAD.HI.U32 R57, R57, R44, RZ ;  /* 0x0000002c39397227 */ /* 0x000fe200078e00ff */
[----:B------:R-:W-:-:S03]  /*48f0*/  ISETP.GT.U32.AND P6, PT, R0, R37, PT ;  /* 0x000000250000720c */ /* 0x000fc60003fc4070 */
[----:B------:R-:W-:Y:S02]  /*4900*/  IMAD.MOV R57, RZ, RZ, -R57 ;  /* 0x000000ffff397224 */ /* 0x000fe400078e0a39 */
[--C-:B------:R-:W-:Y:S01]  /*4910*/  @!P4 IMAD.IADD R38, R38, 0x1, -R0.reuse ;  /* 0x000000012626c824 */ /* 0x100fe200078e0a00 */
[----:B------:R-:W-:Y:S01]  /*4920*/  ISETP.GT.U32.AND P4, PT, R24, R43, PT ;  /* 0x0000002b1800720c */ /* 0x000fe20003f84070 */
[--C-:B------:R-:W-:Y:S01]  /*4930*/  @!P3 IMAD.IADD R39, R39, 0x1, -R0.reuse ;  /* 0x000000012727b824 */ /* 0x100fe200078e0a00 */
[----:B------:R-:W-:Y:S01]  /*4940*/  ISETP.GE.AND P3, PT, R5, RZ, PT ;  /* 0x000000ff0500720c */ /* 0x000fe20003f66270 */
[----:B------:R-:W-:Y:S01]  /*4950*/  @!P1 IMAD.IADD R40, R40, 0x1, -R0 ;  /* 0x0000000128289824 */ /* 0x000fe200078e0a00 */
[----:B------:R-:W-:Y:S01]  /*4960*/  ISETP.GE.AND P1, PT, R4, RZ, PT ;  /* 0x000000ff0400720c */ /* 0x000fe20003f26270 */
[----:B------:R-:W-:Y:S01]  /*4970*/  IMAD R44, R24, R57, R44 ;  /* 0x00000039182c7224 */ /* 0x000fe200078e022c */
[----:B0-----:R-:W-:Y:S01]  /*4980*/  LOP3.LUT R57, R36, 0x3, RZ, 0xc0, !PT ;  /* 0x0000000324397812 */ /* 0x001fe200078ec0ff */
[----:B------:R-:W-:Y:S01]  /*4990*/  @!P5 IMAD.IADD R42, R42, 0x1, -R24 ;  /* 0x000000012a2ad824 */ /* 0x000fe200078e0a18 */
[----:B------:R-:W-:Y:S01]  /*49a0*/  ISETP.GE.AND P5, PT, R33, RZ, PT ;  /* 0x000000ff2100720c */ /* 0x000fe20003fa6270 */
[----:B------:R-:W-:Y:S01]  /*49b0*/  @!P6 IMAD.IADD R37, R37, 0x1, -R0 ;  /* 0x000000012525e824 */ /* 0x000fe200078e0a00 */
[----:B------:R-:W0:Y:S01]  /*49c0*/  LDC R33, c[0x0][0x230] ;  /* 0x00008c00ff217b82 */ /* 0x000e220000000800 */
[----:B------:R-:W-:-:S02]  /*49d0*/  IMAD.SHL.U32 R58, R57, 0x20, RZ ;  /* 0x00000020393a7824 */ /* 0x000fc400078e00ff */
[----:B------:R-:W1:Y:S01]  /*49e0*/  S2R R57, SR_TID.X ;  /* 0x0000000000397919 */ /* 0x000e620000002100 */
[----:B------:R-:W-:Y:S01]  /*49f0*/  @!P4 IMAD.IADD R43, R43, 0x1, -R24 ;  /* 0x000000012b2bc824 */ /* 0x000fe200078e0a18 */
[C---:B------:R-:W-:Y:S01]  /*4a00*/  ISETP.GT.U32.AND P4, PT, R0.reuse, R38, PT ;  /* 0x000000260000720c */ /* 0x040fe20003f84070 */
[----:B------:R-:W-:Y:S01]  /*4a10*/  @!P2 IMAD.MOV R50, RZ, RZ, -R50 ;  /* 0x000000ffff32a224 */ /* 0x000fe200078e0a32 */
[C---:B------:R-:W-:Y:S01]  /*4a20*/  ISETP.GT.U32.AND P2, PT, R0.reuse, R37, PT ;  /* 0x000000250000720c */ /* 0x040fe20003f44070 */
[----:B------:R-:W-:Y:S01]  /*4a30*/  @!P3 IMAD.MOV R52, RZ, RZ, -R52 ;  /* 0x000000ffff34b224 */ /* 0x000fe200078e0a34 */
[C---:B------:R-:W-:Y:S01]  /*4a40*/  ISETP.GT.U32.AND P3, PT, R0.reuse, R39, PT ;  /* 0x000000270000720c */ /* 0x040fe20003f64070 */
[----:B------:R-:W-:Y:S01]  /*4a50*/  @!P1 IMAD.MOV R53, RZ, RZ, -R53 ;  /* 0x000000ffff359224 */ /* 0x000fe200078e0a35 */
[----:B------:R-:W-:-:S07]  /*4a60*/  ISETP.GT.U32.AND P1, PT, R0, R40, PT ;  /* 0x000000280000720c */ /* 0x000fce0003f24070 */
[--C-:B------:R-:W-:Y:S02]  /*4a70*/  @!P4 IMAD.IADD R38, R38, 0x1, -R0.reuse ;  /* 0x000000012626c824 */ /* 0x100fe400078e0a00 */
[--C-:B------:R-:W-:Y:S02]  /*4a80*/  @!P2 IMAD.IADD R37, R37, 0x1, -R0.reuse ;  /* 0x000000012525a824 */ /* 0x100fe400078e0a00 */
[--C-:B------:R-:W-:Y:S02]  /*4a90*/  @!P3 IMAD.IADD R39, R39, 0x1, -R0.reuse ;  /* 0x000000012727b824 */ /* 0x100fe400078e0a00 */
[----:B------:R-:W-:Y:S01]  /*4aa0*/  @!P1 IMAD.IADD R40, R40, 0x1, -R0 ;  /* 0x0000000128289824 */ /* 0x000fe200078e0a00 */
[----:B------:R-:W-:Y:S01]  /*4ab0*/  SHF.R.S32.HI R0, RZ, 0x2, R36 ;  /* 0x00000002ff007819 */ /* 0x000fe20000011424 */
[----:B0-----:R-:W-:-:S03]  /*4ac0*/  VIADD R33, R33, 0x1f ;  /* 0x0000001f21217836 */ /* 0x001fc60000000000 */
[----:B------:R-:W-:-:S04]  /*4ad0*/  SGXT R0, R0, 0x1 ;  /* 0x000000010000781a */ /* 0x000fc80000000200 */
[----:B------:R-:W-:Y:S02]  /*4ae0*/  LOP3.LUT R0, R58, 0x90, R0, 0xf8, !PT ;  /* 0x000000903a007812 */ /* 0x000fe400078ef800 */
[----:B------:R-:W-:Y:S01]  /*4af0*/  SHF.R.S32.HI R58, RZ, 0x1f, R33 ;  /* 0x0000001fff3a7819 */ /* 0x000fe20000011421 */
[----:B-1----:R-:W-:-:S03]  /*4b00*/  IMAD.SHL.U32 R57, R57, 0x2, RZ ;  /* 0x0000000239397824 */ /* 0x002fc600078e00ff */
[----:B------:R-:W-:Y:S02]  /*4b10*/  LEA.HI R58, R58, R33, RZ, 0x5 ;  /* 0x000000213a3a7211 */ /* 0x000fe400078f28ff */
[----:B------:R-:W-:Y:S02]  /*4b20*/  LOP3.LUT R57, R0, 0x10, R57, 0x78, !PT ;  /* 0x0000001000397812 */ /* 0x000fe400078e7839 */
[----:B------:R-:W0:Y:S02]  /*4b30*/  S2R R0, SR_TID.X ;  /* 0x0000000000007919 */ /* 0x000e240000002100 */
[----:B------:R-:W1:Y:S01]  /*4b40*/  S2R R58, SR_TID.X ;  /* 0x00000000003a7919 */ /* 0x000e620000002100 */
[----:B------:R-:W-:Y:S02]  /*4b50*/  ISETP.GE.AND P6, PT, R7, RZ, PT ;  /* 0x000000ff0700720c */ /* 0x000fe40003fc6270 */
[----:B------:R-:W-:Y:S01]  /*4b60*/  ISETP.GT.U32.AND P4, PT, R24, R44, PT ;  /* 0x0000002c1800720c */ /* 0x000fe20003f84070 */
[----:B------:R-:W2:Y:S01]  /*4b70*/  LDL.LU R7, [R1+0xcb4] ;  /* 0x000cb40001077983 */ /* 0x000ea20000300800 */
[----:B------:R-:W-:-:S03]  /*4b80*/  ISETP.GE.AND P2, PT, R9, RZ, PT ;  /* 0x000000ff0900720c */ /* 0x000fc60003f46270 */
[----:B------:R-:W3:Y:S01]  /*4b90*/  LDL.LU R5, [R1+0xcb0] ;  /* 0x000cb00001057983 */ /* 0x000ee20000300800 */
[----:B------:R-:W-:-:S03]  /*4ba0*/  ISETP.GE.AND P3, PT, R6, RZ, PT ;  /* 0x000000ff0600720c */ /* 0x000fc60003f66270 */
[----:B------:R-:W4:Y:S02]  /*4bb0*/  LDL.LU R4, [R1+0xcac] ;  /* 0x000cac0001047983 */ /* 0x000f240000300800 */
[----:B------:R-:W-:Y:S01]  /*4bc0*/  @!P6 IMAD.MOV R51, RZ, RZ, -R51 ;  /* 0x000000ffff33e224 */ /* 0x000fe200078e0a33 */
[----:B------:R-:W-:Y:S01]  /*4bd0*/  ISETP.GT.U32.AND P6, PT, R24, R43, PT ;  /* 0x0000002b1800720c */ /* 0x000fe20003fc4070 */
[----:B------:R-:W-:Y:S01]  /*4be0*/  @!P4 IMAD.IADD R44, R44, 0x1, -R24 ;  /* 0x000000012c2cc824 */ /* 0x000fe200078e0a18 */
[----:B------:R-:W5:Y:S04]  /*4bf0*/  LDL.LU R19, [R1+0xca8] ;  /* 0x000ca80001137983 */ /* 0x000f680000300800 */
[----:B------:R-:W-:Y:S01]  /*4c00*/  ISETP.GT.U32.AND P4, PT, R24, R44, PT ;  /* 0x0000002c1800720c */ /* 0x000fe20003f84070 */
[----:B------:R-:W2:Y:S01]  /*4c10*/  LDL.LU R16, [R1+0xca4] ;  /* 0x000ca40001107983 */ /* 0x000ea20000300800 */
[----:B------:R-:W-:-:S03]  /*4c20*/  ISETP.GE.AND P1, PT, R34, RZ, PT ;  /* 0x000000ff2200720c */ /* 0x000fc60003f26270 */
[----:B------:R-:W3:Y:S02]  /*4c30*/  LDL.LU R9, [R1+0xca0] ;  /* 0x000ca00001097983 */ /* 0x000ee40000300800 */
[----:B------:R-:W-:Y:S01]  /*4c40*/  @!P6 IMAD.IADD R43, R43, 0x1, -R24 ;  /* 0x000000012b2be824 */ /* 0x000fe200078e0a18 */
[----:B0-----:R-:W-:Y:S01]  /*4c50*/  LOP3.LUT R0, R0, 0x3, RZ, 0xc0, !PT ;  /* 0x0000000300007812 */ /* 0x001fe200078ec0ff */
[----:B------:R-:W4:Y:S01]  /*4c60*/  LDL.LU R6, [R1+0xc9c] ;  /* 0x000c9c0001067983 */ /* 0x000f220000300800 */
[----:B------:R-:W-:Y:S02]  /*4c70*/  ISETP.GE.AND P6, PT, R26, RZ, PT ;  /* 0x000000ff1a00720c */ /* 0x000fe40003fc6270 */
[----:B-1----:R-:W-:Y:S01]  /*4c80*/  LOP3.LUT R58, R58, 0x3, RZ, 0xc0, !PT ;  /* 0x000000033a3a7812 */ /* 0x002fe200078ec0ff */
[----:B------:R-:W-:Y:S01]  /*4c90*/  IMAD.SHL.U32 R0, R0, 0x200, RZ ;  /* 0x0000020000007824 */ /* 0x000fe200078e00ff */
[----:B------:R-:W-:Y:S01]  /*4ca0*/  SHF.R.U32.HI R26, RZ, 0x2, R36 ;  /* 0x00000002ff1a7819 */ /* 0x000fe20000011624 */
[----:B------:R-:W-:Y:S01]  /*4cb0*/  IMAD.SHL.U32 R36, R36, 0x10, RZ ;  /* 0x0000001024247824 */ /* 0x000fe200078e00ff */
[----:B------:R-:W5:Y:S01]  /*4cc0*/  LDL.LU R34, [R1+0xc98] ;  /* 0x000c980001227983 */ /* 0x000f620000300800 */
[----:B------:R-:W-:Y:S01]  /*4cd0*/  IMAD.SHL.U32 R58, R58, 0x20, RZ ;  /* 0x000000203a3a7824 */ /* 0x000fe200078e00ff */
[----:B------:R-:W-:-:S02]  /*4ce0*/  SGXT.U32 R26, R26, 0x3 ;  /* 0x000000031a1a781a */ /* 0x000fc40000000000 */
[----:B------:R-:W-:Y:S01]  /*4cf0*/  LOP3.LUT R36, R36, 0x100, RZ, 0xc0, !PT ;  /* 0x0000010024247812 */ /* 0x000fe200078ec0ff */
[----:B------:R-:W2:Y:S01]  /*4d00*/  LDL.LU R33, [R1+0xc94] ;  /* 0x000c940001217983 */ /* 0x000ea20000300800 */
[----:B------:R-:W-:Y:S02]  /*4d10*/  LOP3.LUT R0, R58, R0, R26, 0xfe, !PT ;  /* 0x000000003a007212 */ /* 0x000fe400078efe1a */
[----:B------:R-:W-:Y:S01]  /*4d20*/  IADD3 R57, R57, UR4, R36 ;  /* 0x0000000439397c10 */ /* 0x000fe2000fffe024 */
[----:B------:R-:W3:Y:S04]  /*4d30*/  LDL.LU R26, [R1+0xc90] ;  /* 0x000c9000011a7983 */ /* 0x000ee80000300800 */
[----:B------:R-:W4:Y:S04]  /*4d40*/  LDL.LU R58, [R1] ;  /* 0x00000000013a7983 */ /* 0x000f280000300800 */
[----:B------:R0:W-:Y:S01]  /*4d50*/  STL [R1+0xc4c], R0 ;  /* 0x000c4c0001007387 */ /* 0x0001e20000100800 */
[----:B------:R-:W-:-:S02]  /*4d60*/  @!P4 IMAD.IADD R44, R44, 0x1, -R24 ;  /* 0x000000012c2cc824 */ /* 0x000fc400078e0a18 */
[----:B------:R-:W-:Y:S01]  /*4d70*/  @!P2 IMAD.MOV R56, RZ, RZ, -R56 ;  /* 0x000000ffff38a224 */ /* 0x000fe200078e0a38 */
[----:B------:R-:W-:Y:S01]  /*4d80*/  ISETP.GE.AND P2, PT, R3, RZ, PT ;  /* 0x000000ff0300720c */ /* 0x000fe20003f46270 */
[----:B0-----:R-:W5:Y:S04]  /*4d90*/  LDL.LU R0, [R1+0x4] ;  /* 0x0000040001007983 */ /* 0x001f680000300800 */
[----:B------:R-:W2:Y:S04]  /*4da0*/  LDL.LU R36, [R1+0xc8c] ;  /* 0x000c8c0001247983 */ /* 0x000ea80000300800 */
[----:B------:R0:W-:Y:S04]  /*4db0*/  STL [R1+0x54c], R57 ;  /* 0x00054c3901007387 */ /* 0x0001e80000100800 */
[----:B0-----:R-:W3:Y:S04]  /*4dc0*/  LDL.LU R57, [R1+0x8] ;  /* 0x0000080001397983 */ /* 0x001ee80000300800 */
[----:B------:R-:W4:Y:S04]  /*4dd0*/  LDL.LU R24, [R1+0xc] ;  /* 0x00000c0001187983 */ /* 0x000f280000300800 */
[----:B------:R-:W5:Y:S01]  /*4de0*/  LDL.LU R3, [R1+0xc88] ;  /* 0x000c880001037983 */ /* 0x000f620000300800 */
[----:B------:R-:W-:Y:S01]  /*4df0*/  @!P1 IMAD.MOV R29, RZ, RZ, -R29 ;  /* 0x000000ffff1d9224 */ /* 0x000fe200078e0a1d */
[----:B------:R-:W-:Y:S01]  /*4e00*/  ISETP.GE.AND P1, PT, R35, RZ, PT ;  /* 0x000000ff2300720c */ /* 0x000fe20003f26270 */
[----:B------:R-:W-:Y:S01]  /*4e10*/  @!P0 IMAD.MOV R37, RZ, RZ, -R37 ;  /* 0x000000ffff258224 */ /* 0x000fe200078e0a25 */
[----:B------:R-:W2:Y:S01]  /*4e20*/  LDL.LU R35, [R1+0xc84] ;  /* 0x000c840001237983 */ /* 0x000ea20000300800 */
[----:B------:R-:W-:Y:S01]  /*4e30*/  ISETP.GE.AND P0, PT, R59, RZ, PT ;  /* 0x000000ff3b00720c */ /* 0x000fe20003f06270 */
[----:B------:R-:W-:Y:S01]  /*4e40*/  @!P5 IMAD.MOV R38, RZ, RZ, -R38 ;  /* 0x000000ffff26d224 */ /* 0x000fe200078e0a26 */
[----:B------:R-:W-:Y:S01]  /*4e50*/  ISETP.GE.AND P4, PT, R60, RZ, PT ;  /* 0x000000ff3c00720c */ /* 0x000fe20003f86270 */
[----:B------:R-:W2:Y:S01]  /*4e60*/  LDL.LU R59, [R1+0xc80] ;  /* 0x000c8000013b7983 */ /* 0x000ea20000300800 */
[----:B------:R-:W-:-:S03]  /*4e70*/  ISETP.GE.AND P5, PT, R61, RZ, PT ;  /* 0x000000ff3d00720c */ /* 0x000fc60003fa6270 */
[----:B------:R-:W2:Y:S04]  /*4e80*/  LDL.LU R60, [R1+0xc7c] ;  /* 0x000c7c00013c7983 */ /* 0x000ea80000300800 */
[----:B------:R-:W2:Y:S01]  /*4e90*/  LDL.LU R61, [R1+0xc78] ;  /* 0x000c7800013d7983 */ /* 0x000ea20000300800 */
[----:B------:R-:W-:Y:S01]  /*4ea0*/  @!P3 IMAD.MOV R28, RZ, RZ, -R28 ;  /* 0x000000ffff1cb224 */ /* 0x000fe200078e0a1c */
[----:B-----5:R-:W-:Y:S02]  /*4eb0*/  ISETP.NE.AND P3, PT, R3, RZ, PT ;  /* 0x000000ff0300720c */ /* 0x020fe40003f65270 */
[----:B------:R-:W-:-:S04]  /*4ec0*/  LOP3.LUT R3, RZ, R3, RZ, 0x33, !PT ;  /* 0x00000003ff037212 */ /* 0x000fc800078e33ff */
[C---:B----4-:R-:W-:Y:S02]  /*4ed0*/  SEL R24, R3.reuse, R24, !P3 ;  /* 0x0000001803187207 */ /* 0x050fe40005800000 */
[----:B------:R-:W-:-:S03]  /*4ee0*/  SEL R0, R3, R0, !P3 ;  /* 0x0000000003007207 */ /* 0x000fc60005800000 */
[----:B------:R3:W-:Y:S04]  /*4ef0*/  STL [R1+0x78], R24 ;  /* 0x0000781801007387 */ /* 0x0007e80000100800 */
[----:B------:R2:W-:Y:S01]  /*4f00*/  STL [R1+0x74], R0 ;  /* 0x0000740001007387 */ /* 0x0005e20000100800 */
[C---:B---3--:R-:W-:Y:S02]  /*4f10*/  SEL R24, R3.reuse, R57, !P3 ;  /* 0x0000003903187207 */ /* 0x048fe40005800000 */
[C---:B------:R-:W-:Y:S02]  /*4f20*/  SEL R57, R3.reuse, R58, !P3 ;  /* 0x0000003a03397207 */ /* 0x040fe40005800000 */
[C---:B--2---:R-:W-:Y:S02]  /*4f30*/  SEL R0, R3.reuse, R61, !P3 ;  /* 0x0000003d03007207 */ /* 0x044fe40005800000 */
[C---:B------:R-:W-:Y:S01]  /*4f40*/  SEL R58, R3.reuse, R60, !P3 ;  /* 0x0000003c033a7207 */ /* 0x040fe20005800000 */
[----:B------:R0:W-:Y:S04]  /*4f50*/  STL [R1+0x70], R57 ;  /* 0x0000703901007387 */ /* 0x0001e80000100800 */
[----:B------:R1:W-:Y:S01]  /*4f60*/  STL [R1+0x6c], R0 ;  /* 0x00006c0001007387 */ /* 0x0003e20000100800 */
[----:B0-----:R-:W-:-:S03]  /*4f70*/  SEL R57, R3, R59, !P3 ;  /* 0x0000003b03397207 */ /* 0x001fc60005800000 */
[----:B------:R-:W-:Y:S01]  /*4f80*/  STL [R1+0x68], R58 ;  /* 0x0000683a01007387 */ /* 0x000fe20000100800 */
[----:B-1----:R-:W-:-:S03]  /*4f90*/  SEL R0, R3, R35, !P3 ;  /* 0x0000002303007207 */ /* 0x002fc60005800000 */
[----:B------:R-:W-:Y:S01]  /*4fa0*/  STL [R1+0x64], R57 ;  /* 0x0000643901007387 */ /* 0x000fe20000100800 */
[C---:B------:R-:W-:Y:S02]  /*4fb0*/  SEL R35, R3.reuse, R36, !P3 ;  /* 0x0000002403237207 */ /* 0x040fe40005800000 */
[C---:B------:R-:W-:Y:S01]  /*4fc0*/  SEL R26, R3.reuse, R26, !P3 ;  /* 0x0000001a031a7207 */ /* 0x040fe20005800000 */
[----:B------:R0:W-:Y:S04]  /*4fd0*/  STL [R1+0x60], R0 ;  /* 0x0000600001007387 */ /* 0x0001e80000100800 */
[----:B------:R-:W-:Y:S01]  /*4fe0*/  STL [R1+0x5c], R35 ;  /* 0x00005c2301007387 */ /* 0x000fe20000100800 */
[----:B0-----:R-:W-:-:S03]  /*4ff0*/  SEL R0, R3, R33, !P3 ;  /* 0x0000002103007207 */ /* 0x001fc60005800000 */
[----:B------:R-:W-:Y:S01]  /*5000*/  STL [R1+0x58], R26 ;  /* 0x0000581a01007387 */ /* 0x000fe20000100800 */
[C---:B------:R-:W-:Y:S02]  /*5010*/  SEL R33, R3.reuse, R34, !P3 ;  /* 0x0000002203217207 */ /* 0x040fe40005800000 */
[C---:B------:R-:W-:Y:S01]  /*5020*/  SEL R34, R3.reuse, R6, !P3 ;  /* 0x0000000603227207 */ /* 0x040fe20005800000 */
[----:B------:R0:W-:Y:S01]  /*5030*/  STL [R1+0x54], R0 ;  /* 0x0000540001007387 */ /* 0x0001e20000100800 */
[C---:B------:R-:W-:Y:S02]  /*5040*/  SEL R6, R3.reuse, R9, !P3 ;  /* 0x0000000903067207 */ /* 0x040fe40005800000 */
[C---:B------:R-:W-:Y:S02]  /*5050*/  SEL R61, R3.reuse, R4, !P3 ;  /* 0x00000004033d7207 */ /* 0x040fe40005800000 */
[C---:B------:R-:W-:Y:S01]  /*5060*/  SEL R4, R3.reuse, R5, !P3 ;  /* 0x0000000503047207 */ /* 0x040fe20005800000 */
[----:B------:R-:W-:Y:S01]  /*5070*/  STL [R1+0x50], R6 ;  /* 0x0000500601007387 */ /* 0x000fe20000100800 */
[----:B0-----:R-:W-:-:S02]  /*5080*/  SEL R0, R3, R16, !P3 ;  /* 0x0000001003007207 */ /* 0x001fc40005800000 */
[----:B------:R-:W-:-:S03]  /*5090*/  SEL R5, R3, R8, !P3 ;  /* 0x0000000803057207 */ /* 0x000fc60005800000 */
[----:B------:R0:W-:Y:S04]  /*50a0*/  STL [R1+0x4c], R0 ;  /* 0x00004c0001007387 */ /* 0x0001e80000100800 */
[----:B------:R1:W-:Y:S01]  /*50b0*/  STL [R1+0x8], R4 ;  /* 0x0000080401007387 */ /* 0x0003e20000100800 */
[C---:B0-----:R-:W-:Y:S02]  /*50c0*/  SEL R0, R3.reuse, R7, !P3 ;  /* 0x0000000703007207 */ /* 0x041fe40005800000 */
[----:B-1----:R-:W-:-:S03]  /*50d0*/  SEL R4, R3, R10, !P3 ;  /* 0x0000000a03047207 */ /* 0x002fc60005800000 */
[----:B------:R0:W-:Y:S04]  /*50e0*/  STL [R1+0x48], R0 ;  /* 0x0000480001007387 */ /* 0x0001e80000100800 */
[----:B------:R-:W-:Y:S01]  /*50f0*/  STL [R1+0x44], R5 ;  /* 0x0000440501007387 */ /* 0x000fe20000100800 */
[----:B------:R-:W-:-:S03]  /*5100*/  SEL R58, R3, R19, !P3 ;  /* 0x00000013033a7207 */ /* 0x000fc60005800000 */
[----:B------:R-:W2:Y:S01]  /*5110*/  LDL.LU R6, [R1+0x18] ;  /* 0x0000180001067983 */ /* 0x000ea20000300800 */
[----:B0-----:R-:W-:-:S03]  /*5120*/  SEL R0, R3, R11, !P3 ;  /* 0x0000000b03007207 */ /* 0x001fc60005800000 */
[----:B------:R0:W-:Y:S04]  /*5130*/  STL [R1+0x40], R4 ;  /* 0x0000400401007387 */ /* 0x0001e80000100800 */
[----:B0-----:R-:W3:Y:S04]  /*5140*/  LDL.LU R4, [R1+0x1c] ;  /* 0x00001c0001047983 */ /* 0x001ee80000300800 */
[----:B------:R0:W-:Y:S04]  /*5150*/  STL [R1+0x3c], R0 ;  /* 0x00003c0001007387 */ /* 0x0001e80000100800 */
[----:B------:R-:W4:Y:S04]  /*5160*/  LDL.LU R19, [R1+0x20] ;  /* 0x0000200001137983 */ /* 0x000f280000300800 */
[----:B------:R-:W5:Y:S04]  /*5170*/  LDL.LU R9, [R1+0x24] ;  /* 0x0000240001097983 */ /* 0x000f680000300800 */
[----:B------:R-:W3:Y:S04]  /*5180*/  LDL.LU R16, [R1+0x28] ;  /* 0x0000280001107983 */ /* 0x000ee80000300800 */
[----:B------:R-:W4:Y:S04]  /*5190*/  LDL.LU R26, [R1+0x2c] ;  /* 0x00002c00011a7983 */ /* 0x000f280000300800 */
[----:B------:R-:W5:Y:S04]  /*51a0*/  LDL.LU R36, [R1+0x30] ;  /* 0x0000300001247983 */ /* 0x000f680000300800 */
[----:B------:R-:W3:Y:S01]  /*51b0*/  LDL.LU R35, [R1+0x10] ;  /* 0x0000100001237983 */ /* 0x000ee20000300800 */
[----:B------:R-:W-:-:S02]  /*51c0*/  SEL R5, R3, R12, !P3 ;  /* 0x0000000c03057207 */ /* 0x000fc40005800000 */
[C---:B0-----:R-:W-:Y:S02]  /*51d0*/  SEL R0, R3.reuse, R13, !P3 ;  /* 0x0000000d03007207 */ /* 0x041fe40005800000 */
[C---:B------:R-:W-:Y:S01]  /*51e0*/  SEL R7, R3.reuse, R14, !P3 ;  /* 0x0000000e03077207 */ /* 0x040fe20005800000 */
[----:B------:R0:W-:Y:S01]  /*51f0*/  STL [R1+0x38], R5 ;  /* 0x0000380501007387 */ /* 0x0001e20000100800 */
[----:B------:R-:W-:-:S03]  /*5200*/  SEL R60, R3, R18, !P3 ;  /* 0x00000012033c7207 */ /* 0x000fc60005800000 */
[----:B------:R1:W-:Y:S01]  /*5210*/  STL [R1+0x34], R0 ;  /* 0x0000340001007387 */ /* 0x0003e20000100800 */
[C---:B------:R-:W-:Y:S02]  /*5220*/  SEL R59, R3.reuse, R20, !P3 ;  /* 0x00000014033b7207 */ /* 0x040fe40005800000 */
[C---:B------:R-:W-:Y:S02]  /*5230*/  SEL R57, R3.reuse, R21, !P3 ;  /* 0x0000001503397207 */ /* 0x040fe40005800000 */
[C---:B0-----:R-:W-:Y:S02]  /*5240*/  SEL R5, R3.reuse, R15, !P3 ;  /* 0x0000000f03057207 */ /* 0x041fe40005800000 */
[C---:B-1----:R-:W-:Y:S01]  /*5250*/  SEL R0, R3.reuse, R17, !P3 ;  /* 0x0000001103007207 */ /* 0x042fe20005800000 */
[----:B------:R0:W-:Y:S01]  /*5260*/  STL [R1+0xc], R7 ;  /* 0x00000c0701007387 */ /* 0x0001e20000100800 */
[C---:B------:R-:W-:Y:S02]  /*5270*/  SEL R22, R3.reuse, R22, !P3 ;  /* 0x0000001603167207 */ /* 0x040fe40005800000 */
[C---:B------:R-:W-:Y:S01]  /*5280*/  SEL R23, R3.reuse, R23, !P3 ;  /* 0x0000001703177207 */ /* 0x040fe20005800000 */
[----:B------:R-:W-:Y:S01]  /*5290*/  STL [R1+0xc54], R0 ;  /* 0x000c540001007387 */ /* 0x000fe20000100800 */
[----:B------:R-:W-:-:S03]  /*52a0*/  SEL R25, R3, R25, !P3 ;  /* 0x0000001903197207 */ /* 0x000fc60005800000 */
[----:B------:R1:W-:Y:S01]  /*52b0*/  STL [R1+0x4], R5 ;  /* 0x0000040501007387 */ /* 0x0003e20000100800 */
[----:B------:R-:W-:-:S03]  /*52c0*/  SEL R27, R3, R27, !P3 ;  /* 0x0000001b031b7207 */ /* 0x000fc60005800000 */
[----:B------:R-:W-:Y:S04]  /*52d0*/  STL [R1+0xc58], R60 ;  /* 0x000c583c01007387 */ /* 0x000fe80000100800 */
[----:B------:R-:W-:Y:S04]  /*52e0*/  STL [R1+0xc5c], R59 ;  /* 0x000c5c3b01007387 */ /* 0x000fe80000100800 */
[----:B------:R-:W-:Y:S01]  /*52f0*/  STL [R1+0xc60], R57 ;  /* 0x000c603901007387 */ /* 0x000fe20000100800 */
[----:B------:R-:W-:-:S03]  /*5300*/  SEL R14, R3, R2, !P3 ;  /* 0x00000002030e7207 */ /* 0x000fc60005800000 */
[----:B------:R-:W-:Y:S04]  /*5310*/  STL [R1+0xc64], R22 ;  /* 0x000c641601007387 */ /* 0x000fe80000100800 */
[----:B------:R-:W-:Y:S04]  /*5320*/  STL [R1+0xc68], R23 ;  /* 0x000c681701007387 */ /* 0x000fe80000100800 */
[----:B------:R-:W-:Y:S04]  /*5330*/  STL [R1+0xc6c], R25 ;  /* 0x000c6c1901007387 */ /* 0x000fe80000100800 */
[----:B------:R1:W-:Y:S04]  /*5340*/  STL [R1+0xc70], R27 ;  /* 0x000c701b01007387 */ /* 0x0003e80000100800 */
[----:B------:R-:W5:Y:S01]  /*5350*/  LDL.LU R2, [R1+0xc74] ;  /* 0x000c740001027983 */ /* 0x000f620000300800 */
[----:B------:R-:W-:-:S02]  /*5360*/  @!P6 IMAD.MOV R39, RZ, RZ, -R39 ;  /* 0x000000ffff27e224 */ /* 0x000fc400078e0a27 */
[----:B------:R-:W-:Y:S01]  /*5370*/  @!P2 IMAD.MOV R40, RZ, RZ, -R40 ;  /* 0x000000ffff28a224 */ /* 0x000fe200078e0a28 */
[C---:B------:R-:W-:Y:S02]  /*5380*/  SEL R30, R3.reuse, R30, !P3 ;  /* 0x0000001e031e7207 */ /* 0x040fe40005800000 */
[C---:B------:R-:W-:Y:S02]  /*5390*/  SEL R31, R3.reuse, R31, !P3 ;  /* 0x0000001f031f7207 */ /* 0x040fe40005800000 */
[C---:B------:R-:W-:Y:S02]  /*53a0*/  SEL R32, R3.reuse, R32, !P3 ;  /* 0x0000002003207207 */ /* 0x040fe40005800000 */
[C---:B------:R-:W-:Y:S02]  /*53b0*/  SEL R45, R3.reuse, R45, !P3 ;  /* 0x0000002d032d7207 */ /* 0x040fe40005800000 */
[C---:B------:R-:W-:Y:S02]  /*53c0*/  SEL R46, R3.reuse, R46, !P3 ;  /* 0x0000002e032e7207 */ /* 0x040fe40005800000 */
[----:B------:R-:W-:-:S02]  /*53d0*/  SEL R47, R3, R47, !P3 ;  /* 0x0000002f032f7207 */ /* 0x000fc40005800000 */
        /* <DEDUP_REMOVED lines=15> */
[C---:B--2---:R-:W-:Y:S02]  /*54d0*/  SEL R6, R3.reuse, R6, !P3 ;  /* 0x0000000603067207 */ /* 0x044fe40005800000 */
[C---:B---3--:R-:W-:Y:S02]  /*54e0*/  SEL R13, R3.reuse, R35, !P3 ;  /* 0x00000023030d7207 */ /* 0x048fe40005800000 */
[----:B------:R-:W2:Y:S01]  /*54f0*/  S2R R35, SR_TID.X ;  /* 0x0000000000237919 */ /* 0x000ea20000002100 */
[----:B----4-:R-:W-:-:S02]  /*5500*/  SEL R11, R3, R26, !P3 ;  /* 0x0000001a030b7207 */ /* 0x010fc40005800000 */
[----:B------:R-:W3:Y:S01]  /*5510*/  LDL.LU R26, [R1+0x78] ;  /* 0x00007800011a7983 */ /* 0x000ee20000300800 */
[----:B------:R-:W-:-:S03]  /*5520*/  SEL R8, R3, R19, !P3 ;  /* 0x0000001303087207 */ /* 0x000fc60005800000 */
[----:B------:R-:W4:Y:S01]  /*5530*/  LDL.LU R21, [R1+0x74] ;  /* 0x0000740001157983 */ /* 0x000f220000300800 */
[----:B------:R-:W-:-:S03]  /*5540*/  SEL R10, R3, R16, !P3 ;  /* 0x00000010030a7207 */ /* 0x000fc60005800000 */
[----:B------:R-:W4:Y:S04]  /*5550*/  LDL.LU R20, [R1+0x70] ;  /* 0x0000700001147983 */ /* 0x000f280000300800 */
[----:B------:R-:W4:Y:S04]  /*5560*/  LDL.LU R19, [R1+0x6c] ;  /* 0x00006c0001137983 */ /* 0x000f280000300800 */
[----:B------:R-:W4:Y:S01]  /*5570*/  LDL.LU R18, [R1+0x68] ;  /* 0x0000680001127983 */ /* 0x000f220000300800 */
[----:B0-----:R-:W-:-:S03]  /*5580*/  SEL R7, R3, R4, !P3 ;  /* 0x0000000403077207 */ /* 0x001fc60005800000 */
[----:B------:R-:W4:Y:S04]  /*5590*/  LDL.LU R17, [R1+0x64] ;  /* 0x0000640001117983 */ /* 0x000f280000300800 */
[----:B------:R-:W4:Y:S04]  /*55a0*/  LDL.LU R16, [R1+0x60] ;  /* 0x0000600001107983 */ /* 0x000f280000300800 */
[----:B------:R-:W4:Y:S01]  /*55b0*/  LDL.LU R15, [R1+0x5c] ;  /* 0x00005c00010f7983 */ /* 0x000f220000300800 */
[----:B--2---:R-:W-:-:S03]  /*55c0*/  LOP3.LUT R35, R35, 0x1f, RZ, 0xc0, !PT ;  /* 0x0000001f23237812 */ /* 0x004fc600078ec0ff */
[----:B-1----:R-:W2:Y:S04]  /*55d0*/  LDL.LU R5, [R1+0x58] ;  /* 0x0000580001057983 */ /* 0x002ea80000300800 */
[----:B------:R-:W2:Y:S01]  /*55e0*/  LDL.LU R4, [R1+0x54] ;  /* 0x0000540001047983 */ /* 0x000ea20000300800 */
[----:B------:R-:W-:-:S03]  /*55f0*/  IMAD R35, R35, UR5, RZ ;  /* 0x0000000523237c24 */ /* 0x000fc6000f8e02ff */
[----:B------:R-:W2:Y:S04]  /*5600*/  LDL.LU R27, [R1+0x8] ;  /* 0x00000800011b7983 */ /* 0x000ea80000300800 */
[----:B------:R-:W2:Y:S01]  /*5610*/  LDL.LU R25, [R1+0x48] ;  /* 0x0000480001197983 */ /* 0x000ea20000300800 */
[----:B-----5:R-:W-:-:S03]  /*5620*/  SEL R9, R3, R9, !P3 ;  /* 0x0000000903097207 */ /* 0x020fc60005800000 */
[----:B------:R-:W5:Y:S01]  /*5630*/  LDL.LU R23, [R1+0x44] ;  /* 0x0000440001177983 */ /* 0x000f620000300800 */
[----:B------:R-:W-:Y:S02]  /*5640*/  SEL R12, R3, R36, !P3 ;  /* 0x00000024030c7207 */ /* 0x000fe40005800000 */
[----:B------:R-:W-:Y:S01]  /*5650*/  IADD3 R3, P3, R35, UR8, RZ ;  /* 0x0000000823037c10 */ /* 0x000fe2000ff7e0ff */
[----:B------:R-:W5:Y:S01]  /*5660*/  LDL.LU R22, [R1+0x40] ;  /* 0x0000400001167983 */ /* 0x000f620000300800 */
[----:B------:R-:W-:-:S03]  /*5670*/  ULDC UR8, c[0x0][0x240] ;  /* 0x0000900000087ab9 */ /* 0x000fc60000000800 */
[----:B------:R-:W5:Y:S01]  /*5680*/  LDL.LU R57, [R1+0x3c] ;  /* 0x00003c0001397983 */ /* 0x000f620000300800 */
[----:B------:R-:W-:Y:S02]  /*5690*/  IMAD R61, R61, UR8, RZ ;  /* 0x000000083d3d7c24 */ /* 0x000fe4000f8e02ff */
[----:B------:R-:W-:Y:S01]  /*56a0*/  IMAD.MOV.U32 R35, RZ, RZ, R41 ;  /* 0x000000ffff237224 */ /* 0x000fe200078e0029 */
[----:B------:R-:W5:Y:S01]  /*56b0*/  LDL.LU R59, [R1+0x38] ;  /* 0x00003800013b7983 */ /* 0x000f620000300800 */
[----:B------:R-:W-:Y:S02]  /*56c0*/  IMAD.MOV.U32 R36, RZ, RZ, R42 ;  /* 0x000000ffff247224 */ /* 0x000fe400078e002a */
[----:B------:R-:W-:Y:S01]  /*56d0*/  IMAD.MOV.U32 R41, RZ, RZ, R43 ;  /* 0x000000ffff297224 */ /* 0x000fe200078e002b */
[----:B------:R-:W5:Y:S01]  /*56e0*/  LDL.LU R60, [R1+0x34] ;  /* 0x00003400013c7983 */ /* 0x000f620000300800 */
[----:B------:R-:W-:-:S03]  /*56f0*/  IMAD.MOV.U32 R42, RZ, RZ, R44 ;  /* 0x000000ffff2a7224 */ /* 0x000fc600078e002c */
[----:B------:R-:W5:Y:S04]  /*5700*/  LDL.LU R0, [R1+0xc] ;  /* 0x00000c0001007983 */ /* 0x000f680000300800 */
[----:B------:R-:W5:Y:S04]  /*5710*/  LDL.LU R43, [R1+0x50] ;  /* 0x00005000012b7983 */ /* 0x000f680000300800 */
[----:B------:R-:W5:Y:S04]  /*5720*/  LDL.LU R44, [R1+0x4c] ;  /* 0x00004c00012c7983 */ /* 0x000f680000300800 */
[----:B------:R0:W-:Y:S04]  /*5730*/  STL [R1+0xc50], R61 ;  /* 0x000c503d01007387 */ /* 0x0001e80000100800 */
[----:B0-----:R-:W5:Y:S01]  /*5740*/  LDL.LU R61, [R1+0x4] ;  /* 0x00000400013d7983 */ /* 0x001f620000300800 */
[----:B------:R-:W-:Y:S01]  /*5750*/  ISETP.NE.AND P2, PT, R2, RZ, PT ;  /* 0x000000ff0200720c */ /* 0x000fe20003f45270 */
[----:B------:R-:W-:Y:S01]  /*5760*/  @!P1 IMAD.MOV R35, RZ, RZ, -R35 ;  /* 0x000000ffff239224 */ /* 0x000fe200078e0a23 */
[----:B------:R-:W-:Y:S01]  /*5770*/  LOP3.LUT R2, RZ, R2, RZ, 0x33, !PT ;  /* 0x00000002ff027212 */ /* 0x000fe200078e33ff */
[----:B------:R-:W-:-:S02]  /*5780*/  @!P0 IMAD.MOV R36, RZ, RZ, -R36 ;  /* 0x000000ffff248224 */ /* 0x000fc400078e0a24 */
[----:B------:R-:W-:Y:S02]  /*5790*/  @!P4 IMAD.MOV R41, RZ, RZ, -R41 ;  /* 0x000000ffff29c224 */ /* 0x000fe400078e0a29 */
[----:B------:R-:W-:Y:S01]  /*57a0*/  @!P5 IMAD.MOV R42, RZ, RZ, -R42 ;  /* 0x000000ffff2ad224 */ /* 0x000fe200078e0a2a */
[C---:B------:R-:W-:Y:S02]  /*57b0*/  SEL R35, R2.reuse, R35, !P2 ;  /* 0x0000002302237207 */ /* 0x040fe40005000000 */
[C---:B------:R-:W-:Y:S02]  /*57c0*/  SEL R36, R2.reuse, R36, !P2 ;  /* 0x0000002402247207 */ /* 0x040fe40005000000 */
[C---:B------:R-:W-:Y:S02]  /*57d0*/  SEL R41, R2.reuse, R41, !P2 ;  /* 0x0000002902297207 */ /* 0x040fe40005000000 */
[----:B------:R-:W-:Y:S02]  /*57e0*/  SEL R42, R2, R42, !P2 ;  /* 0x0000002a022a7207 */ /* 0x000fe40005000000 */
[----:B------:R-:W0:Y:S01]  /*57f0*/  S2R R2, SR_TID.X ;  /* 0x0000000000027919 */ /* 0x000e220000002100 */
[----:B------:R-:W-:Y:S01]  /*5800*/  IMAD R24, R24, UR8, RZ ;  /* 0x0000000818187c24 */ /* 0x000fe2000f8e02ff */
[----:B0-----:R-:W-:-:S05]  /*5810*/  LOP3.LUT R2, R2, 0x1f, RZ, 0xc0, !PT ;  /* 0x0000001f02027812 */ /* 0x001fca00078ec0ff */
[----:B------:R-:W-:-:S05]  /*5820*/  IMAD R2, R2, UR5, RZ ;  /* 0x0000000502027c24 */ /* 0x000fca000f8e02ff */
[----:B------:R-:W-:Y:S01]  /*5830*/  LEA.HI.X.SX32 R2, R2, UR9, 0x1, P3 ;  /* 0x0000000902027c11 */ /* 0x000fe200098f0eff */
[----:B------:R-:W-:Y:S01]  /*5840*/  IMAD R33, R33, UR8, RZ ;  /* 0x0000000821217c24 */ /* 0x000fe2000f8e02ff */
[----:B------:R-:W-:Y:S01]  /*5850*/  ULDC UR9, c[0x0][0x234] ;  /* 0x00008d0000097ab9 */ /* 0x000fe20000000800 */
[----:B------:R-:W-:Y:S02]  /*5860*/  IMAD R34, R34, UR8, RZ ;  /* 0x0000000822227c24 */ /* 0x000fe4000f8e02ff */
[----:B------:R-:W-:Y:S02]  /*5870*/  IMAD R58, R58, UR8, RZ ;  /* 0x000000083a3a7c24 */ /* 0x000fe4000f8e02ff */
[----:B---3--:R-:W-:Y:S02]  /*5880*/  IMAD R26, R26, UR8, RZ ;  /* 0x000000081a1a7c24 */ /* 0x008fe4000f8e02ff */
[----:B----4-:R-:W-:Y:S02]  /*5890*/  IMAD R21, R21, UR8, RZ ;  /* 0x0000000815157c24 */ /* 0x010fe4000f8e02ff */
[----:B--2---:R-:W-:-:S02]  /*58a0*/  IMAD R27, R27, UR8, RZ ;  /* 0x000000081b1b7c24 */ /* 0x004fc4000f8e02ff */
[----:B------:R-:W-:-:S03]  /*58b0*/  IMAD R25, R25, UR8, RZ ;  /* 0x0000000819197c24 */ /* 0x000fc6000f8e02ff */
[----:B------:R0:W-:Y:S01]  /*58c0*/  STL [R1+0x8], R27 ;  /* 0x0000081b01007387 */ /* 0x0001e20000100800 */
[----:B-----5:R-:W-:Y:S02]  /*58d0*/  IMAD R23, R23, UR8, RZ ;  /* 0x0000000817177c24 */ /* 0x020fe4000f8e02ff */
[----:B------:R-:W-:Y:S01]  /*58e0*/  IMAD R22, R22, UR8, RZ ;  /* 0x0000000816167c24 */ /* 0x000fe2000f8e02ff */
[----:B0-----:R-:W2:Y:S01]  /*58f0*/  LDL.LU R27, [R1+0xc70] ;  /* 0x000c7000011b7983 */ /* 0x001ea20000300800 */
[----:B------:R-:W-:-:S03]  /*5900*/  IMAD R57, R57, UR8, RZ ;  /* 0x0000000839397c24 */ /* 0x000fc6000f8e02ff */
[----:B------:R0:W-:Y:S01]  /*5910*/  STL [R1+0x10], R25 ;  /* 0x0000101901007387 */ /* 0x0001e20000100800 */
[----:B------:R-:W-:Y:S02]  /*5920*/  IMAD R59, R59, UR8, RZ ;  /* 0x000000083b3b7c24 */ /* 0x000fe4000f8e02ff */
[----:B------:R-:W-:Y:S01]  /*5930*/  IMAD R60, R60, UR8, RZ ;  /* 0x000000083c3c7c24 */ /* 0x000fe2000f8e02ff */
[----:B0-----:R-:W3:Y:S04]  /*5940*/  LDL.LU R25, [R1+0xc6c] ;  /* 0x000c6c0001197983 */ /* 0x001ee80000300800 */
[----:B------:R0:W-:Y:S01]  /*5950*/  STL [R1+0x14], R23 ;  /* 0x0000141701007387 */ /* 0x0001e20000100800 */
[----:B------:R-:W-:-:S03]  /*5960*/  IMAD R0, R0, UR8, RZ ;  /* 0x0000000800007c24 */ /* 0x000fc6000f8e02ff */
[----:B0-----:R-:W4:Y:S04]  /*5970*/  LDL.LU R23, [R1+0xc68] ;  /* 0x000c680001177983 */ /* 0x001f280000300800 */
[----:B------:R0:W-:Y:S01]  /*5980*/  STL [R1+0x18], R22 ;  /* 0x0000181601007387 */ /* 0x0001e20000100800 */
[----:B------:R-:W-:-:S03]  /*5990*/  IMAD R61, R61, UR8, RZ ;  /* 0x000000083d3d7c24 */ /* 0x000fc6000f8e02ff */
[----:B0-----:R-:W5:Y:S04]  /*59a0*/  LDL.LU R22, [R1+0xc64] ;  /* 0x000c640001167983 */ /* 0x001f680000300800 */
[----:B------:R0:W-:Y:S04]  /*59b0*/  STL [R1+0x1c], R57 ;  /* 0x00001c3901007387 */ /* 0x0001e80000100800 */
[----:B0-----:R-:W2:Y:S04]  /*59c0*/  LDL.LU R57, [R1+0xc60] ;  /* 0x000c600001397983 */ /* 0x001ea80000300800 */
[----:B------:R0:W-:Y:S04]  /*59d0*/  STL [R1+0x20], R59 ;  /* 0x0000203b01007387 */ /* 0x0001e80000100800 */
[----:B0-----:R-:W3:Y:S04]  /*59e0*/  LDL.LU R59, [R1+0xc5c] ;  /* 0x000c5c00013b7983 */ /* 0x001ee80000300800 */
[----:B------:R0:W-:Y:S04]  /*59f0*/  STL [R1+0x24], R60 ;  /* 0x0000243c01007387 */ /* 0x0001e80000100800 */
[----:B0-----:R-:W4:Y:S04]  /*5a00*/  LDL.LU R60, [R1+0xc58] ;  /* 0x000c5800013c7983 */ /* 0x001f280000300800 */
[----:B------:R0:W-:Y:S04]  /*5a10*/  STL [R1+0xc], R0 ;  /* 0x00000c0001007387 */ /* 0x0001e80000100800 */
[----:B0-----:R-:W5:Y:S04]  /*5a20*/  LDL.LU R0, [R1+0xc54] ;  /* 0x000c540001007983 */ /* 0x001f680000300800 */
[----:B------:R0:W-:Y:S02]  /*5a30*/  STL [R1+0x4], R61 ;  /* 0x0000043d01007387 */ /* 0x0001e40000100800 */
[----:B0-----:R-:W-:-:S05]  /*5a40*/  IADD3 R61, P6, R26, R3, RZ ;  /* 0x000000031a3d7210 */ /* 0x001fca0007fde0ff */
[----:B------:R0:W-:Y:S01]  /*5a50*/  STL [R1+0x570], R61 ;  /* 0x0005703d01007387 */ /* 0x0001e20000100800 */
[----:B------:R-:W-:Y:S01]  /*5a60*/  IMAD R20, R20, UR8, RZ ;  /* 0x0000000814147c24 */ /* 0x000fe2000f8e02ff */
        /* <DEDUP_REMOVED lines=18> */
[----:B0-----:R-:W-:Y:S02]  /*5b90*/  LEA.HI.X.SX32 R61, R26, R2, 0x1, P6 ;  /* 0x000000021a3d7211 */ /* 0x001fe400030f0eff */
[----:B------:R-:W-:-:S03]  /*5ba0*/  IADD3 R26, P6, R16, R3, RZ ;  /* 0x00000003101a7210 */ /* 0x000fc60007fde0ff */
[----:B------:R0:W-:Y:S04]  /*5bb0*/  STL [R1+0x56c], R61 ;  /* 0x00056c3d01007387 */ /* 0x0001e80000100800 */
[----:B------:R1:W-:Y:S01]  /*5bc0*/  STL [R1+0x5a8], R26 ;  /* 0x0005a81a01007387 */ /* 0x0003e20000100800 */
[----:B0-----:R-:W-:Y:S02]  /*5bd0*/  LEA.HI.X.SX32 R61, R24, R2, 0x1, P5 ;  /* 0x00000002183d7211 */ /* 0x001fe400028f0eff */
[----:B-1----:R-:W-:-:S03]  /*5be0*/  IADD3 R26, P5, R15, R3, RZ ;  /* 0x000000030f1a7210 */ /* 0x002fc60007fbe0ff */
[----:B------:R0:W-:Y:S01]  /*5bf0*/  STL [R1+0x574], R61 ;  /* 0x0005743d01007387 */ /* 0x0001e20000100800 */
[----:B------:R-:W-:-:S03]  /*5c00*/  LEA.HI.X.SX32 R24, R21, R2, 0x1, P3 ;  /* 0x0000000215187211 */ /* 0x000fc600018f0eff */
[----:B------:R-:W2:Y:S04]  /*5c10*/  LDL.LU R21, [R1+0x24] ;  /* 0x0000240001157983 */ /* 0x000ea80000300800 */
[----:B------:R1:W-:Y:S01]  /*5c20*/  STL [R1+0x5b0], R26 ;  /* 0x0005b01a01007387 */ /* 0x0003e20000100800 */
[----:B------:R-:W-:Y:S01]  /*5c30*/  IMAD R4, R4, UR8, RZ ;  /* 0x0000000804047c24 */ /* 0x000fe2000f8e02ff */
[----:B0-----:R-:W-:Y:S02]  /*5c40*/  LEA.HI.X.SX32 R61, R20, R2, 0x1, P2 ;  /* 0x00000002143d7211 */ /* 0x001fe400010f0eff */
[----:B------:R0:W-:Y:S01]  /*5c50*/  STL [R1+0x57c], R24 ;  /* 0x00057c1801007387 */ /* 0x0001e20000100800 */
[----:B-1----:R-:W-:-:S03]  /*5c60*/  IADD3 R26, P3, R5, R3, RZ ;  /* 0x00000003051a7210 */ /* 0x002fc60007f7e0ff */
[----:B0-----:R-:W2:Y:S04]  /*5c70*/  LDL.LU R24, [R1+0xc] ;  /* 0x00000c0001187983 */ /* 0x001ea80000300800 */
[----:B------:R0:W-:Y:S04]  /*5c80*/  STL [R1+0x5b8], R26 ;  /* 0x0005b81a01007387 */ /* 0x0001e80000100800 */
[----:B------:R-:W2:Y:S04]  /*5c90*/  LDL.LU R20, [R1+0x20] ;  /* 0x0000200001147983 */ /* 0x000ea80000300800 */
[----:B0-----:R-:W2:Y:S04]  /*5ca0*/  LDL.LU R26, [R1+0x4] ;  /* 0x00000400011a7983 */ /* 0x001ea80000300800 */
[----:B------:R0:W-:Y:S02]  /*5cb0*/  STL [R1+0x584], R61 ;  /* 0x0005843d01007387 */ /* 0x0001e40000100800 */
[----:B0-----:R-:W-:-:S05]  /*5cc0*/  IADD3 R61, P2, R4, R3, RZ ;  /* 0x00000003043d7210 */ /* 0x001fca0007f5e0ff */
[----:B------:R0:W-:Y:S02]  /*5cd0*/  STL [R1+0x5c0], R61 ;  /* 0x0005c03d01007387 */ /* 0x0001e40000100800 */
[----:B0-----:R-:W-:Y:S02]  /*5ce0*/  LEA.HI.X.SX32 R61, R19, R2, 0x1, P1 ;  /* 0x00000002133d7211 */ /* 0x001fe400008f0eff */
[----:B------:R-:W2:Y:S04]  /*5cf0*/  LDL.LU R19, [R1+0x1c] ;  /* 0x00001c0001137983 */ /* 0x000ea80000300800 */
[----:B------:R0:W-:Y:S02]  /*5d00*/  STL [R1+0x58c], R61 ;  /* 0x00058c3d01007387 */ /* 0x0001e40000100800 */
[----:B0-----:R-:W-:-:S05]  /*5d10*/  IADD3 R61, P1, R33, R3, RZ ;  /* 0x00000003213d7210 */ /* 0x001fca0007f3e0ff */
[----:B------:R0:W-:Y:S02]  /*5d20*/  STL [R1+0x5c8], R61 ;  /* 0x0005c83d01007387 */ /* 0x0001e40000100800 */
[----:B0-----:R-:W-:Y:S02]  /*5d30*/  LEA.HI.X.SX32 R61, R18, R2, 0x1, P0 ;  /* 0x00000002123d7211 */ /* 0x001fe400000f0eff */
[----:B------:R-:W2:Y:S04]  /*5d40*/  LDL.LU R18, [R1+0x18] ;  /* 0x0000180001127983 */ /* 0x000ea80000300800 */
[----:B------:R0:W-:Y:S01]  /*5d50*/  STL [R1+0x594], R61 ;  /* 0x0005943d01007387 */ /* 0x0001e20000100800 */
[----:B------:R-:W-:Y:S01]  /*5d60*/  IMAD R43, R43, UR8, RZ ;  /* 0x000000082b2b7c24 */ /* 0x000fe2000f8e02ff */
        /* <DEDUP_REMOVED lines=15> */
[----:B------:R0:W-:Y:S02]  /*5e60*/  STL [R1+0x5ac], R61 ;  /* 0x0005ac3d01007387 */ /* 0x0001e40000100800 */
[----:B0-----:R-:W-:-:S05]  /*5e70*/  IADD3 R61, P5, R58, R3, RZ ;  /* 0x000000033a3d7210 */ /* 0x001fca0007fbe0ff */
[----:B------:R0:W-:Y:S04]  /*5e80*/  STL [R1+0x5e8], R61 ;  /* 0x0005e83d01007387 */ /* 0x0001e80000100800 */
[----:B0-----:R-:W2:Y:S01]  /*5e90*/  LDL.LU R61, [R1+0xc50] ;  /* 0x000c5000013d7983 */ /* 0x001ea20000300800 */
[-C--:B------:R-:W-:Y:S02]  /*5ea0*/  LEA.HI.X.SX32 R5, R5, R2.reuse, 0x1, P3 ;  /* 0x0000000205057211 */ /* 0x080fe400018f0eff */
[----:B------:R-:W-:-:S03]  /*5eb0*/  LEA.HI.X.SX32 R4, R4, R2, 0x1, P2 ;  /* 0x0000000204047211 */ /* 0x000fc600010f0eff */
[----:B------:R0:W-:Y:S01]  /*5ec0*/  STL [R1+0x5b4], R5 ;  /* 0x0005b40501007387 */ /* 0x0001e20000100800 */
[----:B-----5:R-:W-:Y:S02]  /*5ed0*/  IMAD R0, R0, UR8, RZ ;  /* 0x0000000800007c24 */ /* 0x020fe4000f8e02ff */
[----:B----4-:R-:W-:Y:S02]  /*5ee0*/  IMAD R60, R60, UR8, RZ ;  /* 0x000000083c3c7c24 */ /* 0x010fe4000f8e02ff */
[----:B---3--:R-:W-:Y:S02]  /*5ef0*/  IMAD R59, R59, UR8, RZ ;  /* 0x000000083b3b7c24 */ /* 0x008fe4000f8e02ff */
[----:B--2---:R-:W-:Y:S02]  /*5f00*/  IMAD R57, R57, UR8, RZ ;  /* 0x0000000839397c24 */ /* 0x004fe4000f8e02ff */
[----:B------:R-:W-:Y:S02]  /*5f10*/  IMAD R22, R22, UR8, RZ ;  /* 0x0000000816167c24 */ /* 0x000fe4000f8e02ff */
[----:B------:R-:W-:-:S02]  /*5f20*/  IMAD R23, R23, UR8, RZ ;  /* 0x0000000817177c24 */ /* 0x000fc4000f8e02ff */
[----:B------:R-:W-:Y:S02]  /*5f30*/  IMAD R25, R25, UR8, RZ ;  /* 0x0000000819197c24 */ /* 0x000fe4000f8e02ff */
[----:B------:R-:W-:Y:S02]  /*5f40*/  IMAD R27, R27, UR8, RZ ;  /* 0x000000081b1b7c24 */ /* 0x000fe4000f8e02ff */
[----:B------:R-:W-:Y:S02]  /*5f50*/  IMAD R30, R30, UR8, RZ ;  /* 0x000000081e1e7c24 */ /* 0x000fe4000f8e02ff */
[----:B------:R-:W-:Y:S02]  /*5f60*/  IMAD R31, R31, UR8, RZ ;  /* 0x000000081f1f7c24 */ /* 0x000fe4000f8e02ff */
        /* <DEDUP_REMOVED lines=27> */
[----:B------:R-:W-:Y:S01]  /*6120*/  IMAD R40, R40, UR8, RZ ;  /* 0x0000000828287c24 */ /* 0x000fe2000f8e02ff */
[----:B------:R-:W-:Y:S01]  /*6130*/  ULDC UR8, c[0x0][0x238] ;  /* 0x00008e0000087ab9 */ /* 0x000fe20000000800 */
[----:B------:R-:W-:Y:S02]  /*6140*/  IMAD R35, R35, UR9, RZ ;  /* 0x0000000923237c24 */ /* 0x000fe4000f8e02ff */
[----:B------:R-:W-:Y:S02]  /*6150*/  IMAD R36, R36, UR9, RZ ;  /* 0x0000000924247c24 */ /* 0x000fe4000f8e02ff */
[----:B------:R-:W-:Y:S02]  /*6160*/  IMAD R41, R41, UR9, RZ ;  /* 0x0000000929297c24 */ /* 0x000fe4000f8e02ff */
[----:B------:R-:W-:Y:S01]  /*6170*/  IMAD R42, R42, UR9, RZ ;  /* 0x000000092a2a7c24 */ /* 0x000fe2000f8e02ff */
[----:B0-----:R-:W-:-:S05]  /*6180*/  IADD3 R5, P3, R61, R3, RZ ;  /* 0x000000033d057210 */ /* 0x001fca0007f7e0ff */
[----:B------:R0:W-:Y:S04]  /*6190*/  STL [R1+0x5f0], R5 ;  /* 0x0005f00501007387 */ /* 0x0001e80000100800 */
[----:B------:R1:W-:Y:S01]  /*61a0*/  STL [R1+0x5bc], R4 ;  /* 0x0005bc0401007387 */ /* 0x0003e20000100800 */
[----:B0-----:R-:W-:Y:S02]  /*61b0*/  IADD3 R5, P2, R15, R3, RZ ;  /* 0x000000030f057210 */ /* 0x001fe40007f5e0ff */
[----:B-1----:R-:W-:-:S03]  /*61c0*/  LEA.HI.X.SX32 R4, R33, R2, 0x1, P1 ;  /* 0x0000000221047211 */ /* 0x002fc600008f0eff */
[----:B------:R0:W-:Y:S01]  /*61d0*/  STL [R1+0x5f8], R5 ;  /* 0x0005f80501007387 */ /* 0x0001e20000100800 */
[----:B------:R-:W-:-:S03]  /*61e0*/  IADD3 R33, P1, R16, R3, RZ ;  /* 0x0000000310217210 */ /* 0x000fc60007f3e0ff */
[----:B------:R1:W-:Y:S01]  /*61f0*/  STL [R1+0x5c4], R4 ;  /* 0x0005c40401007387 */ /* 0x0003e20000100800 */
[----:B0-----:R-:W-:-:S03]  /*6200*/  LEA.HI.X.SX32 R5, R34, R2, 0x1, P0 ;  /* 0x0000000222057211 */ /* 0x001fc600000f0eff */
[----:B------:R0:W-:Y:S01]  /*6210*/  STL [R1+0x600], R33 ;  /* 0x0006002101007387 */ /* 0x0001e20000100800 */
[----:B-1----:R-:W-:-:S03]  /*6220*/  IADD3 R4, P0, R17, R3, RZ ;  /* 0x0000000311047210 */ /* 0x002fc60007f1e0ff */
[----:B------:R1:W-:Y:S04]  /*6230*/  STL [R1+0x5cc], R5 ;  /* 0x0005cc0501007387 */ /* 0x0003e80000100800 */
[----:B------:R2:W-:Y:S01]  /*6240*/  STL [R1+0x608], R4 ;  /* 0x0006080401007387 */ /* 0x0005e20000100800 */
[----:B0-----:R-:W-:Y:S02]  /*6250*/  LEA.HI.X.SX32 R33, R43, R2, 0x1, P4 ;  /* 0x000000022b217211 */ /* 0x001fe400020f0eff */
[----:B-1----:R-:W-:-:S03]  /*6260*/  IADD3 R5, P4, R18, R3, RZ ;  /* 0x0000000312057210 */ /* 0x002fc60007f9e0ff */
[----:B------:R0:W-:Y:S01]  /*6270*/  STL [R1+0x5d4], R33 ;  /* 0x0005d42101007387 */ /* 0x0001e20000100800 */
[----:B--2---:R-:W-:-:S03]  /*6280*/  LEA.HI.X.SX32 R4, R44, R2, 0x1, P6 ;  /* 0x000000022c047211 */ /* 0x004fc600030f0eff */
[----:B------:R1:W-:Y:S04]  /*6290*/  STL [R1+0x610], R5 ;  /* 0x0006100501007387 */ /* 0x0003e80000100800 */
[----:B------:R2:W-:Y:S01]  /*62a0*/  STL [R1+0x5dc], R4 ;  /* 0x0005dc0401007387 */ /* 0x0005e20000100800 */
[----:B0-----:R-:W-:Y:S02]  /*62b0*/  IADD3 R33, P6, R19, R3, RZ ;  /* 0x0000000313217210 */ /* 0x001fe40007fde0ff */
[----:B-1----:R-:W-:-:S03]  /*62c0*/  LEA.HI.X.SX32 R5, R58, R2, 0x1, P5 ;  /* 0x000000023a057211 */ /* 0x002fc600028f0eff */
[----:B------:R0:W-:Y:S01]  /*62d0*/  STL [R1+0x618], R33 ;  /* 0x0006182101007387 */ /* 0x0001e20000100800 */
[----:B--2---:R-:W-:-:S03]  /*62e0*/  IADD3 R4, P5, R20, R3, RZ ;  /* 0x0000000314047210 */ /* 0x004fc60007fbe0ff */
[----:B------:R1:W-:Y:S04]  /*62f0*/  STL [R1+0x5e4], R5 ;  /* 0x0005e40501007387 */ /* 0x0003e80000100800 */
[----:B------:R2:W-:Y:S01]  /*6300*/  STL [R1+0x620], R4 ;  /* 0x0006200401007387 */ /* 0x0005e20000100800 */
[----:B0-----:R-:W-:Y:S02]  /*6310*/  LEA.HI.X.SX32 R33, R61, R2, 0x1, P3 ;  /* 0x000000023d217211 */ /* 0x001fe400018f0eff */
[----:B-1----:R-:W-:-:S03]  /*6320*/  IADD3 R5, P3, R21, R3, RZ ;  /* 0x0000000315057210 */ /* 0x002fc60007f7e0ff */
[----:B------:R-:W-:Y:S01]  /*6330*/  STL [R1+0x5ec], R33 ;  /* 0x0005ec2101007387 */ /* 0x000fe20000100800 */
[----:B--2---:R-:W-:-:S03]  /*6340*/  LEA.HI.X.SX32 R4, R15, R2, 0x1, P2 ;  /* 0x000000020f047211 */ /* 0x004fc600010f0eff */
        /* <DEDUP_REMOVED lines=29> */
[----:B------:R-:W-:Y:S01]  /*6520*/  UIMAD UR27, UR8, 0x1f, URZ ;  /* 0x0000001f081b78a4 */ /* 0x000fe2000f8e023f */
[----:B------:R-:W1:Y:S01]  /*6530*/  LDC R24, c[0x0][0x230] ;  /* 0x00008c00ff187b82 */ /* 0x000e620000000800 */
[-C--:B--2---:R-:W-:Y:S01]  /*6540*/  IADD3 R4, P2, R23, R3.reuse, RZ ;  /* 0x0000000317047210 */ /* 0x084fe20007f5e0ff */
[----:B------:R2:W-:Y:S04]  /*6550*/  STL [R1+0xa30], R5 ;  /* 0x000a300501007387 */ /* 0x0005e80000100800 */
[----:B------:R3:W-:Y:S01]  /*6560*/  STL [R1+0xa6c], R4 ;  /* 0x000a6c0401007387 */ /* 0x0007e20000100800 */
[----:B0-----:R-:W-:Y:S02]  /*6570*/  LEA.HI.X.SX32 R15, R26, R2, 0x1, P1 ;  /* 0x000000021a0f7211 */ /* 0x001fe400008f0eff */
[----:B--2---:R-:W-:-:S03]  /*6580*/  IADD3 R5, P1, R25, R3, RZ ;  /* 0x0000000319057210 */ /* 0x004fc60007f3e0ff */
[----:B------:R0:W-:Y:S01]  /*6590*/  STL [R1+0xa38], R15 ;  /* 0x000a380f01007387 */ /* 0x0001e20000100800 */
[----:B---3--:R-:W-:-:S03]  /*65a0*/  LEA.HI.X.SX32 R4, R0, R2, 0x1, P0 ;  /* 0x0000000200047211 */ /* 0x008fc600000f0eff */
[----:B------:R-:W2:Y:S04]  /*65b0*/  LDL.LU R0, [R1+0xc4c] ;  /* 0x000c4c0001007983 */ /* 0x000ea80000300800 */
[----:B------:R3:W-:Y:S01]  /*65c0*/  STL [R1+0xa74], R5 ;  /* 0x000a740501007387 */ /* 0x0007e20000100800 */
[----:B0-----:R-:W-:-:S03]  /*65d0*/  IADD3 R15, P0, R27, R3, RZ ;  /* 0x000000031b0f7210 */ /* 0x001fc60007f1e0ff */
[----:B------:R0:W-:Y:S01]  /*65e0*/  STL [R1+0xa40], R4 ;  /* 0x000a400401007387 */ /* 0x0001e20000100800 */
[----:B---3--:R-:W-:-:S03]  /*65f0*/  LEA.HI.X.SX32 R5, R60, R2, 0x1, P4 ;  /* 0x000000023c057211 */ /* 0x008fc600020f0eff */
[----:B------:R3:W-:Y:S01]  /*6600*/  STL [R1+0xa7c], R15 ;  /* 0x000a7c0f01007387 */ /* 0x0007e20000100800 */
[----:B0-----:R-:W-:-:S03]  /*6610*/  IADD3 R4, P4, R30, R3, RZ ;  /* 0x000000031e047210 */ /* 0x001fc60007f9e0ff */
[----:B------:R0:W-:Y:S04]  /*6620*/  STL [R1+0xa48], R5 ;  /* 0x000a480501007387 */ /* 0x0001e80000100800 */
[----:B------:R4:W-:Y:S01]  /*6630*/  STL [R1+0xa84], R4 ;  /* 0x000a840401007387 */ /* 0x0009e20000100800 */
[----:B---3--:R-:W-:Y:S02]  /*6640*/  LEA.HI.X.SX32 R15, R59, R2, 0x1, P6 ;  /* 0x000000023b0f7211 */ /* 0x008fe400030f0eff */
[----:B0-----:R-:W-:-:S03]  /*6650*/  IADD3 R5, P6, R31, R3, RZ ;  /* 0x000000031f057210 */ /* 0x001fc60007fde0ff */
[----:B------:R0:W-:Y:S01]  /*6660*/  STL [R1+0xa50], R15 ;  /* 0x000a500f01007387 */ /* 0x0001e20000100800 */
[----:B----4-:R-:W-:-:S03]  /*6670*/  LEA.HI.X.SX32 R4, R57, R2, 0x1, P5 ;  /* 0x0000000239047211 */ /* 0x010fc600028f0eff */
[----:B------:R3:W-:Y:S04]  /*6680*/  STL [R1+0xa8c], R5 ;  /* 0x000a8c0501007387 */ /* 0x0007e80000100800 */
[----:B------:R4:W-:Y:S01]  /*6690*/  STL [R1+0xa58], R4 ;  /* 0x000a580401007387 */ /* 0x0009e20000100800 */
[----:B0-----:R-:W-:Y:S02]  /*66a0*/  IADD3 R15, P5, R32, R3, RZ ;  /* 0x00000003200f7210 */ /* 0x001fe40007fbe0ff */
[----:B---3--:R-:W-:-:S03]  /*66b0*/  LEA.HI.X.SX32 R5, R22, R2, 0x1, P3 ;  /* 0x0000000216057211 */ /* 0x008fc600018f0eff */
[----:B------:R0:W-:Y:S01]  /*66c0*/  STL [R1+0xa94], R15 ;  /* 0x000a940f01007387 */ /* 0x0001e20000100800 */
[----:B----4-:R-:W-:-:S03]  /*66d0*/  IADD3 R4, P3, R6, R3, RZ ;  /* 0x0000000306047210 */ /* 0x010fc60007f7e0ff */
[----:B------:R3:W-:Y:S04]  /*66e0*/  STL [R1+0xa60], R5 ;  /* 0x000a600501007387 */ /* 0x0007e80000100800 */
[----:B------:R4:W-:Y:S01]  /*66f0*/  STL [R1+0xa9c], R4 ;  /* 0x000a9c0401007387 */ /* 0x0009e20000100800 */
[----:B0-----:R-:W-:Y:S02]  /*6700*/  LEA.HI.X.SX32 R15, R23, R2, 0x1, P2 ;  /* 0x00000002170f7211 */ /* 0x001fe400010f0eff */
[----:B---3--:R-:W-:-:S03]  /*6710*/  IADD3 R5, P2, R7, R3, RZ ;  /* 0x0000000307057210 */ /* 0x008fc60007f5e0ff */
        /* <DEDUP_REMOVED lines=18> */
[----:B------:R-:W-:Y:S01]  /*6840*/  STL [R1+0xac4], R15 ;  /* 0x000ac40f01007387 */ /* 0x000fe20000100800 */
[----:B----4-:R-:W-:-:S03]  /*6850*/  IADD3 R4, P5, R12, R3, RZ ;  /* 0x000000030c047210 */ /* 0x010fc60007fbe0ff */
[----:B------:R0:W-:Y:S01]  /*6860*/  STL [R1+0xa90], R5 ;  /* 0x000a900501007387 */ /* 0x0001e20000100800 */
[----:B------:R-:W-:-:S03]  /*6870*/  LEA.HI.X.SX32 R6, R6, R2, 0x1, P3 ;  /* 0x0000000206067211 */ /* 0x000fc600018f0eff */
[----:B------:R3:W-:Y:S01]  /*6880*/  STL [R1+0xacc], R4 ;  /* 0x000acc0401007387 */ /* 0x0007e20000100800 */
[----:B0-----:R-:W-:-:S03]  /*6890*/  IADD3 R5, P3, R13, R3, RZ ;  /* 0x000000030d057210 */ /* 0x001fc60007f7e0ff */
[----:B------:R0:W-:Y:S01]  /*68a0*/  STL [R1+0xa98], R6 ;  /* 0x000a980601007387 */ /* 0x0001e20000100800 */
[----:B---3--:R-:W-:-:S03]  /*68b0*/  LEA.HI.X.SX32 R4, R7, R2, 0x1, P2 ;  /* 0x0000000207047211 */ /* 0x008fc600010f0eff */
        /* <DEDUP_REMOVED lines=70> */
[----:B------:R-:W-:Y:S01]  /*6d20*/  STL [R1+0xb28], R6 ;  /* 0x000b280601007387 */ /* 0x000fe20000100800 */
[-C--:B----4-:R-:W-:Y:S02]  /*6d30*/  LEA.HI.X.SX32 R4, R55, R2.reuse, 0x1, P6 ;  /* 0x0000000237047211 */ /* 0x090fe400030f0eff */
[----:B------:R-:W-:Y:S01]  /*6d40*/  IADD3 R3, P6, R40, R3, RZ ;  /* 0x0000000328037210 */ /* 0x000fe20007fde0ff */
[----:B------:R0:W-:Y:S04]  /*6d50*/  STL [R1+0xb4c], R5 ;  /* 0x000b4c0501007387 */ /* 0x0001e80000100800 */
[----:B------:R3:W-:Y:S04]  /*6d60*/  STL [R1+0xb30], R4 ;  /* 0x000b300401007387 */ /* 0x0007e80000100800 */
[----:B------:R4:W-:Y:S01]  /*6d70*/  STL [R1+0xa28], R3 ;  /* 0x000a280301007387 */ /* 0x0009e20000100800 */
[----:B0-----:R-:W-:-:S02]  /*6d80*/  LEA.HI.X.SX32 R5, R56, R2, 0x1, P5 ;  /* 0x0000000238057211 */ /* 0x001fc400028f0eff */
[----:B---3--:R-:W-:-:S03]  /*6d90*/  LEA.HI.X.SX32 R4, R28, R2, 0x1, P3 ;  /* 0x000000021c047211 */ /* 0x008fc600018f0eff */
[----:B------:R0:W-:Y:S01]  /*6da0*/  STL [R1+0x628], R5 ;  /* 0x0006280501007387 */ /* 0x0001e20000100800 */
[----:B----4-:R-:W-:-:S03]  /*6db0*/  LEA.HI.X.SX32 R3, R29, R2, 0x1, P2 ;  /* 0x000000021d037211 */ /* 0x010fc600010f0eff */
[----:B------:R3:W-:Y:S04]  /*6dc0*/  STL [R1+0x62c], R4 ;  /* 0x00062c0401007387 */ /* 0x0007e80000100800 */
[----:B------:R4:W-:Y:S01]  /*6dd0*/  STL [R1+0x630], R3 ;  /* 0x0006300301007387 */ /* 0x0009e20000100800 */
[-C--:B0-----:R-:W-:Y:S02]  /*6de0*/  LEA.HI.X.SX32 R5, R37, R2.reuse, 0x1, P1 ;  /* 0x0000000225057211 */ /* 0x081fe400008f0eff */
[----:B---3--:R-:W-:-:S03]  /*6df0*/  LEA.HI.X.SX32 R4, R38, R2, 0x1, P0 ;  /* 0x0000000226047211 */ /* 0x008fc600000f0eff */
[----:B------:R0:W-:Y:S01]  /*6e00*/  STL [R1+0x634], R5 ;  /* 0x0006340501007387 */ /* 0x0001e20000100800 */
[----:B------:R-:W-:Y:S02]  /*6e10*/  IADD3 R14, P0, R35, UR10, RZ ;  /* 0x0000000a230e7c10 */ /* 0x000fe4000ff1e0ff */
[-C--:B----4-:R-:W-:Y:S02]  /*6e20*/  LEA.HI.X.SX32 R3, R39, R2.reuse, 0x1, P4 ;  /* 0x0000000227037211 */ /* 0x090fe400020f0eff */
[----:B------:R-:W-:Y:S01]  /*6e30*/  LEA.HI.X.SX32 R2, R40, R2, 0x1, P6 ;  /* 0x0000000228027211 */ /* 0x000fe200030f0eff */
[----:B------:R3:W-:Y:S01]  /*6e40*/  STL [R1+0x638], R4 ;  /* 0x0006380401007387 */ /* 0x0007e20000100800 */
[----:B------:R-:W-:Y:S02]  /*6e50*/  IADD3 R13, P1, R36, UR10, RZ ;  /* 0x0000000a240d7c10 */ /* 0x000fe4000ff3e0ff */
[----:B------:R-:W-:Y:S01]  /*6e60*/  IADD3 R12, P2, R41, UR10, RZ ;  /* 0x0000000a290c7c10 */ /* 0x000fe2000ff5e0ff */
[----:B------:R4:W-:Y:S01]  /*6e70*/  STL [R1+0xa24], R3 ;  /* 0x000a240301007387 */ /* 0x0009e20000100800 */
[----:B------:R-:W-:-:S02]  /*6e80*/  IADD3 R7, P3, R42, UR10, RZ ;  /* 0x0000000a2a077c10 */ /* 0x000fc4000ff7e0ff */
[----:B------:R-:W-:Y:S01]  /*6e90*/  LEA.HI.X.SX32 R6, R35, UR11, 0x1, P0 ;  /* 0x0000000b23067c11 */ /* 0x000fe200080f0eff */
[----:B------:R5:W-:Y:S01]  /*6ea0*/  STL [R1+0x63c], R2 ;  /* 0x00063c0201007387 */ /* 0x000be20000100800 */
[----:B0-----:R-:W-:Y:S02]  /*6eb0*/  LEA.HI.X.SX32 R5, R36, UR11, 0x1, P1 ;  /* 0x0000000b24057c11 */ /* 0x001fe400088f0eff */
[----:B---3--:R-:W-:Y:S01]  /*6ec0*/  LEA.HI.X.SX32 R4, R41, UR11, 0x1, P2 ;  /* 0x0000000b29047c11 */ /* 0x008fe200090f0eff */
[----:B------:R-:W-:Y:S01]  /*6ed0*/  STL [R1+0x528], R14 ;  /* 0x0005280e01007387 */ /* 0x000fe20000100800 */
[----:B----4-:R-:W-:-:S03]  /*6ee0*/  LEA.HI.X.SX32 R3, R42, UR11, 0x1, P3 ;  /* 0x0000000b2a037c11 */ /* 0x010fc600098f0eff */
[----:B------:R-:W-:Y:S04]  /*6ef0*/  STL [R1+0x530], R13 ;  /* 0x0005300d01007387 */ /* 0x000fe80000100800 */
[----:B------:R-:W-:Y:S04]  /*6f00*/  STL [R1+0x538], R12 ;  /* 0x0005380c01007387 */ /* 0x000fe80000100800 */
[----:B------:R-:W-:Y:S04]  /*6f10*/  STL [R1+0x540], R7 ;  /* 0x0005400701007387 */ /* 0x000fe80000100800 */
[----:B------:R-:W-:Y:S04]  /*6f20*/  STL [R1+0x524], R6 ;  /* 0x0005240601007387 */ /* 0x000fe80000100800 */
[----:B------:R-:W-:Y:S04]  /*6f30*/  STL [R1+0x52c], R5 ;  /* 0x00052c0501007387 */ /* 0x000fe80000100800 */
[----:B------:R-:W-:Y:S04]  /*6f40*/  STL [R1+0x534], R4 ;  /* 0x0005340401007387 */ /* 0x000fe80000100800 */
[----:B------:R-:W-:Y:S04]  /*6f50*/  STL [R1+0x53c], R3 ;  /* 0x00053c0301007387 */ /* 0x000fe80000100800 */
[----:B------:R-:W-:Y:S04]  /*6f60*/  STL [R1+0x548], RZ ;  /* 0x000548ff01007387 */ /* 0x000fe80000100800 */
[----:B------:R-:W-:Y:S04]  /*6f70*/  STL [R1], RZ ;  /* 0x000000ff01007387 */ /* 0x000fe80000100800 */
        /* <DEDUP_REMOVED lines=222> */
[----:B------:R-:W-:Y:S01]  /*7d60*/  STL [R1+0x6c], RZ ;  /* 0x00006cff01007387 */ /* 0x000fe20000100800 */
[----:B------:R-:W-:-:S03]  /*7d70*/  IADD3 R15, P0, R14, UR27, RZ ;  /* 0x0000001b0e0f7c10 */ /* 0x000fc6000ff1e0ff */
[----:B------:R-:W-:Y:S01]  /*7d80*/  STL [R1+0x30], RZ ;  /* 0x000030ff01007387 */ /* 0x000fe20000100800 */
[----:B------:R-:W-:-:S03]  /*7d90*/  IADD3 R16, P1, R13, UR27, RZ ;  /* 0x0000001b0d107c10 */ /* 0x000fc6000ff3e0ff */
[----:B------:R-:W-:Y:S01]  /*7da0*/  STL [R1+0x34], RZ ;  /* 0x000034ff01007387 */ /* 0x000fe20000100800 */
[----:B------:R-:W-:-:S03]  /*7db0*/  USHF.R.S32.HI UR25, URZ, 0x1f, UR27 ;  /* 0x0000001f3f197899 */ /* 0x000fc6000801141b */
[----:B------:R-:W-:Y:S01]  /*7dc0*/  STL [R1+0x38], RZ ;  /* 0x000038ff01007387 */ /* 0x000fe20000100800 */
[----:B-----5:R-:W-:-:S03]  /*7dd0*/  IADD3 R2, P2, R12, UR27, RZ ;  /* 0x0000001b0c027c10 */ /* 0x020fc6000ff5e0ff */
[----:B------:R-:W-:Y:S04]  /*7de0*/  STL [R1+0x3c], RZ ;  /* 0x00003cff01007387 */ /* 0x000fe80000100800 */
[----:B------:R-:W-:Y:S04]  /*7df0*/  STL [R1+0x10], RZ ;  /* 0x000010ff01007387 */ /* 0x000fe80000100800 */
[----:B------:R-:W-:Y:S04]  /*7e00*/  STL [R1+0x14], RZ ;  /* 0x000014ff01007387 */ /* 0x000fe80000100800 */
[----:B------:R-:W-:Y:S04]  /*7e10*/  STL [R1+0x18], RZ ;  /* 0x000018ff01007387 */ /* 0x000fe80000100800 */
[----:B------:R-:W-:Y:S04]  /*7e20*/  STL [R1+0x1c], RZ ;  /* 0x00001cff01007387 */ /* 0x000fe80000100800 */
[----:B------:R0:W-:Y:S04]  /*7e30*/  STL [R1+0x644], R15 ;  /* 0x0006440f01007387 */ /* 0x0001e80000100800 */
[----:B------:R3:W-:Y:S04]  /*7e40*/  STL [R1+0x64c], R16 ;  /* 0x00064c1001007387 */ /* 0x0007e80000100800 */
[----:B------:R4:W-:Y:S01]  /*7e50*/  STL [R1+0x654], R2 ;  /* 0x0006540201007387 */ /* 0x0009e20000100800 */
[----:B0-----:R-:W-:Y:S01]  /*7e60*/  IADD3 R15, P3, R7, UR27, RZ ;  /* 0x0000001b070f7c10 */ /* 0x001fe2000ff7e0ff */
[----:B------:R-:W-:Y:S01]  /*7e70*/  UIMAD UR23, UR8, 0x1e, URZ ;  /* 0x0000001e081778a4 */ /* 0x000fe2000f8e023f */
[----:B---3--:R-:W-:-:S03]  /*7e80*/  IADD3.X R16, R5, UR25, RZ, P1, !PT ;  /* 0x0000001905107c10 */ /* 0x008fc60008ffe4ff */
[----:B------:R0:W-:Y:S01]  /*7e90*/  STL [R1+0x65c], R15 ;  /* 0x00065c0f01007387 */ /* 0x0001e20000100800 */
[----:B----4-:R-:W-:-:S05]  /*7ea0*/  IADD3.X R2, R6, UR25, RZ, P0, !PT ;  /* 0x0000001906027c10 */ /* 0x010fca00087fe4ff */
[----:B------:R3:W-:Y:S01]  /*7eb0*/  STL [R1+0x640], R2 ;  /* 0x0006400201007387 */ /* 0x0007e20000100800 */
[----:B0-----:R-:W-:-:S03]  /*7ec0*/  IADD3.X R15, R4, UR25, RZ, P2, !PT ;  /* 0x00000019040f7c10 */ /* 0x001fc600097fe4ff */
[----:B------:R0:W-:Y:S01]  /*7ed0*/  STL [R1+0x648], R16 ;  /* 0x0006481001007387 */ /* 0x0001e20000100800 */
[----:B---3--:R-:W-:-:S03]  /*7ee0*/  IADD3.X R2, R3, UR25, RZ, P3, !PT ;  /* 0x0000001903027c10 */ /* 0x008fc60009ffe4ff */
[----:B------:R3:W-:Y:S01]  /*7ef0*/  STL [R1+0x650], R15 ;  /* 0x0006500f01007387 */ /* 0x0007e20000100800 */
[----:B------:R-:W-:Y:S02]  /*7f00*/  USHF.R.S32.HI UR21, URZ, 0x1f, UR23 ;  /* 0x0000001f3f157899 */ /* 0x000fe40008011417 */
[----:B0-----:R-:W-:Y:S01]  /*7f10*/  IADD3 R16, P1, R13, UR23, RZ ;  /* 0x000000170d107c10 */ /* 0x001fe2000ff3e0ff */
[----:B------:R0:W-:Y:S01]  /*7f20*/  STL [R1+0x658], R2 ;  /* 0x0006580201007387 */ /* 0x0001e20000100800 */
[----:B---3--:R-:W-:Y:S02]  /*7f30*/  IADD3 R15, P0, R14, UR23, RZ ;  /* 0x000000170e0f7c10 */ /* 0x008fe4000ff1e0ff */
[----:B0-----:R-:W-:-:S03]  /*7f40*/  IADD3 R2, P2, R12, UR23, RZ ;  /* 0x000000170c027c10 */ /* 0x001fc6000ff5e0ff */
        /* <DEDUP_REMOVED lines=41> */
[----:B---3--:R-:W-:-:S02]  /*81e0*/  IADD3.X R16, R5, UR16, RZ, P1, !PT ;  /* 0x0000001005107c10 */ /* 0x008fc40008ffe4ff */
[----:B----4-:R-:W-:Y:S01]  /*81f0*/  IADD3.X R2, R6, UR16, RZ, P0, !PT ;  /* 0x0000001006027c10 */ /* 0x010fe200087fe4ff */
[----:B------:R0:W-:Y:S04]  /*8200*/  STL [R1+0x6c0], R15 ;  /* 0x0006c00f01007387 */ /* 0x0001e80000100800 */
[----:B------:R3:W-:Y:S01]  /*8210*/  STL [R1+0x6a4], R2 ;  /* 0x0006a40201007387 */ /* 0x0007e20000100800 */
[----:B0-----:R-:W-:-:S03]  /*8220*/  IADD3.X R15, R4, UR16, RZ, P2, !PT ;  /* 0x00000010040f7c10 */ /* 0x001fc600097fe4ff */
[----:B------:R-:W-:Y:S01]  /*8230*/  STL [R1+0x6ac], R16 ;  /* 0x0006ac1001007387 */ /* 0x000fe20000100800 */
[----:B---3--:R-:W-:-:S03]  /*8240*/  IADD3.X R2, R3, UR16, RZ, P3, !PT ;  /* 0x0000001003027c10 */ /* 0x008fc60009ffe4ff */
[----:B------:R0:W-:Y:S01]  /*8250*/  STL [R1+0x6b4], R15 ;  /* 0x0006b40f01007387 */ /* 0x0001e20000100800 */
[----:B-1----:R-:W-:-:S03]  /*8260*/  VIADD R24, R24, 0x1f ;  /* 0x0000001f18187836 */ /* 0x002fc60000000000 */
[----:B------:R1:W-:Y:S01]  /*8270*/  STL [R1+0x6bc], R2 ;  /* 0x0006bc0201007387 */ /* 0x0003e20000100800 */
[----:B0-----:R-:W-:Y:S02]  /*8280*/  IADD3 R15, P1, R13, UR14, RZ ;  /* 0x0000000e0d0f7c10 */ /* 0x001fe4000ff3e0ff */
[----:B-1----:R-:W-:Y:S01]  /*8290*/  IADD3 R2, P0, R14, UR14, RZ ;  /* 0x0000000e0e027c10 */ /* 0x002fe2000ff1e0ff */
[----:B------:R-:W-:Y:S01]  /*82a0*/  USHF.R.S32.HI UR13, URZ, 0x1f, UR14 ;  /* 0x0000001f3f0d7899 */ /* 0x000fe2000801140e */
[----:B------:R-:W-:-:S03]  /*82b0*/  SHF.R.S32.HI R26, RZ, 0x1f, R24 ;  /* 0x0000001fff1a7819 */ /* 0x000fc60000011418 */
[----:B------:R0:W-:Y:S04]  /*82c0*/  STL [R1+0x6c8], R2 ;  /* 0x0006c80201007387 */ /* 0x0001e80000100800 */
[----:B------:R1:W-:Y:S01]  /*82d0*/  STL [R1+0x6d0], R15 ;  /* 0x0006d00f01007387 */ /* 0x0003e20000100800 */
[----:B------:R-:W-:Y:S02]  /*82e0*/  LEA.HI R26, R26, R24, RZ, 0x5 ;  /* 0x000000181a1a7211 */ /* 0x000fe400078f28ff */
[----:B0-----:R-:W-:Y:S02]  /*82f0*/  IADD3 R2, P2, R12, UR14, RZ ;  /* 0x0000000e0c027c10 */ /* 0x001fe4000ff5e0ff */
[----:B-1----:R-:W-:-:S03]  /*8300*/  IADD3 R15, P3, R7, UR14, RZ ;  /* 0x0000000e070f7c10 */ /* 0x002fc6000ff7e0ff */
[----:B------:R0:W-:Y:S01]  /*8310*/  STL [R1+0x6d8], R2 ;  /* 0x0006d80201007387 */ /* 0x0001e20000100800 */
[----:B------:R-:W-:-:S03]  /*8320*/  IADD3.X R16, R5, UR13, RZ, P1, !PT ;  /* 0x0000000d05107c10 */ /* 0x000fc60008ffe4ff */
[----:B------:R1:W-:Y:S01]  /*8330*/  STL [R1+0x6e0], R15 ;  /* 0x0006e00f01007387 */ /* 0x0003e20000100800 */
[----:B------:R-:W-:Y:S01]  /*8340*/  UIMAD UR10, UR8, 0x1a, URZ ;  /* 0x0000001a080a78a4 */ /* 0x000fe2000f8e023f */
[----:B0-----:R-:W-:Y:S02]  /*8350*/  SHF.R.S32.HI R2, RZ, 0x5, R26 ;  /* 0x00000005ff027819 */ /* 0x001fe4000001141a */
[----:B------:R-:W-:Y:S02]  /*8360*/  IADD3.X R2, R4, UR13, RZ, P2, !PT ;  /* 0x0000000d04027c10 */ /* 0x000fe400097fe4ff */
[----:B-1----:R-:W-:-:S05]  /*8370*/  IADD3.X R15, R6, UR13, RZ, P0, !PT ;  /* 0x0000000d060f7c10 */ /* 0x002fca00087fe4ff */
[----:B------:R0:W-:Y:S04]  /*8380*/  STL [R1+0x6c4], R15 ;  /* 0x0006c40f01007387 */ /* 0x0001e80000100800 */
[----:B------:R1:W-:Y:S04]  /*8390*/  STL [R1+0x6cc], R16 ;  /* 0x0006cc1001007387 */ /* 0x0003e80000100800 */
[----:B------:R3:W-:Y:S01]  /*83a0*/  STL [R1+0x6d4], R2 ;  /* 0x0006d40201007387 */ /* 0x0007e20000100800 */
[----:B0-----:R-:W-:Y:S01]  /*83b0*/  IADD3.X R15, R3, UR13, RZ, P3, !PT ;  /* 0x0000000d030f7c10 */ /* 0x001fe20009ffe4ff */
[----:B------:R-:W-:Y:S01]  /*83c0*/  UIMAD UR11, UR8, 0x19, URZ ;  /* 0x00000019080b78a4 */ /* 0x000fe2000f8e023f */
[----:B-1----:R-:W-:-:S02]  /*83d0*/  IADD3 R16, P4, R13, UR10, RZ ;  /* 0x0000000a0d107c10 */ /* 0x002fc4000ff9e0ff */
[----:B---3--:R-:W-:Y:S01]  /*83e0*/  IADD3 R2, P5, R14, UR10, RZ ;  /* 0x0000000a0e027c10 */ /* 0x008fe2000ffbe0ff */
[----:B------:R0:W-:Y:S04]  /*83f0*/  STL [R1+0x6dc], R15 ;  /* 0x0006dc0f01007387 */ /* 0x0001e80000100800 */
[----:B------:R1:W-:Y:S01]  /*8400*/  STL [R1+0x6e8], R2 ;  /* 0x0006e80201007387 */ /* 0x0003e20000100800 */
[----:B0-----:R-:W-:-:S03]  /*8410*/  IADD3 R15, P3, R12, UR10, RZ ;  /* 0x0000000a0c0f7c10 */ /* 0x001fc6000ff7e0ff */
[----:B------:R2:W-:Y:S01]  /*8420*/  STL [R1+0x6f0], R16 ;  /* 0x0006f01001007387 */ /* 0x0005e20000100800 */
[----:B-1----:R-:W-:-:S03]  /*8430*/  IADD3 R2, P2, R7, UR10, RZ ;  /* 0x0000000a07027c10 */ /* 0x002fc6000ff5e0ff */
[----:B------:R0:W-:Y:S01]  /*8440*/  STL [R1+0x6f8], R15 ;  /* 0x0006f80f01007387 */ /* 0x0001e20000100800 */
[----:B------:R-:W-:-:S03]  /*8450*/  USHF.R.S32.HI UR59, URZ, 0x1f, UR10 ;  /* 0x0000001f3f3b7899 */ /* 0x000fc6000801140a */
[----:B------:R1:W-:Y:S01]  /*8460*/  STL [R1+0x700], R2 ;  /* 0x0007000201007387 */ /* 0x0003e20000100800 */
[----:B--2---:R-:W-:Y:S02]  /*8470*/  LOP3.LUT R16, R0, 0x20, RZ, 0x3c, !PT ;  /* 0x0000002000107812 */ /* 0x004fe400078e3cff */
[----:B------:R-:W-:Y:S02]  /*8480*/  IADD3 R16, P1, R14, UR11, RZ ;  /* 0x0000000b0e107c10 */ /* 0x000fe4000ff3e0ff */
[C---:B0-----:R-:W-:Y:S02]  /*8490*/  LOP3.LUT R15, R0.reuse, 0x40, RZ, 0x3c, !PT ;  /* 0x00000040000f7812 */ /* 0x041fe400078e3cff */
[----:B------:R-:W-:Y:S02]  /*84a0*/  IADD3 R15, P0, R13, UR11, RZ ;  /* 0x0000000b0d0f7c10 */ /* 0x000fe4000ff1e0ff */
[----:B-1----:R-:W-:Y:S02]  /*84b0*/  LOP3.LUT R2, R0, 0x60, RZ, 0x3c, !PT ;  /* 0x0000006000027812 */ /* 0x002fe400078e3cff */
[----:B------:R-:W-:Y:S01]  /*84c0*/  IADD3 R2, P6, R12, UR11, RZ ;  /* 0x0000000b0c027c10 */ /* 0x000fe2000ffde0ff */
[----:B------:R0:W-:Y:S01]  /*84d0*/  STL [R1+0x708], R16 ;  /* 0x0007081001007387 */ /* 0x0001e20000100800 */
[----:B------:R-:W-:-:S03]  /*84e0*/  UIMAD UR58, UR8, 0x18, URZ ;  /* 0x00000018083a78a4 */ /* 0x000fc6000f8e023f */
[----:B------:R1:W-:Y:S04]  /*84f0*/  STL [R1+0x710], R15 ;  /* 0x0007100f01007387 */ /* 0x0003e80000100800 */
[----:B------:R2:W-:Y:S01]  /*8500*/  STL [R1+0x718], R2 ;  /* 0x0007180201007387 */ /* 0x0005e20000100800 */
[----:B0-----:R-:W-:Y:S02]  /*8510*/  IADD3.X R16, R6, UR59, RZ, P5, !PT ;  /* 0x0000003b06107c10 */ /* 0x001fe4000affe4ff */
[----:B-1----:R-:W-:-:S03]  /*8520*/  IADD3 R15, P5, R7, UR11, RZ ;  /* 0x0000000b070f7c10 */ /* 0x002fc6000ffbe0ff */
[----:B------:R0:W-:Y:S01]  /*8530*/  STL [R1+0x6e4], R16 ;  /* 0x0006e41001007387 */ /* 0x0001e20000100800 */
[----:B--2---:R-:W-:-:S03]  /*8540*/  IADD3.X R2, R5, UR59, RZ, P4, !PT ;  /* 0x0000003b05027c10 */ /* 0x004fc6000a7fe4ff */
[----:B------:R1:W-:Y:S01]  /*8550*/  STL [R1+0x720], R15 ;  /* 0x0007200f01007387 */ /* 0x0003e20000100800 */
[----:B------:R-:W-:-:S03]  /*8560*/  USHF.R.S32.HI UR57, URZ, 0x1f, UR11 ;  /* 0x0000001f3f397899 */ /* 0x000fc6000801140b */
[----:B------:R2:W-:Y:S01]  /*8570*/  STL [R1+0x6ec], R2 ;  /* 0x0006ec0201007387 */ /* 0x0005e20000100800 */
[----:B0-----:R-:W-:Y:S02]  /*8580*/  IADD3 R16, P4, R14, UR58, RZ ;  /* 0x0000003a0e107c10 */ /* 0x001fe4000ff9e0ff */
[----:B-1----:R-:W-:-:S03]  /*8590*/  IADD3.X R15, R4, UR59, RZ, P3, !PT ;  /* 0x0000003b040f7c10 */ /* 0x002fc60009ffe4ff */
[----:B------:R0:W-:Y:S01]  /*85a0*/  STL [R1+0x728], R16 ;  /* 0x0007281001007387 */ /* 0x0001e20000100800 */
[----:B--2---:R-:W-:-:S03]  /*85b0*/  IADD3 R2, P3, R13, UR58, RZ ;  /* 0x0000003a0d027c10 */ /* 0x004fc6000ff7e0ff */
[----:B------:R1:W-:Y:S01]  /*85c0*/  STL [R1+0x6f4], R15 ;  /* 0x0006f40f01007387 */ /* 0x0003e20000100800 */
[----:B------:R-:W-:-:S03]  /*85d0*/  UIMAD UR56, UR8, 0x17, URZ ;  /* 0x00000017083878a4 */ /* 0x000fc6000f8e023f */
[----:B------:R2:W-:Y:S01]  /*85e0*/  STL [R1+0x730], R2 ;  /* 0x0007300201007387 */ /* 0x0005e20000100800 */
[----:B0-----:R-:W-:Y:S02]  /*85f0*/  IADD3.X R16, R3, UR59, RZ, P2, !PT ;  /* 0x0000003b03107c10 */ /* 0x001fe400097fe4ff */
[----:B-1----:R-:W-:-:S03]  /*8600*/  IADD3 R15, P2, R12, UR58, RZ ;  /* 0x0000003a0c0f7c10 */ /* 0x002fc6000ff5e0ff */
[----:B------:R0:W-:Y:S01]  /*8610*/  STL [R1+0x6fc], R16 ;  /* 0x0006fc1001007387 */ /* 0x0001e20000100800 */
[----:B--2---:R-:W-:-:S03]  /*8620*/  IADD3.X R2, R6, UR57, RZ, P1, !PT ;  /* 0x0000003906027c10 */ /* 0x004fc60008ffe4ff */
[----:B------:R1:W-:Y:S04]  /*8630*/  STL [R1+0x738], R15 ;  /* 0x0007380f01007387 */ /* 0x0003e80000100800 */
[----:B------:R2:W-:Y:S01]  /*8640*/  STL [R1+0x704], R2 ;  /* 0x0007040201007387 */ /* 0x0005e20000100800 */
[----:B0-----:R-:W-:Y:S02]  /*8650*/  IADD3 R16, P1, R7, UR58, RZ ;  /* 0x0000003a07107c10 */ /* 0x001fe4000ff3e0ff */
[----:B-1----:R-:W-:-:S03]  /*8660*/  IADD3.X R15, R5, UR57, RZ, P0, !PT ;  /* 0x00000039050f7c10 */ /* 0x002fc600087fe4ff */
[----:B------:R0:W-:Y:S01]  /*8670*/  STL [R1+0x740], R16 ;  /* 0x0007401001007387 */ /* 0x0001e20000100800 */
[----:B--2---:R-:W-:-:S03]  /*8680*/  IADD3 R2, P0, R14, UR56, RZ ;  /* 0x000000380e027c10 */ /* 0x004fc6000ff1e0ff */
[----:B------:R1:W-:Y:S01]  /*8690*/  STL [R1+0x70c], R15 ;  /* 0x00070c0f01007387 */ /* 0x0003e20000100800 */
[----:B------:R-:W-:-:S03]  /*86a0*/  USHF.R.S32.HI UR55, URZ, 0x1f, UR58 ;  /* 0x0000001f3f377899 */ /* 0x000fc6000801143a */
[----:B------:R2:W-:Y:S01]  /*86b0*/  STL [R1+0x748], R2 ;  /* 0x0007480201007387 */ /* 0x0005e20000100800 */
[----:B0-----:R-:W-:Y:S02]  /*86c0*/  IADD3.X R16, R4, UR57, RZ, P6, !PT ;  /* 0x0000003904107c10 */ /* 0x001fe4000b7fe4ff */
[----:B-1----:R-:W-:-:S03]  /*86d0*/  IADD3 R15, P6, R13, UR56, RZ ;  /* 0x000000380d0f7c10 */ /* 0x002fc6000ffde0ff */
[----:B------:R0:W-:Y:S01]  /*86e0*/  STL [R1+0x714], R16 ;  /* 0x0007141001007387 */ /* 0x0001e20000100800 */
[----:B--2---:R-:W-:-:S03]  /*86f0*/  IADD3.X R2, R3, UR57, RZ, P5, !PT ;  /* 0x0000003903027c10 */ /* 0x004fc6000affe4ff */
[----:B------:R1:W-:Y:S01]  /*8700*/  STL [R1+0x750], R15 ;  /* 0x0007500f01007387 */ /* 0x0003e20000100800 */
[----:B------:R-:W-:-:S03]  /*8710*/  UIMAD UR54, UR8, 0x16, URZ ;  /* 0x00000016083678a4 */ /* 0x000fc6000f8e023f */
[----:B------:R2:W-:Y:S01]  /*8720*/  STL [R1+0x71c], R2 ;  /* 0x00071c0201007387 */ /* 0x0005e20000100800 */
[----:B0-----:R-:W-:Y:S02]  /*8730*/  IADD3 R16, P5, R12, UR56, RZ ;  /* 0x000000380c107c10 */ /* 0x001fe4000ffbe0ff */
[----:B-1----:R-:W-:-:S03]  /*8740*/  IADD3.X R15, R6, UR55, RZ, P4, !PT ;  /* 0x00000037060f7c10 */ /* 0x002fc6000a7fe4ff */
[----:B------:R0:W-:Y:S01]  /*8750*/  STL [R1+0x758], R16 ;  /* 0x0007581001007387 */ /* 0x0001e20000100800 */
[----:B--2---:R-:W-:-:S03]  /*8760*/  IADD3 R2, P4, R7, UR56, RZ ;  /* 0x0000003807027c10 */ /* 0x004fc6000ff9e0ff */
[----:B------:R1:W-:Y:S04]  /*8770*/  STL [R1+0x724], R15 ;  /* 0x0007240f01007387 */ /* 0x0003e80000100800 */
[----:B------:R2:W-:Y:S01]  /*8780*/  STL [R1+0x760], R2 ;  /* 0x0007600201007387 */ /* 0x0005e20000100800 */
[----:B0-----:R-:W-:Y:S02]  /*8790*/  IADD3.X R16, R5, UR55, RZ, P3, !PT ;  /* 0x0000003705107c10 */ /* 0x001fe40009ffe4ff */
[----:B-1----:R-:W-:-:S03]  /*87a0*/  IADD3 R15, P3, R14, UR54, RZ ;  /* 0x000000360e0f7c10 */ /* 0x002fc6000ff7e0ff */
[----:B------:R0:W-:Y:S01]  /*87b0*/  STL [R1+0x72c], R16 ;  /* 0x00072c1001007387 */ /* 0x0001e20000100800 */
[----:B--2---:R-:W-:Y:S01]  /*87c0*/  IADD3.X R2, R4, UR55, RZ, P2, !PT ;  /* 0x0000003704027c10 */ /* 0x004fe200097fe4ff */
[----:B------:R-:W-:Y:S02]  /*87d0*/  USHF.R.S32.HI UR53, URZ, 0x1f, UR56 ;  /* 0x0000001f3f357899 */ /* 0x000fe40008011438 */
[----:B------:R1:W-:Y:S04]  /*87e0*/  STL [R1+0x768], R15 ;  /* 0x0007680f01007387 */ /* 0x0003e80000100800 */
[----:B------:R2:W-:Y:S01]  /*87f0*/  STL [R1+0x734], R2 ;  /* 0x0007340201007387 */ /* 0x0005e20000100800 */
[----:B0-----:R-:W-:Y:S02]  /*8800*/  IADD3 R16, P2, R13, UR54, RZ ;  /* 0x000000360d107c10 */ /* 0x001fe4000ff5e0ff */
[----:B-1----:R-:W-:-:S03]  /*8810*/  IADD3.X R15, R3, UR55, RZ, P1, !PT ;  /* 0x00000037030f7c10 */ /* 0x002fc60008ffe4ff */
[----:B------:R0:W-:Y:S01]  /*8820*/  STL [R1+0x770], R16 ;  /* 0x0007701001007387 */ /* 0x0001e20000100800 */
[----:B--2---:R-:W-:Y:S01]  /*8830*/  IADD3 R2, P1, R12, UR54, RZ ;  /* 0x000000360c027c10 */ /* 0x004fe2000ff3e0ff */
[----:B------:R-:W-:Y:S02]  /*8840*/  UIMAD UR52, UR8, 0x15, URZ ;  /* 0x00000015083478a4 */ /* 0x000fe4000f8e023f */
        /* <DEDUP_REMOVED lines=88> */
[----:B------:R-:W-:-:S03]  /*8dd0*/  USHF.L.U32 UR42, UR8, 0x4, URZ ;  /* 0x00000004082a7899 */ /* 0x000fc6000800063f */
        /* <DEDUP_REMOVED lines=141> */
[----:B------:R-:W-:-:S03]  /*96b0*/  USHF.L.U32 UR26, UR8, 0x3, URZ ;  /* 0x00000003081a7899 */ /* 0x000fc6000800063f */
        /* <DEDUP_REMOVED lines=136> */
[----:B------:R-:W-:Y:S01]  /*9f40*/  STL [R1+0x9cc], R16 ;  /* 0x0009cc1001007387 */ /* 0x000fe20000100800 */
[----:B--2---:R-:W-:Y:S01]  /*9f50*/  IADD3.X R2, R4, UR16, RZ, P2, !PT ;  /* 0x0000001004027c10 */ /* 0x004fe200097fe4ff */
[----:B------:R-:W-:Y:S01]  /*9f60*/  USHF.R.S32.HI UR14, URZ, 0x1f, UR15 ;  /* 0x0000001f3f0e7899 */ /* 0x000fe2000801140f */
[----:B------:R-:W-:Y:S01]  /*9f70*/  IADD3 R14, P2, R13, UR8, RZ ;  /* 0x000000080d0e7c10 */ /* 0x000fe2000ff5e0ff */
[----:B------:R-:W-:Y:S01]  /*9f80*/  STL [R1+0xa08], R15 ;  /* 0x000a080f01007387 */ /* 0x000fe20000100800 */
[----:B------:R-:W-:-:S03]  /*9f90*/  IADD3.X R13, R3, UR16, RZ, P1, !PT ;  /* 0x00000010030d7c10 */ /* 0x000fc60008ffe4ff */
[----:B------:R0:W-:Y:S01]  /*9fa0*/  STL [R1+0x9d4], R2 ;  /* 0x0009d40201007387 */ /* 0x0001e20000100800 */
[----:B------:R-:W-:-:S03]  /*9fb0*/  USHF.R.S32.HI UR12, URZ, 0x1f, UR8 ;  /* 0x0000001f3f0c7899 */ /* 0x000fc60008011408 */
[----:B------:R-:W-:Y:S01]  /*9fc0*/  STL [R1+0xa10], R14 ;  /* 0x000a100e01007387 */ /* 0x000fe20000100800 */
[----:B0-----:R-:W-:-:S03]  /*9fd0*/  IADD3 R2, P1, R12, UR8, RZ ;  /* 0x000000080c027c10 */ /* 0x001fc6000ff3e0ff */
[----:B------:R-:W-:Y:S01]  /*9fe0*/  STL [R1+0x9dc], R13 ;  /* 0x0009dc0d01007387 */ /* 0x000fe20000100800 */
[----:B------:R-:W-:Y:S02]  /*9ff0*/  IADD3.X R12, R6, UR14, RZ, P0, !PT ;  /* 0x0000000e060c7c10 */ /* 0x000fe400087fe4ff */
[----:B------:R-:W-:Y:S01]  /*a000*/  IADD3 R7, P0, R7, UR8, RZ ;  /* 0x0000000807077c10 */ /* 0x000fe2000ff1e0ff */
[----:B------:R0:W-:Y:S04]  /*a010*/  STL [R1+0xa18], R2 ;  /* 0x000a180201007387 */ /* 0x0001e80000100800 */
[----:B------:R1:W-:Y:S01]  /*a020*/  STL [R1+0x9e4], R12 ;  /* 0x0009e40c01007387 */ /* 0x0003e20000100800 */
[----:B0-----:R-:W-:-:S03]  /*a030*/  IADD3.X R2, R5, UR14, RZ, P6, !PT ;  /* 0x0000000e05027c10 */ /* 0x001fc6000b7fe4ff */
[----:B------:R0:W-:Y:S01]  /*a040*/  STL [R1+0xa20], R7 ;  /* 0x000a200701007387 */ /* 0x0001e20000100800 */
[----:B-1----:R-:W-:-:S03]  /*a050*/  IADD3.X R12, R4, UR14, RZ, P5, !PT ;  /* 0x0000000e040c7c10 */ /* 0x002fc6000affe4ff */
[----:B------:R1:W-:Y:S01]  /*a060*/  STL [R1+0x9ec], R2 ;  /* 0x0009ec0201007387 */ /* 0x0003e20000100800 */
[----:B0-----:R-:W-:-:S03]  /*a070*/  IADD3.X R7, R3, UR14, RZ, P4, !PT ;  /* 0x0000000e03077c10 */ /* 0x001fc6000a7fe4ff */
[----:B------:R-:W-:Y:S01]  /*a080*/  STL [R1+0x9f4], R12 ;  /* 0x0009f40c01007387 */ /* 0x000fe20000100800 */
[----:B-1----:R-:W-:-:S03]  /*a090*/  IADD3.X R2, R6, UR12, RZ, P3, !PT ;  /* 0x0000000c06027c10 */ /* 0x002fc60009ffe4ff */
[----:B------:R-:W-:Y:S01]  /*a0a0*/  STL [R1+0x9fc], R7 ;  /* 0x0009fc0701007387 */ /* 0x000fe20000100800 */
[----:B------:R-:W-:-:S03]  /*a0b0*/  IADD3.X R5, R5, UR12, RZ, P2, !PT ;  /* 0x0000000c05057c10 */ /* 0x000fc600097fe4ff */
[----:B------:R0:W-:Y:S01]  /*a0c0*/  STL [R1+0xa04], R2 ;  /* 0x000a040201007387 */ /* 0x0001e20000100800 */
[----:B------:R-:W-:-:S03]  /*a0d0*/  IADD3.X R4, R4, UR12, RZ, P1, !PT ;  /* 0x0000000c04047c10 */ /* 0x000fc60008ffe4ff */
[----:B------:R1:W-:Y:S01]  /*a0e0*/  STL [R1+0xa0c], R5 ;  /* 0x000a0c0501007387 */ /* 0x0003e20000100800 */
[----:B0-----:R-:W-:-:S05]  /*a0f0*/  IADD3.X R2, R3, UR12, RZ, P0, !PT ;  /* 0x0000000c03027c10 */ /* 0x001fca00087fe4ff */
[----:B------:R1:W-:Y:S04]  /*a100*/  STL [R1+0xa1c], R2 ;  /* 0x000a1c0201007387 */ /* 0x0003e80000100800 */
[----:B------:R1:W-:Y:S01]  /*a110*/  STL [R1+0xa14], R4 ;  /* 0x000a140401007387 */ /* 0x0003e20000100800 */
[----:B------:R-:W-:Y:S01]  /*a120*/  USHF.L.U32 UR5, UR5, 0x5, URZ ;  /* 0x0000000505057899 */ /* 0x000fe2000800063f */
[----:B------:R-:W-:Y:S01]  /*a130*/  CS2R R40, SRZ ;  /* 0x0000000000287805 */ /* 0x000fe2000001ff00 */
[----:B------:R-:W-:Y:S01]  /*a140*/  USHF.L.U32 UR9, UR8, 0x5, URZ ;  /* 0x0000000508097899 */ /* 0x000fe2000800063f */
[----:B------:R-:W-:Y:S02]  /*a150*/  CS2R R42, SRZ ;  /* 0x00000000002a7805 */ /* 0x000fe4000001ff00 */
[----:B------:R-:W-:-:S02]  /*a160*/  CS2R R8, SRZ ;  /* 0x0000000000087805 */ /* 0x000fc4000001ff00 */
[----:B------:R-:W-:Y:S02]  /*a170*/  CS2R R10, SRZ ;  /* 0x00000000000a7805 */ /* 0x000fe4000001ff00 */
[----:B------:R-:W-:Y:S02]  /*a180*/  CS2R R56, SRZ ;  /* 0x0000000000387805 */ /* 0x000fe4000001ff00 */
[----:B------:R-:W-:Y:S02]  /*a190*/  CS2R R58, SRZ ;  /* 0x00000000003a7805 */ /* 0x000fe4000001ff00 */
[----:B------:R-:W-:Y:S02]  /*a1a0*/  CS2R R52, SRZ ;  /* 0x0000000000347805 */ /* 0x000fe4000001ff00 */
[----:B------:R-:W-:Y:S02]  /*a1b0*/  CS2R R54, SRZ ;  /* 0x0000000000367805 */ /* 0x000fe4000001ff00 */
[----:B------:R-:W-:-:S02]  /*a1c0*/  CS2R R48, SRZ ;  /* 0x0000000000307805 */ /* 0x000fc4000001ff00 */
[----:B------:R-:W-:Y:S02]  /*a1d0*/  CS2R R50, SRZ ;  /* 0x0000000000327805 */ /* 0x000fe4000001ff00 */
[----:B------:R-:W-:Y:S02]  /*a1e0*/  CS2R R44, SRZ ;  /* 0x00000000002c7805 */ /* 0x000fe4000001ff00 */
[----:B------:R-:W-:Y:S01]  /*a1f0*/  CS2R R46, SRZ ;  /* 0x00000000002e7805 */ /* 0x000fe2000001ff00 */
[----:B------:R-:W-:Y:S02]  /*a200*/  USHF.R.S32.HI UR13, URZ, 0x1f, UR9 ;  /* 0x0000001f3f0d7899 */ /* 0x000fe40008011409 */
[----:B-1----:R-:W-:-:S12]  /*a210*/  USHF.R.S32.HI UR10, URZ, 0x1f, UR5 ;  /* 0x0000001f3f0a7899 */ /* 0x002fd80008011405 */
.L_x_1:
[----:B-1----:R-:W2:Y:S01]  /*a220*/  LDL R5, [R1+0x53c] ;  /* 0x00053c0001057983 */ /* 0x002ea20000100800 */
[----:B------:R-:W0:Y:S03]  /*a230*/  LDC R2, c[0x0][0x230] ;  /* 0x00008c00ff027b82 */ /* 0x000e260000000800 */
[----:B--2---:R1:W-:Y:S04]  /*a240*/  STL [R1+0x1184], R5 ;  /* 0x0011840501007387 */ /* 0x0043e80000100800 */
[----:B------:R-:W2:Y:S04]  /*a250*/  LDL R4, [R1+0x540] ;  /* 0x0005400001047983 */ /* 0x000ea80000100800 */
[----:B-1----:R-:W0:Y:S04]  /*a260*/  LDL R5, [R1+0x548] ;  /* 0x0005480001057983 */ /* 0x002e280000100800 */
[----:B------:R-:W-:Y:S04]  /*a270*/  STL [R1+0x116c], R61 ;  /* 0x00116c3d01007387 */ /* 0x000fe80000100800 */
[----:B------:R-:W-:Y:S04]  /*a280*/  STL [R1+0x1174], R61 ;  /* 0x0011743d01007387 */ /* 0x000fe80000100800 */
[----:B------:R-:W-:Y:S04]  /*a290*/  STL [R1+0x117c], R61 ;  /* 0x00117c3d01007387 */ /* 0x000fe80000100800 */
[----:B------:R-:W-:Y:S04]  /*a2a0*/  STL [R1+0x1168], R60 ;  /* 0x0011683c01007387 */ /* 0x000fe80000100800 */
[----:B------:R-:W-:Y:S04]  /*a2b0*/  STL [R1+0x1170], R60 ;  /* 0x0011703c01007387 */ /* 0x000fe80000100800 */
[----:B------:R-:W-:Y:S04]  /*a2c0*/  STL [R1+0x1178], R60 ;  /* 0x0011783c01007387 */ /* 0x000fe80000100800 */
[----:B------:R1:W-:Y:S04]  /*a2d0*/  STL [R1+0x1180], R60 ;  /* 0x0011803c01007387 */ /* 0x0003e80000100800 */
[----:B------:R-:W-:Y:S04]  /*a2e0*/  STL [R1+0x1164], R39 ;  /* 0x0011642701007387 */ /* 0x000fe80000100800 */
        /* <DEDUP_REMOVED lines=30> */
[----:B-----5:R-:W-:Y:S04]  /*a4d0*/  STL [R1+0xfe0], R0 ;  /* 0x000fe00001007387 */ /* 0x020fe80000100800 */
        /* <DEDUP_REMOVED lines=23> */
[----:B------:R-:W-:Y:S04]  /*a650*/  STL.64 [R1+0xea8], R58 ;  /* 0x000ea83a01007387 */ /* 0x000fe80000100a00 */
[----:B------:R-:W-:Y:S04]  /*a660*/  STL [R1+0x1018], R59 ;  /* 0x0010183b01007387 */ /* 0x000fe80000100800 */
[----:B------:R-:W-:Y:S04]  /*a670*/  STL.64 [R1+0xea0], R56 ;  /* 0x000ea03801007387 */ /* 0x000fe80000100a00 */
        /* <DEDUP_REMOVED lines=15> */
[----:B------:R-:W-:Y:S01]  /*a770*/  STL [R1+0x1038], R45 ;  /* 0x0010382d01007387 */ /* 0x000fe20000100800 */
[----:B0-----:R-:W-:-:S03]  /*a780*/  IMAD R2, R5, -0x20, R2 ;  /* 0xffffffe005027824 */ /* 0x001fc600078e0202 */
[----:B------:R-:W-:Y:S04]  /*a790*/  STL [R1+0xe74], R46 ;  /* 0x000e742e01007387 */ /* 0x000fe80000100800 */
[----:B------:R-:W-:Y:S04]  /*a7a0*/  STL [R1+0x103c], R46 ;  /* 0x00103c2e01007387 */ /* 0x000fe80000100800 */
[----:B------:R-:W-:Y:S04]  /*a7b0*/  STL [R1+0xe70], R47 ;  /* 0x000e702f01007387 */ /* 0x000fe80000100800 */
[----:B------:R-:W-:Y:S04]  /*a7c0*/  STL [R1+0x1040], R47 ;  /* 0x0010402f01007387 */ /* 0x000fe80000100800 */
[----:B------:R-:W2:Y:S01]  /*a7d0*/  LDL.LU R5, [R1+0x1184] ;  /* 0x0011840001057983 */ /* 0x000ea20000300800 */
[----:B------:R-:W-:-:S02]  /*a7e0*/  ISETP.GT.AND P0, PT, R2, RZ, PT ;  /* 0x000000ff0200720c */ /* 0x000fc40003f04270 */
[----:B-1----:R-:W-:-:S11]  /*a7f0*/  PRMT R60, RZ, 0x7610, R60 ;  /* 0x00007610ff3c7816 */ /* 0x002fd6000000003c */
[----:B--2---:R-:W2:Y:S04]  /*a800*/  @P0 LDG.E.U8 R60, desc[UR6][R4.64] ;  /* 0x00000006043c0981 */ /* 0x004ea8000c1e1100 */
[----:B--2---:R0:W-:Y:S04]  /*a810*/  STL [R1+0x520], R60 ;  /* 0x0005203c01007387 */ /* 0x0041e80000100800 */
[----:B0-----:R-:W2:Y:S04]  /*a820*/  LDL.LU R60, [R1+0x1180] ;  /* 0x00118000013c7983 */ /* 0x001ea80000300800 */
[----:B------:R-:W3:Y:S04]  /*a830*/  LDL R4, [R1+0x534] ;  /* 0x0005340001047983 */ /* 0x000ee80000100800 */
[----:B------:R-:W3:Y:S01]  /*a840*/  LDL R5, [R1+0x538] ;  /* 0x0005380001057983 */ /* 0x000ee20000100800 */
[----:B------:R-:W-:-:S02]  /*a850*/  PRMT R61, RZ, 0x7610, R61 ;  /* 0x00007610ff3d7816 */ /* 0x000fc4000000003d */
[----:B---3--:R-:W-:-:S04]  /*a860*/  @P0 LOP3.LUT R5, R5, R4, RZ, 0x3c, !PT ;  /* 0x0000000405050212 */ /* 0x008fc800078e3cff */
[----:B------:R-:W-:-:S04]  /*a870*/  @P0 LOP3.LUT R4, R5, R4, RZ, 0x3c, !PT ;  /* 0x0000000405040212 */ /* 0x000fc800078e3cff */
[----:B------:R-:W-:-:S05]  /*a880*/  @P0 LOP3.LUT R5, R5, R4, RZ, 0x3c, !PT ;  /* 0x0000000405050212 */ /* 0x000fca00078e3cff */
[----:B------:R-:W3:Y:S04]  /*a890*/  @P0 LDG.E.U8 R61, desc[UR6][R4.64] ;  /* 0x00000006043d0981 */ /* 0x000ee8000c1e1100 */
[----:B---3--:R0:W-:Y:S04]  /*a8a0*/  STL [R1+0x51c], R61 ;  /* 0x00051c3d01007387 */ /* 0x0081e80000100800 */
[----:B0-----:R-:W3:Y:S04]  /*a8b0*/  LDL.LU R61, [R1+0x117c] ;  /* 0x00117c00013d7983 */ /* 0x001ee80000300800 */
[----:B------:R-:W4:Y:S04]  /*a8c0*/  LDL R4, [R1+0x52c] ;  /* 0x00052c0001047983 */ /* 0x000f280000100800 */
[----:B------:R-:W4:Y:S01]  /*a8d0*/  LDL R5, [R1+0x530] ;  /* 0x0005300001057983 */ /* 0x000f220000100800 */
[----:B--2---:R-:W-:-:S02]  /*a8e0*/  PRMT R60, RZ, 0x7610, R60 ;  /* 0x00007610ff3c7816 */ /* 0x004fc4000000003c */
[----:B----4-:R-:W-:-:S04]  /*a8f0*/  @P0 LOP3.LUT R5, R5, R4, RZ, 0x3c, !PT ;  /* 0x0000000405050212 */ /* 0x010fc800078e3cff */
[----:B------:R-:W-:-:S04]  /*a900*/  @P0 LOP3.LUT R4, R5, R4, RZ, 0x3c, !PT ;  /* 0x0000000405040212 */ /* 0x000fc800078e3cff */
[----:B------:R-:W-:-:S05]  /*a910*/  @P0 LOP3.LUT R5, R5, R4, RZ, 0x3c, !PT ;  /* 0x0000000405050212 */ /* 0x000fca00078e3cff */
[----:B------:R-:W2:Y:S04]  /*a920*/  @P0 LDG.E.U8 R60, desc[UR6][R4.64] ;  /* 0x00000006043c0981 */ /* 0x000ea8000c1e1100 */
[----:B--2---:R0:W-:Y:S04]  /*a930*/  STL [R1+0x518], R60 ;  /* 0x0005183c01007387 */ /* 0x0041e80000100800 */
[----:B0-----:R-:W2:Y:S04]  /*a940*/  LDL.LU R60, [R1+0x1178] ;  /* 0x00117800013c7983 */ /* 0x001ea80000300800 */
[----:B------:R-:W4:Y:S04]  /*a950*/  LDL R4, [R1+0x524] ;  /* 0x0005240001047983 */ /* 0x000f280000100800 */
[----:B------:R-:W4:Y:S01]  /*a960*/  LDL R5, [R1+0x528] ;  /* 0x0005280001057983 */ /* 0x000f220000100800 */
[----:B---3--:R-:W-:-:S02]  /*a970*/  PRMT R61, RZ, 0x7610, R61 ;  /* 0x00007610ff3d7816 */ /* 0x008fc4000000003d */
[----:B----4-:R-:W-:-:S04]  /*a980*/  @P0 LOP3.LUT R5, R5, R4, RZ, 0x3c, !PT ;  /* 0x0000000405050212 */ /* 0x010fc800078e3cff */
[----:B------:R-:W-:-:S04]  /*a990*/  @P0 LOP3.LUT R4, R5, R4, RZ, 0x3c, !PT ;  /* 0x0000000405040212 */ /* 0x000fc800078e3cff */
[----:B------:R-:W-:-:S05]  /*a9a0*/  @P0 LOP3.LUT R5, R5, R4, RZ, 0x3c, !PT ;  /* 0x0000000405050212 */ /* 0x000fca00078e3cff */
[----:B------:R-:W3:Y:S01]  /*a9b0*/  @P0 LDG.E.U8 R61, desc[UR6][R4.64] ;  /* 0x00000006043d0981 */ /* 0x000ee2000c1e1100 */
[----:B------:R-:W-:-:S03]  /*a9c0*/  ISETP.GT.AND P1, PT, R2, 0x1, PT ;  /* 0x000000010200780c */ /* 0x000fc60003f24270 */
        /* <DEDUP_REMOVED lines=31> */
[----:B------:R-:W-:-:S02]  /*abc0*/  PRMT R39, RZ, 0x7610, R39 ;  /* 0x00007610ff277816 */ /* 0x000fc40000000027 */
[----:B----4-:R-:W-:-:S04]  /*abd0*/  @P1 LOP3.LUT R5, R5, R4, RZ, 0x3c, !PT ;  /* 0x0000000405051212 */ /* 0x010fc800078e3cff */
[----:B------:R-:W-:-:S04]  /*abe0*/  @P1 LOP3.LUT R4, R5, R4, RZ, 0x3c, !PT ;  /* 0x0000000405041212 */ /* 0x000fc800078e3cff */
[----:B------:R-:W-:-:S05]  /*abf0*/  @P1 LOP3.LUT R5, R5, R4, RZ, 0x3c, !PT ;  /* 0x0000000405051212 */ /* 0x000fca00078e3cff */
[----:B------:R-:W4:Y:S01]  /*ac00*/  @P1 LDG.E.U8 R39, desc[UR6][R4.64] ;  /* 0x0000000604271981 */ /* 0x000f22000c1e1100 */
[----:B------:R-:W-:-:S03]  /*ac10*/  ISETP.GT.AND P0, PT, R2, 0x2, PT ;  /* 0x000000020200780c */ /* 0x000fc60003f04270 */
[----:B----4-:R0:W-:Y:S04]  /*ac20*/  STL [R1+0x504], R39 ;  /* 0x0005042701007387 */ /* 0x0101e80000100800 */
[----:B0-----:R-:W4:Y:S04]  /*ac30*/  LDL.LU R39, [R1+0x1164] ;  /* 0x0011640001277983 */ /* 0x001f280000300800 */
        /* <DEDUP_REMOVED lines=9> */
[----:B------:R-:W2:Y:S04]  /*acd0*/  LDL R4, [R1+0x9f4] ;  /* 0x0009f40001047983 */ /* 0x000ea80000100800 */
[----:B------:R-:W2:Y:S01]  /*ace0*/  LDL R5, [R1+0x9f8] ;  /* 0x0009f80001057983 */ /* 0x000ea20000100800 */
[----:B------:R-:W-:-:S02]  /*acf0*/  PRMT R37, RZ, 0x7610, R37 ;  /* 0x00007610ff257816 */ /* 0x000fc40000000025 */
[----:B--2---:R-:W-:-:S04]  /*ad00*/  @P0 LOP3.LUT R5, R5, R4, RZ, 0x3c, !PT ;  /* 0x0000000405050212 */ /* 0x004fc800078e3cff */
        /* <DEDUP_REMOVED lines=11> */
[----:B------:R-:W4:Y:S04]  /*adc0*/  @P0 LDG.E.U8 R36, desc[UR6][R4.64] ;  /* 0x0000000604240981 */ /* 0x000f28000c1e1100 */
        /* <DEDUP_REMOVED lines=8> */
[----:B------:R-:W3:Y:S01]  /*ae50*/  @P0 LDG.E.U8 R35, desc[UR6][R4.64] ;  /* 0x0000000604230981 */ /* 0x000ee2000c1e1100 */
[----:B------:R-:W-:-:S03]  /*ae60*/  ISETP.GT.AND P1, PT, R2, 0x3, PT ;  /* 0x000000030200780c */ /* 0x000fc60003f24270 */
        /* <DEDUP_REMOVED lines=9> */
[----:B------:R-:W4:Y:S04]  /*af00*/  LDL R4, [R1+0x9d4] ;  /* 0x0009d40001047983 */ /* 0x000f280000100800 */
[----:B------:R-:W4:Y:S01]  /*af10*/  LDL R5, [R1+0x9d8] ;  /* 0x0009d80001057983 */ /* 0x000f220000100800 */
[----:B------:R-:W-:-:S03]  /*af20*/  PRMT R50, RZ, 0x7610, R50 ;  /* 0x00007610ff327816 */ /* 0x000fc60000000032 */
[----:B--2---:R-:W-:Y:S01]  /*af30*/  STL [R1+0x1044], R51 ;  /* 0x0010443301007387 */ /* 0x004fe20000100800 */
[----:B----4-:R-:W-:-:S04]  /*af40*/  @P1 LOP3.LUT R5, R5, R4, RZ, 0x3c, !PT ;  /* 0x0000000405051212 */ /* 0x010fc800078e3cff */
        /* <DEDUP_REMOVED lines=18> */
[----:B------:R0:W2:Y:S04]  /*b070*/  @P1 LDG.E.U8 R54, desc[UR6][R4.64] ;  /* 0x0000000604361981 */ /* 0x0000a8000c1e1100 */
[----:B------:R-:W0:Y:S04]  /*b080*/  LDL R4, [R1+0x9bc] ;  /* 0x0009bc0001047983 */ /* 0x000e280000100800 */
[----:B------:R-:W0:Y:S01]  /*b090*/  LDL R5, [R1+0x9c0] ;  /* 0x0009c00001057983 */ /* 0x000e220000100800 */
[----:B------:R-:W-:Y:S02]  /*b0a0*/  ISETP.GT.AND P0, PT, R2, 0x4, PT ;  /* 0x000000040200780c */ /* 0x000fe40003f04270 */
[----:B------:R-:W-:-:S11]  /*b0b0*/  PRMT R34, RZ, 0x7610, R34 ;  /* 0x00007610ff227816 */ /* 0x000fd60000000022 */
[----:B0-----:R-:W-:-:S04]  /*b0c0*/  @P0 LOP3.LUT R5, R5, R4, RZ, 0x3c, !PT ;  /* 0x0000000405050212 */ /* 0x001fc800078e3cff */
[----:B------:R-:W-:-:S04]  /*b0d0*/  @P0 LOP3.LUT R4, R5, R4, RZ, 0x3c, !PT ;  /* 0x0000000405040212 */ /* 0x000fc800078e3cff */
[----:B------:R-:W-:-:S05]  /*b0e0*/  @P0 LOP3.LUT R5, R5, R4, RZ, 0x3c, !PT ;  /* 0x0000000405050212 */ /* 0x000fca00078e3cff */
[----:B------:R-:W4:Y:S04]  /*b0f0*/  @P0 LDG.E.U8 R34, desc[UR6][R4.64] ;  /* 0x0000000604220981 */ /* 0x000f28000c1e1100 */
[----:B--2---:R-:W-:Y:S04]  /*b100*/  STL [R1+0x1050], R54 ;  /* 0x0010503601007387 */ /* 0x004fe80000100800 */
[----:B----4-:R0:W-:Y:S04]  /*b110*/  STL [R1+0x4e0], R34 ;  /* 0x0004e02201007387 */ /* 0x0101e80000100800 */
        /* <DEDUP_REMOVED lines=25> */
[----:B------:R-:W2:Y:S01]  /*b2b0*/  @P0 LDG.E.U8 R31, desc[UR6][R4.64] ;  /* 0x00000006041f0981 */ /* 0x000ea2000c1e1100 */
[----:B------:R-:W-:-:S03]  /*b2c0*/  ISETP.GT.AND P1, PT, R2, 0x5, PT ;  /* 0x000000050200780c */ /* 0x000fc60003f24270 */
        /* <DEDUP_REMOVED lines=217> */
[----:B------:R-:W-:Y:S02]  /*c060*/  ISETP.GT.AND P1, PT, R2, 0xb, PT ;  /* 0x0000000b0200780c */ /* 0x000fe40003f24270 */
[----:B------:R-:W-:Y:S01]  /*c070*/  PRMT R8, RZ, 0x7610, R8 ;  /* 0x00007610ff087816 */ /* 0x000fe20000000008 */
[----:B--2---:R-:W-:Y:S10]  /*c080*/  STL [R1+0x106c], R57 ;  /* 0x00106c3901007387 */ /* 0x004ff40000100800 */
        /* <DEDUP_REMOVED lines=55> */
[----:B------:R-:W2:Y:S04]  /*c400*/  LDL R4, [R1+0x8a4] ;  /* 0x0008a40001047983 */ /* 0x000ea80000100800 */
[----:B------:R-:W2:Y:S01]  /*c410*/  LDL R5, [R1+0x8a8] ;  /* 0x0008a80001057983 */ /* 0x000ea20000100800 */
[----:B------:R-:W-:-:S03]  /*c420*/  PRMT R57, RZ, 0x7610, R57 ;  /* 0x00007610ff397816 */ /* 0x000fc60000000039 */
[----:B---3--:R-:W-:Y:S01]  /*c430*/  STL [R1+0x10c8], R59 ;  /* 0x0010c83b01007387 */ /* 0x008fe20000100800 */
[----:B--2---:R-:W-:-:S04]  /*c440*/  @P0 LOP3.LUT R5, R5, R4, RZ, 0x3c, !PT ;  /* 0x0000000405050212 */ /* 0x004fc800078e3cff */
        /* <DEDUP_REMOVED lines=10> */
[----:B------:R-:W3:Y:S04]  /*c4f0*/  @P1 LDG.E.U8 R7, desc[UR6][R4.64] ;  /* 0x0000000604071981 */ /* 0x000ee8000c1e1100 */
[----:B--2---:R0:W-:Y:S04]  /*c500*/  STL [R1+0x10cc], R57 ;  /* 0x0010cc3901007387 */ /* 0x0041e80000100800 */
[----:B0-----:R-:W2:Y:S04]  /*c510*/  LDL R57, [R1+0x888] ;  /* 0x0008880001397983 */ /* 0x001ea80000100800 */
[----:B---3--:R0:W-:Y:S04]  /*c520*/  STL [R1+0x44c], R7 ;  /* 0x00044c0701007387 */ /* 0x0081e80000100800 */
[----:B0-----:R-:W3:Y:S04]  /*c530*/  LDL.LU R7, [R1+0x10f4] ;  /* 0x0010f40001077983 */ /* 0x001ee80000300800 */
        /* <DEDUP_REMOVED lines=9> */
[----:B------:R-:W2:Y:S04]  /*c5d0*/  LDL R4, [R1+0x88c] ;  /* 0x00088c0001047983 */ /* 0x000ea80000100800 */
[----:B------:R-:W2:Y:S01]  /*c5e0*/  LDL R5, [R1+0x890] ;  /* 0x0008900001057983 */ /* 0x000ea20000100800 */
[----:B------:R-:W-:-:S02]  /*c5f0*/  PRMT R3, RZ, 0x7610, R3 ;  /* 0x00007610ff037816 */ /* 0x000fc40000000003 */
[----:B--2---:R-:W-:-:S04]  /*c600*/  @P1 LOP3.LUT R5, R5, R4, RZ, 0x3c, !PT ;  /* 0x0000000405051212 */ /* 0x004fc800078e3cff */
[----:B------:R-:W-:-:S04]  /*c610*/  @P1 LOP3.LUT R4, R5, R4, RZ, 0x3c, !PT ;  /* 0x0000000405041212 */ /* 0x000fc800078e3cff */
[----:B------:R-:W-:-:S05]  /*c620*/  @P1 LOP3.LUT R5, R5, R4, RZ, 0x3c, !PT ;  /* 0x0000000405051212 */ /* 0x000fca00078e3cff */
[----:B------:R-:W2:Y:S01]  /*c630*/  @P1 LDG.E.U8 R3, desc[UR6][R4.64] ;  /* 0x0000000604031981 */ /* 0x000ea2000c1e1100 */
[----:B------:R-:W-:-:S03]  /*c640*/  PRMT R10, RZ, 0x7610, R10 ;  /* 0x00007610ff0a7816 */ /* 0x000fc6000000000a */
[----:B--2---:R0:W-:Y:S04]  /*c650*/  STL [R1+0x444], R3 ;  /* 0x0004440301007387 */ /* 0x0041e80000100800 */
[----:B0-----:R-:W2:Y:S04]  /*c660*/  LDL.LU R3, [R1+0x10ec] ;  /* 0x0010ec0001037983 */ /* 0x001ea80000300800 */
[----:B------:R-:W3:Y:S01]  /*c670*/  LDL R5, [R1+0x884] ;  /* 0x0008840001057983 */ /* 0x000ee20000100800 */
[----:B------:R-:W-:Y:S01]  /*c680*/  @P1 IMAD.MOV.U32 R4, RZ, RZ, R57 ;  /* 0x000000ffff041224 */ /* 0x000fe200078e0039 */
[----:B------:R-:W-:-:S02]  /*c690*/  ISETP.GT.AND P0, PT, R2, 0xe, PT ;  /* 0x0000000e0200780c */ /* 0x000fc40003f04270 */
[----:B------:R-:W-:Y:S01]  /*c6a0*/  PRMT R56, RZ, 0x7610, R56 ;  /* 0x00007610ff387816 */ /* 0x000fe20000000038 */
[----:B------:R-:W4:Y:S04]  /*c6b0*/  LDL R57, [R1+0x864] ;  /* 0x0008640001397983 */ /* 0x000f280000100800 */
[----:B---3--:R-:W3:Y:S04]  /*c6c0*/  @P1 LDG.E.U8 R10, desc[UR6][R4.64] ;  /* 0x00000006040a1981 */ /* 0x008ee8000c1e1100 */
[----:B------:R-:W2:Y:S04]  /*c6d0*/  LDL R4, [R1+0x87c] ;  /* 0x00087c0001047983 */ /* 0x000ea80000100800 */
[----:B------:R-:W2:Y:S04]  /*c6e0*/  LDL R5, [R1+0x880] ;  /* 0x0008800001057983 */ /* 0x000ea80000100800 */
[----:B---3--:R0:W-:Y:S01]  /*c6f0*/  STL [R1+0x440], R10 ;  /* 0x0004400a01007387 */ /* 0x0081e20000100800 */
[----:B------:R-:W-:-:S03]  /*c700*/  PRMT R54, RZ, 0x7610, R54 ;  /* 0x00007610ff367816 */ /* 0x000fc60000000036 */
[----:B0-----:R-:W3:Y:S01]  /*c710*/  LDL R10, [R1+0x868] ;  /* 0x00086800010a7983 */ /* 0x001ee20000100800 */
[----:B--2---:R-:W-:-:S04]  /*c720*/  @P0 LOP3.LUT R5, R5, R4, RZ, 0x3c, !PT ;  /* 0x0000000405050212 */ /* 0x004fc800078e3cff */
[----:B------:R-:W-:-:S04]  /*c730*/  @P0 LOP3.LUT R4, R5, R4, RZ, 0x3c, !PT ;  /* 0x0000000405040212 */ /* 0x000fc800078e3cff */
[----:B------:R-:W-:-:S05]  /*c740*/  @P0 LOP3.LUT R5, R5, R4, RZ, 0x3c, !PT ;  /* 0x0000000405050212 */ /* 0x000fca00078e3cff */
[----:B------:R-:W2:Y:S04]  /*c750*/  @P0 LDG.E.U8 R56, desc[UR6][R4.64] ;  /* 0x0000000604380981 */ /* 0x000ea8000c1e1100 */
[----:B------:R-:W4:Y:S04]  /*c760*/  LDL R4, [R1+0x874] ;  /* 0x0008740001047983 */ /* 0x000f280000100800 */
[----:B------:R-:W4:Y:S04]  /*c770*/  LDL R5, [R1+0x878] ;  /* 0x0008780001057983 */ /* 0x000f280000100800 */
[----:B--2---:R0:W-:Y:S01]  /*c780*/  STL [R1+0x1080], R56 ;  /* 0x0010803801007387 */ /* 0x0041e20000100800 */
[----:B------:R-:W-:-:S02]  /*c790*/  PRMT R55, RZ, 0x7610, R55 ;  /* 0x00007610ff377816 */ /* 0x000fc40000000037 */
[----:B------:R-:W-:Y:S01]  /*c7a0*/  PRMT R50, RZ, 0x7610, R50 ;  /* 0x00007610ff327816 */ /* 0x000fe20000000032 */
[----:B0-----:R-:W2:Y:S01]  /*c7b0*/  LDL R56, [R1+0x858] ;  /* 0x0008580001387983 */ /* 0x001ea20000100800 */
[----:B----4-:R-:W-:-:S04]  /*c7c0*/  @P0 LOP3.LUT R5, R5, R4, RZ, 0x3c, !PT ;  /* 0x0000000405050212 */ /* 0x010fc800078e3cff */
[----:B------:R-:W-:-:S04]  /*c7d0*/  @P0 LOP3.LUT R4, R5, R4, RZ, 0x3c, !PT ;  /* 0x0000000405040212 */ /* 0x000fc800078e3cff */
[----:B------:R-:W-:-:S05]  /*c7e0*/  @P0 LOP3.LUT R5, R5, R4, RZ, 0x3c, !PT ;  /* 0x0000000405050212 */ /* 0x000fca00078e3cff */
[----:B------:R0:W4:Y:S04]  /*c7f0*/  @P0 LDG.E.U8 R54, desc[UR6][R4.64] ;  /* 0x0000000604360981 */ /* 0x000128000c1e1100 */
[----:B------:R-:W0:Y:S04]  /*c800*/  LDL R4, [R1+0x86c] ;  /* 0x00086c0001047983 */ /* 0x000e280000100800 */
[----:B------:R-:W0:Y:S02]  /*c810*/  LDL R5, [R1+0x870] ;  /* 0x0008700001057983 */ /* 0x000e240000100800 */
[----:B0-----:R-:W-:-:S04]  /*c820*/  @P0 LOP3.LUT R5, R5, R4, RZ, 0x3c, !PT ;  /* 0x0000000405050212 */ /* 0x001fc800078e3cff */
[----:B------:R-:W-:-:S04]  /*c830*/  @P0 LOP3.LUT R4, R5, R4, RZ, 0x3c, !PT ;  /* 0x0000000405040212 */ /* 0x000fc800078e3cff */
[----:B------:R-:W-:-:S05]  /*c840*/  @P0 LOP3.LUT R5, R5, R4, RZ, 0x3c, !PT ;  /* 0x0000000405050212 */ /* 0x000fca00078e3cff */
[----:B------:R3:W2:Y:S04]  /*c850*/  @P0 LDG.E.U8 R55, desc[UR6][R4.64] ;  /* 0x0000000604370981 */ /* 0x0006a8000c1e1100 */
[----:B----4-:R-:W-:Y:S01]  /*c860*/  STL [R1+0x1084], R54 ;  /* 0x0010843601007387 */ /* 0x010fe20000100800 */
[----:B---3--:R-:W-:Y:S02]  /*c870*/  @P0 IMAD.MOV.U32 R4, RZ, RZ, R10 ;  /* 0x000000ffff040224 */ /* 0x008fe400078e000a */
[----:B------:R-:W-:-:S05]  /*c880*/  @P0 IMAD.MOV.U32 R5, RZ, RZ, R57 ;  /* 0x000000ffff050224 */ /* 0x000fca00078e0039 */
[----:B------:R0:W3:Y:S04]  /*c890*/  @P0 LDG.E.U8 R50, desc[UR6][R4.64] ;  /* 0x0000000604320981 */ /* 0x0000e8000c1e1100 */
[----:B--2---:R1:W-:Y:S04]  /*c8a0*/  STL [R1+0x1088], R55 ;  /* 0x0010883701007387 */ /* 0x0043e80000100800 */
[----:B------:R-:W0:Y:S04]  /*c8b0*/  LDL R4, [R1+0x85c] ;  /* 0x00085c0001047983 */ /* 0x000e280000100800 */
[----:B------:R-:W0:Y:S01]  /*c8c0*/  LDL R5, [R1+0x860] ;  /* 0x0008600001057983 */ /* 0x000e220000100800 */
[----:B------:R-:W-:-:S02]  /*c8d0*/  ISETP.GT.AND P1, PT, R2, 0xf, PT ;  /* 0x0000000f0200780c */ /* 0x000fc40003f24270 */
[----:B------:R-:W-:Y:S01]  /*c8e0*/  PRMT R40, RZ, 0x7610, R40 ;  /* 0x00007610ff287816 */ /* 0x000fe20000000028 */
[----:B-1----:R-:W2:Y:S01]  /*c8f0*/  LDL R55, [R1+0x854] ;  /* 0x0008540001377983 */ /* 0x002ea20000100800 */
[----:B------:R-:W-:-:S03]  /*c900*/  PRMT R53, RZ, 0x7610, R53 ;  /* 0x00007610ff357816 */ /* 0x000fc60000000035 */
[----:B------:R-:W4:Y:S04]  /*c910*/  LDL R57, [R1+0x850] ;  /* 0x0008500001397983 */ /* 0x000f280000100800 */
[----:B------:R-:W4:Y:S04]  /*c920*/  LDL R54, [R1+0x844] ;  /* 0x0008440001367983 */ /* 0x000f280000100800 */
[----:B------:R-:W4:Y:S01]  /*c930*/  LDL R10, [R1+0x848] ;  /* 0x00084800010a7983 */ /* 0x000f220000100800 */
[----:B0-----:R-:W-:-:S04]  /*c940*/  @P1 LOP3.LUT R5, R5, R4, RZ, 0x3c, !PT ;  /* 0x0000000405051212 */ /* 0x001fc800078e3cff */
[----:B------:R-:W-:-:S04]  /*c950*/  @P1 LOP3.LUT R4, R5, R4, RZ, 0x3c, !PT ;  /* 0x0000000405041212 */ /* 0x000fc800078e3cff */
[----:B------:R-:W-:-:S05]  /*c960*/  @P1 LOP3.LUT R5, R5, R4, RZ, 0x3c, !PT ;  /* 0x0000000405051212 */ /* 0x000fca00078e3cff */
[----:B------:R0:W4:Y:S04]  /*c970*/  @P1 LDG.E.U8 R40, desc[UR6][R4.64] ;  /* 0x0000000604281981 */ /* 0x000128000c1e1100 */
[----:B---3--:R-:W-:Y:S01]  /*c980*/  STL [R1+0x108c], R50 ;  /* 0x00108c3201007387 */ /* 0x008fe20000100800 */
[----:B0-----:R-:W-:Y:S02]  /*c990*/  @P1 IMAD.MOV.U32 R4, RZ, RZ, R56 ;  /* 0x000000ffff041224 */ /* 0x001fe400078e0038 */
[----:B--2---:R-:W-:-:S05]  /*c9a0*/  @P1 IMAD.MOV.U32 R5, RZ, RZ, R55 ;  /* 0x000000ffff051224 */ /* 0x004fca00078e0037 */
[----:B------:R0:W2:Y:S04]  /*c9b0*/  @P1 LDG.E.U8 R53, desc[UR6][R4.64] ;  /* 0x0000000604351981 */ /* 0x0000a8000c1e1100 */
[----:B----4-:R-:W-:Y:S04]  /*c9c0*/  STL [R1+0x1090], R40 ;  /* 0x0010902801007387 */ /* 0x010fe80000100800 */
[----:B------:R-:W3:Y:S01]  /*c9d0*/  LDL R5, [R1+0x84c] ;  /* 0x00084c0001057983 */ /* 0x000ee20000100800 */
[----:B------:R-:W-:Y:S01]  /*c9e0*/  PRMT R52, RZ, 0x7610, R52 ;  /* 0x00007610ff347816 */ /* 0x000fe20000000034 */
[----:B0-----:R-:W-:Y:S01]  /*c9f0*/  @P1 IMAD.MOV.U32 R4, RZ, RZ, R57 ;  /* 0x000000ffff041224 */ /* 0x001fe200078e0039 */
[----:B------:R-:W-:Y:S01]  /*ca00*/  PRMT R0, RZ, 0x7610, R0 ;  /* 0x00007610ff007816 */ /* 0x000fe20000000000 */
[----:B------:R-:W4:Y:S04]  /*ca10*/  LDL R56, [R1+0x834] ;  /* 0x0008340001387983 */ /* 0x000f280000100800 */
[----:B------:R-:W4:Y:S04]  /*ca20*/  LDL R55, [R1+0x838] ;  /* 0x0008380001377983 */ /* 0x000f280000100800 */
[----:B---3--:R0:W3:Y:S04]  /*ca30*/  @P1 LDG.E.U8 R52, desc[UR6][R4.64] ;  /* 0x0000000604341981 */ /* 0x0080e8000c1e1100 */
[----:B--2---:R-:W-:Y:S01]  /*ca40*/  STL [R1+0x1094], R53 ;  /* 0x0010943501007387 */ /* 0x004fe20000100800 */
[----:B0-----:R-:W-:-:S02]  /*ca50*/  @P1 IMAD.MOV.U32 R4, RZ, RZ, R10 ;  /* 0x000000ffff041224 */ /* 0x001fc400078e000a */
[----:B------:R-:W-:-:S05]  /*ca60*/  @P1 IMAD.MOV.U32 R5, RZ, RZ, R54 ;  /* 0x000000ffff051224 */ /* 0x000fca00078e0036 */
[----:B------:R0:W2:Y:S04]  /*ca70*/  @P1 LDG.E.U8 R0, desc[UR6][R4.64] ;  /* 0x0000000604001981 */ /* 0x0000a8000c1e1100 */
[----:B---3--:R-:W-:Y:S04]  /*ca80*/  STL [R1+0x1098], R52 ;  /* 0x0010983401007387 */ /* 0x008fe80000100800 */
[----:B------:R-:W0:Y:S04]  /*ca90*/  LDL R4, [R1+0x83c] ;  /* 0x00083c0001047983 */ /* 0x000e280000100800 */
[----:B------:R-:W0:Y:S01]  /*caa0*/  LDL R5, [R1+0x840] ;  /* 0x0008400001057983 */ /* 0x000e220000100800 */
[----:B------:R-:W-:-:S02]  /*cab0*/  ISETP.GT.AND P0, PT, R2, 0x10, PT ;  /* 0x000000100200780c */ /* 0x000fc40003f04270 */
[----:B------:R-:W-:Y:S01]  /*cac0*/  PRMT R43, RZ, 0x7610, R43 ;  /* 0x00007610ff2b7816 */ /* 0x000fe2000000002b */
[----:B------:R-:W3:Y:S01]  /*cad0*/  LDL R57, [R1+0x830] ;  /* 0x0008300001397983 */ /* 0x000ee20000100800 */
[----:B------:R-:W-:-:S03]  /*cae0*/  PRMT R42, RZ, 0x7610, R42 ;  /* 0x00007610ff2a7816 */ /* 0x000fc6000000002a */
[----:B------:R-:W3:Y:S04]  /*caf0*/  LDL R54, [R1+0x824] ;  /* 0x0008240001367983 */ /* 0x000ee80000100800 */
[----:B------:R-:W3:Y:S02]  /*cb00*/  LDL R10, [R1+0x828] ;  /* 0x00082800010a7983 */ /* 0x000ee40000100800 */
[----:B0-----:R-:W-:-:S04]  /*cb10*/  @P0 LOP3.LUT R5, R5, R4, RZ, 0x3c, !PT ;  /* 0x0000000405050212 */ /* 0x001fc800078e3cff */
[----:B------:R-:W-:-:S04]  /*cb20*/  @P0 LOP3.LUT R4, R5, R4, RZ, 0x3c, !PT ;  /* 0x0000000405040212 */ /* 0x000fc800078e3cff */
[----:B------:R-:W-:-:S05]  /*cb30*/  @P0 LOP3.LUT R5, R5, R4, RZ, 0x3c, !PT ;  /* 0x0000000405050212 */ /* 0x000fca00078e3cff */
[----:B------:R4:W3:Y:S04]  /*cb40*/  @P0 LDG.E.U8 R43, desc[UR6][R4.64] ;  /* 0x00000006042b0981 */ /* 0x0008e8000c1e1100 */
[----:B--2---:R-:W-:Y:S01]  /*cb50*/  STL [R1+0x109c], R0 ;  /* 0x00109c0001007387 */ /* 0x004fe20000100800 */
[----:B----4-:R-:W-:Y:S02]  /*cb60*/  @P0 IMAD.MOV.U32 R4, RZ, RZ, R55 ;  /* 0x000000ffff040224 */ /* 0x010fe400078e0037 */
[----:B------:R-:W-:-:S05]  /*cb70*/  @P0 IMAD.MOV.U32 R5, RZ, RZ, R56 ;  /* 0x000000ffff050224 */ /* 0x000fca00078e0038 */
[----:B------:R0:W2:Y:S04]  /*cb80*/  @P0 LDG.E.U8 R42, desc[UR6][R4.64] ;  /* 0x00000006042a0981 */ /* 0x0000a8000c1e1100 */
[----:B---3--:R1:W-:Y:S04]  /*cb90*/  STL [R1+0x10d0], R43 ;  /* 0x0010d02b01007387 */ /* 0x0083e80000100800 */
        /* <DEDUP_REMOVED lines=11> */
[----:B---3--:R3:W-:Y:S04]  /*cc50*/  STL [R1+0x10d8], R41 ;  /* 0x0010d82901007387 */ /* 0x0087e80000100800 */
[----:B------:R-:W0:Y:S04]  /*cc60*/  LDL R4, [R1+0x81c] ;  /* 0x00081c0001047983 */ /* 0x000e280000100800 */
[----:B------:R-:W0:Y:S01]  /*cc70*/  LDL R5, [R1+0x820] ;  /* 0x0008200001057983 */ /* 0x000e220000100800 */
[----:B------:R-:W-:-:S03]  /*cc80*/  ISETP.GT.AND P1, PT, R2, 0x11, PT ;  /* 0x000000110200780c */ /* 0x000fc60003f24270 */
[----:B------:R-:W2:Y:S04]  /*cc90*/  LDL R57, [R1+0x80c] ;  /* 0x00080c0001397983 */ /* 0x000ea80000100800 */
[----:B------:R-:W2:Y:S01]  /*cca0*/  LDL R54, [R1+0x810] ;  /* 0x0008100001367983 */ /* 0x000ea20000100800 */
[----:B------:R-:W-:Y:S02]  /*ccb0*/  PRMT R59, RZ, 0x7610, R59 ;  /* 0x00007610ff3b7816 */ /* 0x000fe4000000003b */
[----:B-1----:R-:W-:Y:S01]  /*ccc0*/  PRMT R43, RZ, 0x7610, R43 ;  /* 0x00007610ff2b7816 */ /* 0x002fe2000000002b */
[----:B---3--:R-:W3:Y:S01]  /*ccd0*/  LDL R41, [R1+0x804] ;  /* 0x0008040001297983 */ /* 0x008ee20000100800 */
[----:B------:R-:W-:-:S03]  /*cce0*/  PRMT R42, RZ, 0x7610, R42 ;  /* 0x00007610ff2a7816 */ /* 0x000fc6000000002a */
[----:B------:R-:W3:Y:S01]  /*ccf0*/  LDL R10, [R1+0x808] ;  /* 0x00080800010a7983 */ /* 0x000ee20000100800 */
[----:B0-----:R-:W-:-:S04]  /*cd00*/  @P1 LOP3.LUT R5, R5, R4, RZ, 0x3c, !PT ;  /* 0x0000000405051212 */ /* 0x001fc800078e3cff */
[----:B------:R-:W-:-:S04]  /*cd10*/  @P1 LOP3.LUT R4, R5, R4, RZ, 0x3c, !PT ;  /* 0x0000000405041212 */ /* 0x000fc800078e3cff */
[----:B------:R-:W-:-:S05]  /*cd20*/  @P1 LOP3.LUT R5, R5, R4, RZ, 0x3c, !PT ;  /* 0x0000000405051212 */ /* 0x000fca00078e3cff */
[----:B------:R4:W3:Y:S02]  /*cd30*/  @P1 LDG.E.U8 R59, desc[UR6][R4.64] ;  /* 0x00000006043b1981 */ /* 0x0008e4000c1e1100 */
[----:B----4-:R-:W-:Y:S02]  /*cd40*/  @P1 IMAD.MOV.U32 R4, RZ, RZ, R55 ;  /* 0x000000ffff041224 */ /* 0x010fe400078e0037 */
[----:B------:R-:W-:-:S05]  /*cd50*/  @P1 IMAD.MOV.U32 R5, RZ, RZ, R56 ;  /* 0x000000ffff051224 */ /* 0x000fca00078e0038 */
[----:B------:R2:W4:Y:S02]  /*cd60*/  @P1 LDG.E.U8 R43, desc[UR6][R4.64] ;  /* 0x00000006042b1981 */ /* 0x000524000c1e1100 */
[----:B--2---:R-:W-:Y:S02]  /*cd70*/  @P1 IMAD.MOV.U32 R4, RZ, RZ, R54 ;  /* 0x000000ffff041224 */ /* 0x004fe400078e0036 */
[----:B------:R-:W-:-:S05]  /*cd80*/  @P1 IMAD.MOV.U32 R5, RZ, RZ, R57 ;  /* 0x000000ffff051224 */ /* 0x000fca00078e0039 */
[----:B------:R3:W2:Y:S04]  /*cd90*/  @P1 LDG.E.U8 R42, desc[UR6][R4.64] ;  /* 0x00000006042a1981 */ /* 0x0006a8000c1e1100 */
[----:B------:R0:W-:Y:S04]  /*cda0*/  STL [R1+0x10dc], R9 ;  /* 0x0010dc0901007387 */ /* 0x0001e80000100800 */
[----:B------:R-:W2:Y:S04]  /*cdb0*/  LDL R56, [R1+0x7fc] ;  /* 0x0007fc0001387983 */ /* 0x000ea80000100800 */
[----:B------:R-:W2:Y:S04]  /*cdc0*/  LDL R55, [R1+0x800] ;  /* 0x0008000001377983 */ /* 0x000ea80000100800 */
[----:B----4-:R1:W-:Y:S04]  /*cdd0*/  STL [R1+0x408], R43 ;  /* 0x0004082b01007387 */ /* 0x0103e80000100800 */
[----:B0-----:R-:W4:Y:S04]  /*cde0*/  LDL R9, [R1+0x7f8] ;  /* 0x0007f80001097983 */ /* 0x001f280000100800 */
[----:B-1----:R-:W4:Y:S01]  /*cdf0*/  LDL R43, [R1+0x7f4] ;  /* 0x0007f400012b7983 */ /* 0x002f220000100800 */
[----:B---3--:R-:W-:Y:S01]  /*ce00*/  @P1 IMAD.MOV.U32 R5, RZ, RZ, R41 ;  /* 0x000000ffff051224 */ /* 0x008fe200078e0029 */
[----:B------:R-:W-:-:S02]  /*ce10*/  ISETP.GT.AND P0, PT, R2, 0x12, PT ;  /* 0x000000120200780c */ /* 0x000fc40003f04270 */
[----:B--2---:R0:W-:Y:S04]  /*ce20*/  STL [R1+0x404], R42 ;  /* 0x0004042a01007387 */ /* 0x0041e80000100800 */
[----:B------:R-:W2:Y:S01]  /*ce30*/  LDL R41, [R1+0x7f0] ;  /* 0x0007f00001297983 */ /* 0x000ea20000100800 */
[----:B------:R-:W-:Y:S01]  /*ce40*/  PRMT R0, RZ, 0x7610, R0 ;  /* 0x00007610ff007816 */ /* 0x000fe20000000000 */
[----:B------:R-:W-:Y:S01]  /*ce50*/  @P1 IMAD.MOV.U32 R4, RZ, RZ, R10 ;  /* 0x000000ffff041224 */ /* 0x000fe200078e000a */
[----:B------:R-:W-:Y:S01]  /*ce60*/  PRMT R51, RZ, 0x7610, R51 ;  /* 0x00007610ff337816 */ /* 0x000fe20000000033 */
[----:B------:R-:W3:Y:S04]  /*ce70*/  LDL R54, [R1+0x7e4] ;  /* 0x0007e40001367983 */ /* 0x000ee80000100800 */
[----:B0-----:R-:W3:Y:S04]  /*ce80*/  LDL R42, [R1+0x7ec] ;  /* 0x0007ec00012a7983 */ /* 0x001ee80000100800 */
[----:B------:R0:W3:Y:S01]  /*ce90*/  @P1 LDG.E.U8 R0, desc[UR6][R4.64] ;  /* 0x0000000604001981 */ /* 0x0000e2000c1e1100 */
[----:B------:R-:W-:-:S03]  /*cea0*/  PRMT R47, RZ, 0x7610, R47 ;  /* 0x00007610ff2f7816 */ /* 0x000fc6000000002f */
[----:B------:R-:W3:Y:S01]  /*ceb0*/  LDL R10, [R1+0x7e8] ;  /* 0x0007e800010a7983 */ /* 0x000ee20000100800 */
[----:B0-----:R-:W-:Y:S02]  /*cec0*/  @P0 IMAD.MOV.U32 R4, RZ, RZ, R55 ;  /* 0x000000ffff040224 */ /* 0x001fe400078e0037 */
[----:B------:R-:W-:-:S05]  /*ced0*/  @P0 IMAD.MOV.U32 R5, RZ, RZ, R56 ;  /* 0x000000ffff050224 */ /* 0x000fca00078e0038 */
[----:B------:R4:W3:Y:S02]  /*cee0*/  @P0 LDG.E.U8 R51, desc[UR6][R4.64] ;  /* 0x0000000604330981 */ /* 0x0008e4000c1e1100 */
[----:B----4-:R-:W-:Y:S02]  /*cef0*/  @P0 IMAD.MOV.U32 R4, RZ, RZ, R9 ;  /* 0x000000ffff040224 */ /* 0x010fe400078e0009 */
[----:B------:R-:W-:-:S05]  /*cf00*/  @P0 IMAD.MOV.U32 R5, RZ, RZ, R43 ;  /* 0x000000ffff050224 */ /* 0x000fca00078e002b */
[----:B------:R2:W4:Y:S01]  /*cf10*/  @P0 LDG.E.U8 R47, desc[UR6][R4.64] ;  /* 0x00000006042f0981 */ /* 0x000522000c1e1100 */
[----:B------:R-:W-:Y:S01]  /*cf20*/  PRMT R46, RZ, 0x7610, R46 ;  /* 0x00007610ff2e7816 */ /* 0x000fe2000000002e */
[----:B--2---:R-:W-:Y:S02]  /*cf30*/  @P0 IMAD.MOV.U32 R4, RZ, RZ, R41 ;  /* 0x000000ffff040224 */ /* 0x004fe400078e0029 */
[----:B---3--:R-:W-:-:S05]  /*cf40*/  @P0 IMAD.MOV.U32 R5, RZ, RZ, R42 ;  /* 0x000000ffff050224 */ /* 0x008fca00078e002a */
[----:B------:R0:W2:Y:S01]  /*cf50*/  @P0 LDG.E.U8 R46, desc[UR6][R4.64] ;  /* 0x00000006042e0981 */ /* 0x0000a2000c1e1100 */
[----:B------:R-:W-:-:S03]  /*cf60*/  PRMT R45, RZ, 0x7610, R45 ;  /* 0x00007610ff2d7816 */ /* 0x000fc6000000002d */
[----:B------:R-:W-:Y:S01]  /*cf70*/  STL [R1+0x10a0], R0 ;  /* 0x0010a00001007387 */ /* 0x000fe20000100800 */
[----:B0-----:R-:W-:Y:S02]  /*cf80*/  @P0 IMAD.MOV.U32 R4, RZ, RZ, R10 ;  /* 0x000000ffff040224 */ /* 0x001fe400078e000a */
[----:B------:R-:W-:Y:S01]  /*cf90*/  @P0 IMAD.MOV.U32 R5, RZ, RZ, R54 ;  /* 0x000000ffff050224 */ /* 0x000fe200078e0036 */
[----:B------:R-:W-:Y:S04]  /*cfa0*/  STL [R1+0x10a4], R51 ;  /* 0x0010a43301007387 */ /* 0x000fe80000100800 */
[----:B------:R-:W3:Y:S04]  /*cfb0*/  LDL R43, [R1+0x7dc] ;  /* 0x0007dc00012b7983 */ /* 0x000ee80000100800 */
[----:B------:R-:W3:Y:S04]  /*cfc0*/  LDL R9, [R1+0x7e0] ;  /* 0x0007e00001097983 */ /* 0x000ee80000100800 */
[----:B------:R3:W3:Y:S04]  /*cfd0*/  @P0 LDG.E.U8 R45, desc[UR6][R4.64] ;  /* 0x00000006042d0981 */ /* 0x0006e8000c1e1100 */
[----:B----4-:R-:W-:Y:S04]  /*cfe0*/  STL [R1+0x10a8], R47 ;  /* 0x0010a82f01007387 */ /* 0x010fe80000100800 */
[----:B------:R-:W-:Y:S04]  /*cff0*/  STL [R1+0x40c], R59 ;  /* 0x00040c3b01007387 */ /* 0x000fe80000100800 */
[----:B------:R-:W4:Y:S04]  /*d000*/  LDL R42, [R1+0x7d4] ;  /* 0x0007d400012a7983 */ /* 0x000f280000100800 */
[----:B------:R-:W4:Y:S01]  /*d010*/  LDL R41, [R1+0x7d8] ;  /* 0x0007d80001297983 */ /* 0x000f220000100800 */
[----:B------:R-:W-:-:S03]  /*d020*/  ISETP.GT.AND P1, PT, R2, 0x13, PT ;  /* 0x000000130200780c */ /* 0x000fc60003f24270 */
[----:B--2---:R-:W-:Y:S04]  /*d030*/  STL [R1+0x10ac], R46 ;  /* 0x0010ac2e01007387 */ /* 0x004fe80000100800 */
[----:B------:R-:W2:Y:S04]  /*d040*/  LDL R54, [R1+0x7cc] ;  /* 0x0007cc0001367983 */ /* 0x000ea80000100800 */
[----:B------:R-:W2:Y:S01]  /*d050*/  LDL R10, [R1+0x7d0] ;  /* 0x0007d000010a7983 */ /* 0x000ea20000100800 */
[----:B------:R-:W-:Y:S02]  /*d060*/  PRMT R58, RZ, 0x7610, R58 ;  /* 0x00007610ff3a7816 */ /* 0x000fe4000000003a */
[----:B------:R-:W-:Y:S01]  /*d070*/  PRMT R49, RZ, 0x7610, R49 ;  /* 0x00007610ff317816 */ /* 0x000fe20000000031 */
[----:B---3--:R-:W-:-:S02]  /*d080*/  @P1 IMAD.MOV.U32 R5, RZ, RZ, R43 ;  /* 0x000000ffff051224 */ /* 0x008fc400078e002b */
[----:B------:R-:W-:Y:S01]  /*d090*/  @P1 IMAD.MOV.U32 R4, RZ, RZ, R9 ;  /* 0x000000ffff041224 */ /* 0x000fe200078e0009 */
[----:B------:R-:W-:Y:S04]  /*d0a0*/  STL [R1+0x10b0], R45 ;  /* 0x0010b02d01007387 */ /* 0x000fe80000100800 */
[----:B------:R-:W3:Y:S04]  /*d0b0*/  LDL R43, [R1+0x7c4] ;  /* 0x0007c400012b7983 */ /* 0x000ee80000100800 */
[----:B------:R-:W3:Y:S04]  /*d0c0*/  LDL R9, [R1+0x7c8] ;  /* 0x0007c80001097983 */ /* 0x000ee80000100800 */
[----:B------:R4:W3:Y:S02]  /*d0d0*/  @P1 LDG.E.U8 R58, desc[UR6][R4.64] ;  /* 0x00000006043a1981 */ /* 0x0008e4000c1e1100 */
[----:B----4-:R-:W-:-:S02]  /*d0e0*/  @P1 IMAD.MOV.U32 R5, RZ, RZ, R42 ;  /* 0x000000ffff051224 */ /* 0x010fc400078e002a */
[----:B------:R-:W-:-:S05]  /*d0f0*/  @P1 IMAD.MOV.U32 R4, RZ, RZ, R41 ;  /* 0x000000ffff041224 */ /* 0x000fca00078e0029 */
[----:B------:R2:W4:Y:S01]  /*d100*/  @P1 LDG.E.U8 R49, desc[UR6][R4.64] ;  /* 0x0000000604311981 */ /* 0x000522000c1e1100 */
[----:B------:R-:W-:Y:S01]  /*d110*/  PRMT R48, RZ, 0x7610, R48 ;  /* 0x00007610ff307816 */ /* 0x000fe20000000030 */
[----:B--2---:R-:W-:Y:S02]  /*d120*/  @P1 IMAD.MOV.U32 R4, RZ, RZ, R10 ;  /* 0x000000ffff041224 */ /* 0x004fe400078e000a */
[----:B------:R-:W-:-:S05]  /*d130*/  @P1 IMAD.MOV.U32 R5, RZ, RZ, R54 ;  /* 0x000000ffff051224 */ /* 0x000fca00078e0036 */
[----:B------:R3:W2:Y:S01]  /*d140*/  @P1 LDG.E.U8 R48, desc[UR6][R4.64] ;  /* 0x0000000604301981 */ /* 0x0006a2000c1e1100 */
[----:B------:R-:W-:Y:S01]  /*d150*/  PRMT R11, RZ, 0x7610, R11 ;  /* 0x00007610ff0b7816 */ /* 0x000fe2000000000b */
[----:B---3--:R-:W-:Y:S02]  /*d160*/  @P1 IMAD.MOV.U32 R5, RZ, RZ, R43 ;  /* 0x000000ffff051224 */ /* 0x008fe400078e002b */
[----:B------:R-:W-:Y:S01]  /*d170*/  @P1 IMAD.MOV.U32 R4, RZ, RZ, R9 ;  /* 0x000000ffff041224 */ /* 0x000fe200078e0009 */
[----:B------:R-:W-:Y:S04]  /*d180*/  STL [R1+0x10b4], R58 ;  /* 0x0010b43a01007387 */ /* 0x000fe80000100800 */
[----:B------:R-:W3:Y:S04]  /*d190*/  LDL R42, [R1+0x7bc] ;  /* 0x0007bc00012a7983 */ /* 0x000ee80000100800 */
[----:B------:R-:W3:Y:S04]  /*d1a0*/  LDL R41, [R1+0x7c0] ;  /* 0x0007c00001297983 */ /* 0x000ee80000100800 */
[----:B------:R3:W3:Y:S04]  /*d1b0*/  @P1 LDG.E.U8 R11, desc[UR6][R4.64] ;  /* 0x00000006040b1981 */ /* 0x0006e8000c1e1100 */
[----:B----4-:R-:W-:Y:S04]  /*d1c0*/  STL [R1+0x10b8], R49 ;  /* 0x0010b83101007387 */ /* 0x010fe80000100800 */
[----:B------:R-:W4:Y:S04]  /*d1d0*/  LDL R56, [R1+0x7b4] ;  /* 0x0007b40001387983 */ /* 0x000f280000100800 */
[----:B------:R-:W4:Y:S04]  /*d1e0*/  LDL R55, [R1+0x7b8] ;  /* 0x0007b80001377983 */ /* 0x000f280000100800 */
[----:B------:R-:W4:Y:S04]  /*d1f0*/  LDL R54, [R1+0x7ac] ;  /* 0x0007ac0001367983 */ /* 0x000f280000100800 */
[----:B------:R-:W4:Y:S04]  /*d200*/  LDL R10, [R1+0x7b0] ;  /* 0x0007b000010a7983 */ /* 0x000f280000100800 */
[----:B--2---:R0:W-:Y:S04]  /*d210*/  STL [R1+0x10bc], R48 ;  /* 0x0010bc3001007387 */ /* 0x0041e80000100800 */
[----:B------:R-:W2:Y:S04]  /*d220*/  LDL R43, [R1+0x7a4] ;  /* 0x0007a400012b7983 */ /* 0x000ea80000100800 */
[----:B------:R-:W2:Y:S01]  /*d230*/  LDL R9, [R1+0x7a8] ;  /* 0x0007a80001097983 */ /* 0x000ea20000100800 */
[----:B------:R-:W-:-:S02]  /*d240*/  ISETP.GT.AND P0, PT, R2, 0x14, PT ;  /* 0x000000140200780c */ /* 0x000fc40003f04270 */
[----:B------:R-:W-:Y:S02]  /*d250*/  PRMT R8, RZ, 0x7610, R8 ;  /* 0x00007610ff087816 */ /* 0x000fe40000000008 */
[----:B0-----:R-:W-:Y:S02]  /*d260*/  PRMT R48, RZ, 0x7610, R48 ;  /* 0x00007610ff307816 */ /* 0x001fe40000000030 */
[----:B------:R-:W-:-:S07]  /*d270*/  PRMT R58, RZ, 0x7610, R58 ;  /* 0x00007610ff3a7816 */ /* 0x000fce000000003a */
[----:B---3--:R-:W-:Y:S02]  /*d280*/  @P0 IMAD.MOV.U32 R5, RZ, RZ, R42 ;  /* 0x000000ffff050224 */ /* 0x008fe400078e002a */
[----:B------:R-:W-:Y:S01]  /*d290*/  @P0 IMAD.MOV.U32 R4, RZ, RZ, R41 ;  /* 0x000000ffff040224 */ /* 0x000fe200078e0029 */
[----:B------:R0:W-:Y:S04]  /*d2a0*/  STL [R1+0x10c0], R11 ;  /* 0x0010c00b01007387 */ /* 0x0001e80000100800 */
[----:B------:R-:W3:Y:S04]  /*d2b0*/  LDL R42, [R1+0x79c] ;  /* 0x00079c00012a7983 */ /* 0x000ee80000100800 */
[----:B------:R-:W3:Y:S04]  /*d2c0*/  LDL R41, [R1+0x7a0] ;  /* 0x0007a00001297983 */ /* 0x000ee80000100800 */
[----:B------:R4:W3:Y:S02]  /*d2d0*/  @P0 LDG.E.U8 R8, desc[UR6][R4.64] ;  /* 0x0000000604080981 */ /* 0x0008e4000c1e1100 */
[----:B----4-:R-:W-:-:S02]  /*d2e0*/  @P0 IMAD.MOV.U32 R5, RZ, RZ, R56 ;  /* 0x000000ffff050224 */ /* 0x010fc400078e0038 */
[----:B------:R-:W-:-:S05]  /*d2f0*/  @P0 IMAD.MOV.U32 R4, RZ, RZ, R55 ;  /* 0x000000ffff040224 */ /* 0x000fca00078e0037 */
[----:B------:R1:W4:Y:S02]  /*d300*/  @P0 LDG.E.U8 R48, desc[UR6][R4.64] ;  /* 0x0000000604300981 */ /* 0x000324000c1e1100 */
[----:B-1----:R-:W-:Y:S02]  /*d310*/  @P0 IMAD.MOV.U32 R4, RZ, RZ, R10 ;  /* 0x000000ffff040224 */ /* 0x002fe400078e000a */
[----:B------:R-:W-:-:S05]  /*d320*/  @P0 IMAD.MOV.U32 R5, RZ, RZ, R54 ;  /* 0x000000ffff050224 */ /* 0x000fca00078e0036 */
[----:B------:R2:W4:Y:S01]  /*d330*/  @P0 LDG.E.U8 R58, desc[UR6][R4.64] ;  /* 0x00000006043a0981 */ /* 0x000522000c1e1100 */
[----:B------:R-:W-:Y:S02]  /*d340*/  PRMT R51, RZ, 0x7610, R51 ;  /* 0x00007610ff337816 */ /* 0x000fe40000000033 */
[----:B------:R-:W-:Y:S01]  /*d350*/  ISETP.GT.AND P1, PT, R2, 0x15, PT ;  /* 0x000000150200780c */ /* 0x000fe20003f24270 */
[----:B--2---:R-:W-:Y:S02]  /*d360*/  @P0 IMAD.MOV.U32 R4, RZ, RZ, R9 ;  /* 0x000000ffff040224 */ /* 0x004fe400078e0009 */
[----:B------:R-:W-:-:S05]  /*d370*/  @P0 IMAD.MOV.U32 R5, RZ, RZ, R43 ;  /* 0x000000ffff050224 */ /* 0x000fca00078e002b */
[----:B------:R3:W2:Y:S01]  /*d380*/  @P0 LDG.E.U8 R51, desc[UR6][R4.64] ;  /* 0x0000000604330981 */ /* 0x0006a2000c1e1100 */
[----:B------:R-:W-:-:S04]  /*d390*/  PRMT R52, RZ, 0x7610, R52 ;  /* 0x00007610ff347816 */ /* 0x000fc80000000034 */
[----:B---3--:R-:W-:Y:S02]  /*d3a0*/  @P1 IMAD.MOV.U32 R5, RZ, RZ, R42 ;  /* 0x000000ffff051224 */ /* 0x008fe400078e002a */
[----:B------:R-:W-:Y:S01]  /*d3b0*/  @P1 IMAD.MOV.U32 R4, RZ, RZ, R41 ;  /* 0x000000ffff041224 */ /* 0x000fe200078e0029 */
[----:B------:R1:W-:Y:S04]  /*d3c0*/  STL [R1+0x10e0], R8 ;  /* 0x0010e00801007387 */ /* 0x0003e80000100800 */
[----:B0-----:R-:W3:Y:S04]  /*d3d0*/  LDL R11, [R1+0x794] ;  /* 0x00079400010b7983 */ /* 0x001ee80000100800 */
[----:B------:R-:W3:Y:S04]  /*d3e0*/  LDL R10, [R1+0x798] ;  /* 0x00079800010a7983 */ /* 0x000ee80000100800 */
[----:B------:R3:W3:Y:S04]  /*d3f0*/  @P1 LDG.E.U8 R52, desc[UR6][R4.64] ;  /* 0x0000000604341981 */ /* 0x0006e8000c1e1100 */
[----:B----4-:R-:W-:Y:S04]  /*d400*/  STL [R1+0x10e4], R58 ;  /* 0x0010e43a01007387 */ /* 0x010fe80000100800 */
[----:B-1----:R-:W4:Y:S04]  /*d410*/  LDL R8, [R1+0x790] ;  /* 0x0007900001087983 */ /* 0x002f280000100800 */
[----:B------:R-:W4:Y:S04]  /*d420*/  LDL R9, [R1+0x78c] ;  /* 0x00078c0001097983 */ /* 0x000f280000100800 */
[----:B--2---:R-:W-:Y:S04]  /*d430*/  STL [R1+0x10e8], R51 ;  /* 0x0010e83301007387 */ /* 0x004fe80000100800 */
[----:B------:R0:W-:Y:S04]  /*d440*/  STL [R1+0x3d8], R48 ;  /* 0x0003d83001007387 */ /* 0x0001e80000100800 */
[----:B------:R-:W2:Y:S04]  /*d450*/  LDL R43, [R1+0x788] ;  /* 0x00078800012b7983 */ /* 0x000ea80000100800 */
[----:B------:R-:W2:Y:S04]  /*d460*/  LDL R42, [R1+0x77c] ;  /* 0x00077c00012a7983 */ /* 0x000ea80000100800 */
[----:B0-----:R-:W2:Y:S04]  /*d470*/  LDL R48, [R1+0x784] ;  /* 0x0007840001307983 */ /* 0x001ea80000100800 */
[----:B------:R-:W2:Y:S01]  /*d480*/  LDL R41, [R1+0x780] ;  /* 0x0007800001297983 */ /* 0x000ea20000100800 */
[----:B---3--:R-:W-:-:S02]  /*d490*/  @P1 IMAD.MOV.U32 R5, RZ, RZ, R11 ;  /* 0x000000ffff051224 */ /* 0x008fc400078e000b */
[----:B------:R-:W-:Y:S01]  /*d4a0*/  @P1 IMAD.MOV.U32 R4, RZ, RZ, R10 ;  /* 0x000000ffff041224 */ /* 0x000fe200078e000a */
[----:B------:R0:W-:Y:S04]  /*d4b0*/  STL [R1+0x10c4], R52 ;  /* 0x0010c43401007387 */ /* 0x0001e80000100800 */
[----:B------:R-:W3:Y:S04]  /*d4c0*/  LDL R11, [R1+0x73c] ;  /* 0x00073c00010b7983 */ /* 0x000ee80000100800 */
[----:B------:R-:W3:Y:S01]  /*d4d0*/  LDL R10, [R1+0x740] ;  /* 0x00074000010a7983 */ /* 0x000ee20000100800 */
[----:B------:R-:W-:-:S02]  /*d4e0*/  PRMT R53, RZ, 0x7610, R53 ;  /* 0x00007610ff357816 */ /* 0x000fc40000000035 */
[C---:B------:R-:W-:Y:S01]  /*d4f0*/  ISETP.GT.AND P0, PT, R2.reuse, 0x16, PT ;  /* 0x000000160200780c */ /* 0x040fe20003f04270 */
[----:B------:R-:W3:Y:S04]  /*d500*/  LDL R54, [R1+0x71c] ;  /* 0x00071c0001367983 */ /* 0x000ee80000100800 */
[----:B------:R4:W3:Y:S01]  /*d510*/  @P1 LDG.E.U8 R53, desc[UR6][R4.64] ;  /* 0x0000000604351981 */ /* 0x0008e2000c1e1100 */
[----:B------:R-:W-:Y:S02]  /*d520*/  PRMT R40, RZ, 0x7610, R40 ;  /* 0x00007610ff287816 */ /* 0x000fe40000000028 */
[----:B------:R-:W-:Y:S01]  /*d530*/  PRMT R50, RZ, 0x7610, R50 ;  /* 0x00007610ff327816 */ /* 0x000fe20000000032 */
[----:B------:R-:W3:Y:S01]  /*d540*/  LDL R51, [R1+0x720] ;  /* 0x0007200001337983 */ /* 0x000ee20000100800 */
[----:B------:R-:W-:-:S02]  /*d550*/  ISETP.GT.AND P2, PT, R2, 0x18, PT ;  /* 0x000000180200780c */ /* 0x000fc40003f44270 */
[----:B------:R-:W-:Y:S01]  /*d560*/  PRMT R44, RZ, 0x7610, R44 ;  /* 0x00007610ff2c7816 */ /* 0x000fe2000000002c */
[----:B------:R-:W3:Y:S01]  /*d570*/  LDL R55, [R1+0x65c] ;  /* 0x00065c0001377983 */ /* 0x000ee20000100800 */
[----:B----4-:R-:W-:-:S03]  /*d580*/  @P1 IMAD.MOV.U32 R4, RZ, RZ, R8 ;  /* 0x000000ffff041224 */ /* 0x010fc600078e0008 */
[----:B------:R-:W4:Y:S01]  /*d590*/  LDL R8, [R1+0x738] ;  /* 0x0007380001087983 */ /* 0x000f220000100800 */
[----:B------:R-:W-:-:S03]  /*d5a0*/  @P1 IMAD.MOV.U32 R5, RZ, RZ, R9 ;  /* 0x000000ffff051224 */ /* 0x000fc600078e0009 */
[----:B------:R-:W4:Y:S04]  /*d5b0*/  LDL R9, [R1+0x734] ;  /* 0x0007340001097983 */ /* 0x000f280000100800 */
[----:B------:R2:W4:Y:S02]  /*d5c0*/  @P1 LDG.E.U8 R40, desc[UR6][R4.64] ;  /* 0x0000000604281981 */ /* 0x000524000c1e1100 */
[----:B--2---:R-:W-:Y:S02]  /*d5d0*/  @P1 IMAD.MOV.U32 R4, RZ, RZ, R43 ;  /* 0x000000ffff041224 */ /* 0x004fe400078e002b */
[----:B------:R-:W2:Y:S01]  /*d5e0*/  LDL R43, [R1+0x730] ;  /* 0x00073000012b7983 */ /* 0x000ea20000100800 */
[----:B------:R-:W-:-:S03]  /*d5f0*/  @P1 IMAD.MOV.U32 R5, RZ, RZ, R48 ;  /* 0x000000ffff051224 */ /* 0x000fc600078e0030 */
[----:B------:R-:W2:Y:S04]  /*d600*/  LDL R48, [R1+0x72c] ;  /* 0x00072c0001307983 */ /* 0x000ea80000100800 */
[----:B------:R1:W2:Y:S02]  /*d610*/  @P1 LDG.E.U8 R50, desc[UR6][R4.64] ;  /* 0x0000000604321981 */ /* 0x0002a4000c1e1100 */
[----:B-1----:R-:W-:Y:S02]  /*d620*/  @P0 IMAD.MOV.U32 R4, RZ, RZ, R41 ;  /* 0x000000ffff040224 */ /* 0x002fe400078e0029 */
[----:B------:R-:W-:Y:S01]  /*d630*/  @P0 IMAD.MOV.U32 R5, RZ, RZ, R42 ;  /* 0x000000ffff050224 */ /* 0x000fe200078e002a */
[----:B------:R-:W2:Y:S04]  /*d640*/  LDL R41, [R1+0x728] ;  /* 0x0007280001297983 */ /* 0x000ea80000100800 */
[----:B------:R-:W2:Y:S04]  /*d650*/  LDL R42, [R1+0x724] ;  /* 0x00072400012a7983 */ /* 0x000ea80000100800 */
[----:B------:R3:W2:Y:S01]  /*d660*/  @P0 LDG.E.U8 R44, desc[UR6][R4.64] ;  /* 0x00000006042c0981 */ /* 0x0006a2000c1e1100 */
[----:B------:R-:W-:Y:S01]  /*d670*/  PRMT R49, RZ, 0x7610, R49 ;  /* 0x00007610ff317816 */ /* 0x000fe20000000031 */
[----:B---3--:R-:W-:-:S02]  /*d680*/  @P2 IMAD.MOV.U32 R4, RZ, RZ, R10 ;  /* 0x000000ffff042224 */ /* 0x008fc400078e000a */
[----:B------:R-:W-:Y:S01]  /*d690*/  @P2 IMAD.MOV.U32 R5, RZ, RZ, R11 ;  /* 0x000000ffff052224 */ /* 0x000fe200078e000b */
[----:B------:R-:W3:Y:S04]  /*d6a0*/  LDL R10, [R1+0x6c0] ;  /* 0x0006c000010a7983 */ /* 0x000ee80000100800 */
[----:B------:R-:W3:Y:S04]  /*d6b0*/  LDL R11, [R1+0x6bc] ;  /* 0x0006bc00010b7983 */ /* 0x000ee80000100800 */
[----:B------:R4:W3:Y:S02]  /*d6c0*/  @P2 LDG.E.U8 R49, desc[UR6][R4.64] ;  /* 0x0000000604312981 */ /* 0x0008e4000c1e1100 */
[----:B----4-:R-:W-:-:S02]  /*d6d0*/  @P2 IMAD.MOV.U32 R4, RZ, RZ, R8 ;  /* 0x000000ffff042224 */ /* 0x010fc400078e0008 */
[----:B------:R-:W4:Y:S01]  /*d6e0*/  LDL R8, [R1+0x6b8] ;  /* 0x0006b80001087983 */ /* 0x000f220000100800 */
[----:B------:R-:W-:-:S03]  /*d6f0*/  @P2 IMAD.MOV.U32 R5, RZ, RZ, R9 ;  /* 0x000000ffff052224 */ /* 0x000fc600078e0009 */
[----:B------:R-:W4:Y:S01]  /*d700*/  LDL R9, [R1+0x6b4] ;  /* 0x0006b40001097983 */ /* 0x000f220000100800 */
[----:B------:R-:W-:Y:S02]  /*d710*/  PRMT R47, RZ, 0x7610, R47 ;  /* 0x00007610ff2f7816 */ /* 0x000fe4000000002f */
[----:B------:R-:W-:-:S04]  /*d720*/  PRMT R46, RZ, 0x7610, R46 ;  /* 0x00007610ff2e7816 */ /* 0x000fc8000000002e */
[----:B------:R2:W4:Y:S01]  /*d730*/  @P2 LDG.E.U8 R47, desc[UR6][R4.64] ;  /* 0x00000006042f2981 */ /* 0x000522000c1e1100 */
[----:B------:R-:W-:Y:S01]  /*d740*/  ISETP.GT.AND P3, PT, R2, 0x1c, PT ;  /* 0x0000001c0200780c */ /* 0x000fe20003f64270 */
[----:B--2---:R-:W-:Y:S02]  /*d750*/  @P2 IMAD.MOV.U32 R4, RZ, RZ, R43 ;  /* 0x000000ffff042224 */ /* 0x004fe400078e002b */
[----:B------:R-:W2:Y:S01]  /*d760*/  LDL R43, [R1+0x6b0] ;  /* 0x0006b000012b7983 */ /* 0x000ea20000100800 */
[----:B------:R-:W-:-:S03]  /*d770*/  @P2 IMAD.MOV.U32 R5, RZ, RZ, R48 ;  /* 0x000000ffff052224 */ /* 0x000fc600078e0030 */
[----:B------:R-:W2:Y:S04]  /*d780*/  LDL R48, [R1+0x6ac] ;  /* 0x0006ac0001307983 */ /* 0x000ea80000100800 */
[----:B------:R1:W2:Y:S01]  /*d790*/  @P2 LDG.E.U8 R46, desc[UR6][R4.64] ;  /* 0x00000006042e2981 */ /* 0x0002a2000c1e1100 */
[----:B------:R-:W-:Y:S01]  /*d7a0*/  PRMT R45, RZ, 0x7610, R45 ;  /* 0x00007610ff2d7816 */ /* 0x000fe2000000002d */
[----:B-1----:R-:W-:Y:S02]  /*d7b0*/  @P2 IMAD.MOV.U32 R4, RZ, RZ, R41 ;  /* 0x000000ffff042224 */ /* 0x002fe400078e0029 */
[----:B------:R-:W2:Y:S01]  /*d7c0*/  LDL R41, [R1+0x6a8] ;  /* 0x0006a80001297983 */ /* 0x000ea20000100800 */
[----:B------:R-:W-:-:S03]  /*d7d0*/  @P2 IMAD.MOV.U32 R5, RZ, RZ, R42 ;  /* 0x000000ffff052224 */ /* 0x000fc600078e002a */
[----:B------:R-:W2:Y:S04]  /*d7e0*/  LDL R42, [R1+0x6a4] ;  /* 0x0006a400012a7983 */ /* 0x000ea80000100800 */
[----:B------:R3:W2:Y:S01]  /*d7f0*/  @P2 LDG.E.U8 R45, desc[UR6][R4.64] ;  /* 0x00000006042d2981 */ /* 0x0006a2000c1e1100 */
[----:B------:R-:W-:Y:S01]  /*d800*/  PRMT R0, RZ, 0x7610, R0 ;  /* 0x00007610ff007816 */ /* 0x000fe20000000000 */
[----:B---3--:R-:W-:Y:S02]  /*d810*/  @P3 IMAD.MOV.U32 R4, RZ, RZ, R10 ;  /* 0x000000ffff043224 */ /* 0x008fe400078e000a */
[----:B------:R-:W3:Y:S01]  /*d820*/  LDL R10, [R1+0x778] ;  /* 0x00077800010a7983 */ /* 0x000ee20000100800 */
[----:B------:R-:W-:-:S03]  /*d830*/  @P3 IMAD.MOV.U32 R5, RZ, RZ, R11 ;  /* 0x000000ffff053224 */ /* 0x000fc600078e000b */
[----:B------:R-:W3:Y:S04]  /*d840*/  LDL R11, [R1+0x774] ;  /* 0x00077400010b7983 */ /* 0x000ee80000100800 */
[----:B------:R4:W3:Y:S02]  /*d850*/  @P3 LDG.E.U8 R0, desc[UR6][R4.64] ;  /* 0x0000000604003981 */ /* 0x0008e4000c1e1100 */
[----:B----4-:R-:W-:Y:S02]  /*d860*/  @P3 IMAD.MOV.U32 R4, RZ, RZ, R8 ;  /* 0x000000ffff043224 */ /* 0x010fe400078e0008 */
[----:B------:R-:W4:Y:S01]  /*d870*/  LDL R8, [R1+0x770] ;  /* 0x0007700001087983 */ /* 0x000f220000100800 */
[----:B------:R-:W-:-:S03]  /*d880*/  @P3 IMAD.MOV.U32 R5, RZ, RZ, R9 ;  /* 0x000000ffff053224 */ /* 0x000fc600078e0009 */
[----:B------:R-:W4:Y:S01]  /*d890*/  LDL R9, [R1+0x76c] ;  /* 0x00076c0001097983 */ /* 0x000f220000100800 */
[----:B0-----:R-:W-:Y:S02]  /*d8a0*/  PRMT R52, RZ, 0x7610, R52 ;  /* 0x00007610ff347816 */ /* 0x001fe40000000034 */
[----:B------:R-:W-:-:S04]  /*d8b0*/  PRMT R61, RZ, 0x7610, R61 ;  /* 0x00007610ff3d7816 */ /* 0x000fc8000000003d */
[----:B------:R2:W4:Y:S02]  /*d8c0*/  @P3 LDG.E.U8 R52, desc[UR6][R4.64] ;  /* 0x0000000604343981 */ /* 0x000524000c1e1100 */
[----:B--2---:R-:W-:Y:S01]  /*d8d0*/  @P3 IMAD.MOV.U32 R4, RZ, RZ, R43 ;  /* 0x000000ffff043224 */ /* 0x004fe200078e002b */
[----:B------:R-:W-:Y:S01]  /*d8e0*/  PRMT R60, RZ, 0x7610, R60 ;  /* 0x00007610ff3c7816 */ /* 0x000fe2000000003c */
[----:B------:R-:W2:Y:S01]  /*d8f0*/  LDL R43, [R1+0x710] ;  /* 0x00071000012b7983 */ /* 0x000ea20000100800 */
[----:B------:R-:W-:-:S03]  /*d900*/  @P3 IMAD.MOV.U32 R5, RZ, RZ, R48 ;  /* 0x000000ffff053224 */ /* 0x000fc600078e0030 */
[----:B------:R-:W2:Y:S04]  /*d910*/  LDL R48, [R1+0x70c] ;  /* 0x00070c0001307983 */ /* 0x000ea80000100800 */
[----:B------:R0:W2:Y:S02]  /*d920*/  @P3 LDG.E.U8 R61, desc[UR6][R4.64] ;  /* 0x00000006043d3981 */ /* 0x0000a4000c1e1100 */
[----:B0-----:R-:W-:Y:S02]  /*d930*/  @P3 IMAD.MOV.U32 R4, RZ, RZ, R41 ;  /* 0x000000ffff043224 */ /* 0x001fe400078e0029 */
        /* <DEDUP_REMOVED lines=14> */
[----:B------:R-:W-:Y:S02]  /*da20*/  ISETP.GT.AND P1, PT, R2, 0x19, PT ;  /* 0x000000190200780c */ /* 0x000fe40003f24270 */
[----:B------:R-:W-:Y:S02]  /*da30*/  PRMT R38, RZ, 0x7610, R38 ;  /* 0x00007610ff267816 */ /* 0x000fe40000000026 */
[----:B------:R-:W-:-:S04]  /*da40*/  PRMT R37, RZ, 0x7610, R37 ;  /* 0x00007610ff257816 */ /* 0x000fc80000000025 */
[----:B------:R0:W4:Y:S01]  /*da50*/  @P0 LDG.E.U8 R38, desc[UR6][R4.64] ;  /* 0x0000000604260981 */ /* 0x000122000c1e1100 */
[----:B------:R-:W-:-:S04]  /*da60*/  PRMT R36, RZ, 0x7610, R36 ;  /* 0x00007610ff247816 */ /* 0x000fc80000000024 */
[----:B0-----:R-:W-:Y:S02]  /*da70*/  @P1 IMAD.MOV.U32 R4, RZ, RZ, R51 ;  /* 0x000000ffff041224 */ /* 0x001fe400078e0033 */
[----:B------:R-:W-:Y:S01]  /*da80*/  @P1 IMAD.MOV.U32 R5, RZ, RZ, R54 ;  /* 0x000000ffff051224 */ /* 0x000fe200078e0036 */
[----:B------:R-:W-:Y:S01]  /*da90*/  PRMT R35, RZ, 0x7610, R35 ;  /* 0x00007610ff237816 */ /* 0x000fe20000000023 */
[----:B------:R-:W4:Y:S04]  /*daa0*/  LDL R54, [R1+0x6ec] ;  /* 0x0006ec0001367983 */ /* 0x000f280000100800 */
[----:B------:R2:W4:Y:S01]  /*dab0*/  @P1 LDG.E.U8 R37, desc[UR6][R4.64] ;  /* 0x0000000604251981 */ /* 0x000522000c1e1100 */
[----:B------:R-:W-:Y:S02]  /*dac0*/  ISETP.GT.AND P3, PT, R2, 0x1d, PT ;  /* 0x0000001d0200780c */ /* 0x000fe40003f64270 */
[----:B------:R-:W-:Y:S01]  /*dad0*/  PRMT R34, RZ, 0x7610, R34 ;  /* 0x00007610ff227816 */ /* 0x000fe20000000022 */
[----:B------:R-:W4:Y:S01]  /*dae0*/  LDL R51, [R1+0x6f0] ;  /* 0x0006f00001337983 */ /* 0x000f220000100800 */
[----:B--2---:R-:W-:-:S03]  /*daf0*/  @P1 IMAD.MOV.U32 R4, RZ, RZ, R41 ;  /* 0x000000ffff041224 */ /* 0x004fc600078e0029 */
[----:B------:R-:W2:Y:S01]  /*db00*/  LDL R41, [R1+0x698] ;  /* 0x0006980001297983 */ /* 0x000ea20000100800 */
[----:B------:R-:W-:-:S03]  /*db10*/  @P1 IMAD.MOV.U32 R5, RZ, RZ, R42 ;  /* 0x000000ffff051224 */ /* 0x000fc600078e002a */
[----:B------:R-:W2:Y:S04]  /*db20*/  LDL R42, [R1+0x694] ;  /* 0x00069400012a7983 */ /* 0x000ea80000100800 */
[----:B------:R0:W2:Y:S02]  /*db30*/  @P1 LDG.E.U8 R36, desc[UR6][R4.64] ;  /* 0x0000000604241981 */ /* 0x0000a4000c1e1100 */
[----:B0-----:R-:W-:Y:S02]  /*db40*/  @P1 IMAD.MOV.U32 R4, RZ, RZ, R43 ;  /* 0x000000ffff041224 */ /* 0x001fe400078e002b */
[----:B------:R-:W-:Y:S01]  /*db50*/  @P1 IMAD.MOV.U32 R5, RZ, RZ, R48 ;  /* 0x000000ffff051224 */ /* 0x000fe200078e0030 */
[----:B------:R-:W-:Y:S01]  /*db60*/  PRMT R33, RZ, 0x7610, R33 ;  /* 0x00007610ff217816 */ /* 0x000fe20000000021 */
[----:B------:R-:W2:Y:S04]  /*db70*/  LDL R48, [R1+0x764] ;  /* 0x0007640001307983 */ /* 0x000ea80000100800 */
[----:B------:R3:W2:Y:S04]  /*db80*/  @P1 LDG.E.U8 R35, desc[UR6][R4.64] ;  /* 0x0000000604231981 */ /* 0x0006a8000c1e1100 */
[----:B------:R-:W2:Y:S01]  /*db90*/  LDL R43, [R1+0x768] ;  /* 0x00076800012b7983 */ /* 0x000ea20000100800 */
        /* <DEDUP_REMOVED lines=9> */
[----:B------:R-:W-:-:S03]  /*dc30*/  PRMT R32, RZ, 0x7610, R32 ;  /* 0x00007610ff207816 */ /* 0x000fc60000000020 */
[----:B------:R2:W4:Y:S01]  /*dc40*/  @P3 LDG.E.U8 R33, desc[UR6][R4.64] ;  /* 0x0000000604213981 */ /* 0x000522000c1e1100 */
[----:B------:R-:W-:Y:S01]  /*dc50*/  PRMT R31, RZ, 0x7610, R31 ;  /* 0x00007610ff1f7816 */ /* 0x000fe2000000001f */
[----:B--2---:R-:W-:Y:S02]  /*dc60*/  @P3 IMAD.MOV.U32 R4, RZ, RZ, R41 ;  /* 0x000000ffff043224 */ /* 0x004fe400078e0029 */
[----:B------:R-:W2:Y:S01]  /*dc70*/  LDL R41, [R1+0x760] ;  /* 0x0007600001297983 */ /* 0x000ea20000100800 */
[----:B------:R-:W-:-:S03]  /*dc80*/  @P3 IMAD.MOV.U32 R5, RZ, RZ, R42 ;  /* 0x000000ffff053224 */ /* 0x000fc600078e002a */
[----:B------:R-:W2:Y:S04]  /*dc90*/  LDL R42, [R1+0x75c] ;  /* 0x00075c00012a7983 */ /* 0x000ea80000100800 */
[----:B------:R3:W2:Y:S02]  /*dca0*/  @P3 LDG.E.U8 R32, desc[UR6][R4.64] ;  /* 0x0000000604203981 */ /* 0x0006a4000c1e1100 */
        /* <DEDUP_REMOVED lines=9> */
[C---:B------:R-:W-:Y:S02]  /*dd40*/  ISETP.GT.AND P1, PT, R2.reuse, 0x17, PT ;  /* 0x000000170200780c */ /* 0x040fe40003f24270 */
[----:B------:R-:W-:Y:S02]  /*dd50*/  PRMT R30, RZ, 0x7610, R30 ;  /* 0x00007610ff1e7816 */ /* 0x000fe4000000001e */
[----:B------:R-:W-:Y:S02]  /*dd60*/  ISETP.GT.AND P2, PT, R2, 0x1a, PT ;  /* 0x0000001a0200780c */ /* 0x000fe40003f44270 */
[----:B------:R-:W-:Y:S02]  /*dd70*/  PRMT R29, RZ, 0x7610, R29 ;  /* 0x00007610ff1d7816 */ /* 0x000fe4000000001d */
[----:B------:R0:W4:Y:S01]  /*dd80*/  @P3 LDG.E.U8 R30, desc[UR6][R4.64] ;  /* 0x00000006041e3981 */ /* 0x000122000c1e1100 */
[----:B------:R-:W-:Y:S01]  /*dd90*/  PRMT R28, RZ, 0x7610, R28 ;  /* 0x00007610ff1c7816 */ /* 0x000fe2000000001c */
[----:B0-----:R-:W-:-:S02]  /*dda0*/  @P0 IMAD.MOV.U32 R4, RZ, RZ, R43 ;  /* 0x000000ffff040224 */ /* 0x001fc400078e002b */
[----:B------:R-:W-:Y:S01]  /*ddb0*/  @P0 IMAD.MOV.U32 R5, RZ, RZ, R48 ;  /* 0x000000ffff050224 */ /* 0x000fe200078e0030 */
[----:B------:R-:W-:Y:S01]  /*ddc0*/  PRMT R27, RZ, 0x7610, R27 ;  /* 0x00007610ff1b7816 */ /* 0x000fe2000000001b */
[----:B------:R-:W4:Y:S04]  /*ddd0*/  LDL R48, [R1+0x674] ;  /* 0x0006740001307983 */ /* 0x000f280000100800 */
[----:B------:R2:W4:Y:S04]  /*dde0*/  @P0 LDG.E.U8 R29, desc[UR6][R4.64] ;  /* 0x00000006041d0981 */ /* 0x000528000c1e1100 */
[----:B------:R-:W4:Y:S01]  /*ddf0*/  LDL R43, [R1+0x678] ;  /* 0x00067800012b7983 */ /* 0x000f220000100800 */
[----:B--2---:R-:W-:-:S03]  /*de00*/  @P1 IMAD.MOV.U32 R4, RZ, RZ, R41 ;  /* 0x000000ffff041224 */ /* 0x004fc600078e0029 */
        /* <DEDUP_REMOVED lines=13> */
[----:B------:R-:W-:Y:S02]  /*dee0*/  PRMT R26, RZ, 0x7610, R26 ;  /* 0x00007610ff1a7816 */ /* 0x000fe4000000001a */
[----:B------:R-:W-:Y:S02]  /*def0*/  ISETP.GT.AND P3, PT, R2, 0x1e, PT ;  /* 0x0000001e0200780c */ /* 0x000fe40003f64270 */
[----:B------:R-:W-:Y:S02]  /*df00*/  PRMT R25, RZ, 0x7610, R25 ;  /* 0x00007610ff197816 */ /* 0x000fe40000000019 */
[----:B------:R0:W4:Y:S01]  /*df10*/  @P2 LDG.E.U8 R26, desc[UR6][R4.64] ;  /* 0x00000006041a2981 */ /* 0x000122000c1e1100 */
[----:B------:R-:W-:Y:S01]  /*df20*/  PRMT R24, RZ, 0x7610, R24 ;  /* 0x00007610ff187816 */ /* 0x000fe20000000018 */
[----:B0-----:R-:W-:Y:S02]  /*df30*/  @P2 IMAD.MOV.U32 R4, RZ, RZ, R51 ;  /* 0x000000ffff042224 */ /* 0x001fe400078e0033 */
[----:B------:R-:W-:Y:S01]  /*df40*/  @P2 IMAD.MOV.U32 R5, RZ, RZ, R54 ;  /* 0x000000ffff052224 */ /* 0x000fe200078e0036 */
[----:B------:R-:W-:Y:S01]  /*df50*/  PRMT R23, RZ, 0x7610, R23 ;  /* 0x00007610ff177816 */ /* 0x000fe20000000017 */
[----:B------:R-:W4:Y:S04]  /*df60*/  LDL R54, [R1+0x744] ;  /* 0x0007440001367983 */ /* 0x000f280000100800 */
[----:B------:R2:W4:Y:S01]  /*df70*/  @P2 LDG.E.U8 R25, desc[UR6][R4.64] ;  /* 0x0000000604192981 */ /* 0x000522000c1e1100 */
[----:B------:R-:W-:-:S03]  /*df80*/  PRMT R22, RZ, 0x7610, R22 ;  /* 0x00007610ff167816 */ /* 0x000fc60000000016 */
        /* <DEDUP_REMOVED lines=11> */
[----:B0-----:R-:W-:Y:S02]  /*e040*/  @P3 IMAD.MOV.U32 R4, RZ, RZ, R43 ;  /* 0x000000ffff043224 */ /* 0x001fe400078e002b */
[----:B------:R-:W-:Y:S01]  /*e050*/  @P3 IMAD.MOV.U32 R5, RZ, RZ, R48 ;  /* 0x000000ffff053224 */ /* 0x000fe200078e0030 */
[----:B------:R-:W-:Y:S01]  /*e060*/  PRMT R21, RZ, 0x7610, R21 ;  /* 0x00007610ff157816 */ /* 0x000fe20000000015 */
[----:B------:R-:W3:Y:S04]  /*e070*/  LDL R48, [R1+0x6dc] ;  /* 0x0006dc0001307983 */ /* 0x000ee80000100800 */
[----:B------:R4:W3:Y:S04]  /*e080*/  @P3 LDG.E.U8 R22, desc[UR6][R4.64] ;  /* 0x0000000604163981 */ /* 0x0008e8000c1e1100 */
[----:B------:R-:W3:Y:S01]  /*e090*/  LDL R43, [R1+0x6e0] ;  /* 0x0006e000012b7983 */ /* 0x000ee20000100800 */
[----:B----4-:R-:W-:-:S03]  /*e0a0*/  @P3 IMAD.MOV.U32 R4, RZ, RZ, R8 ;  /* 0x000000ffff043224 */ /* 0x010fc600078e0008 */
        /* <DEDUP_REMOVED lines=24> */
[----:B------:R-:W-:Y:S01]  /*e230*/  PRMT R16, RZ, 0x7610, R16 ;  /* 0x00007610ff107816 */ /* 0x000fe20000000010 */
[----:B0-----:R-:W-:Y:S02]  /*e240*/  @P1 IMAD.MOV.U32 R4, RZ, RZ, R51 ;  /* 0x000000ffff041224 */ /* 0x001fe400078e0033 */
[----:B------:R-:W-:Y:S01]  /*e250*/  @P1 IMAD.MOV.U32 R5, RZ, RZ, R54 ;  /* 0x000000ffff051224 */ /* 0x000fe200078e0036 */
[----:B------:R-:W-:Y:S01]  /*e260*/  PRMT R15, RZ, 0x7610, R15 ;  /* 0x00007610ff0f7816 */ /* 0x000fe2000000000f */
[----:B------:R-:W4:Y:S04]  /*e270*/  LDL.LU R51, [R1+0x520] ;  /* 0x0005200001337983 */ /* 0x000f280000300800 */
[----:B------:R0:W4:Y:S02]  /*e280*/  @P1 LDG.E.U8 R17, desc[UR6][R4.64] ;  /* 0x0000000604111981 */ /* 0x000124000c1e1100 */
[----:B0-----:R-:W-:-:S02]  /*e290*/  @P0 IMAD.MOV.U32 R4, RZ, RZ, R43 ;  /* 0x000000ffff040224 */ /* 0x001fc400078e002b */
        /* <DEDUP_REMOVED lines=8> */
[----:B------:R-:W3:Y:S01]  /*e320*/  LDL R10, [R1+0x64c] ;  /* 0x00064c00010a7983 */ /* 0x000ee20000100800 */
[----:B------:R-:W-:-:S03]  /*e330*/  @P0 IMAD.MOV.U32 R5, RZ, RZ, R11 ;  /* 0x000000ffff050224 */ /* 0x000fc600078e000b */
[----:B------:R-:W2:Y:S04]  /*e340*/  LDL.LU R58, [R1+0x518] ;  /* 0x00051800013a7983 */ /* 0x000ea80000300800 */
[----:B------:R4:W2:Y:S02]  /*e350*/  @P0 LDG.E.U8 R14, desc[UR6][R4.64] ;  /* 0x00000006040e0981 */ /* 0x0008a4000c1e1100 */
[----:B----4-:R-:W-:Y:S02]  /*e360*/  @P0 IMAD.MOV.U32 R4, RZ, RZ, R8 ;  /* 0x000000ffff040224 */ /* 0x010fe400078e0008 */
[----:B------:R-:W4:Y:S01]  /*e370*/  LDL.LU R8, [R1+0x514] ;  /* 0x0005140001087983 */ /* 0x000f220000300800 */
[----:B------:R-:W-:-:S03]  /*e380*/  @P0 IMAD.MOV.U32 R5, RZ, RZ, R9 ;  /* 0x000000ffff050224 */ /* 0x000fc600078e0009 */
[----:B------:R-:W4:Y:S04]  /*e390*/  LDL.LU R9, [R1+0x4e0] ;  /* 0x0004e00001097983 */ /* 0x000f280000300800 */
        /* <DEDUP_REMOVED lines=9> */
[----:B------:R0:W4:Y:S04]  /*e430*/  @P0 LDG.E.U8 R13, desc[UR6][R4.64] ;  /* 0x00000006040d0981 */ /* 0x000128000c1e1100 */
[----:B------:R-:W3:Y:S01]  /*e440*/  LDL R5, [R1+0x658] ;  /* 0x0006580001057983 */ /* 0x000ee20000100800 */
[----:B------:R-:W-:-:S02]  /*e450*/  ISETP.GT.AND P1, PT, R2, 0x1f, PT ;  /* 0x0000001f0200780c */ /* 0x000fc40003f24270 */
[----:B------:R-:W-:-:S11]  /*e460*/  PRMT R12, RZ, 0x7610, R12 ;  /* 0x00007610ff0c7816 */ /* 0x000fd6000000000c */
[----:B0-----:R-:W-:-:S05]  /*e470*/  @P1 IMAD.MOV.U32 R4, RZ, RZ, R55 ;  /* 0x000000ffff041224 */ /* 0x001fca00078e0037 */
[----:B---3--:R0:W3:Y:S04]  /*e480*/  @P1 LDG.E.U8 R12, desc[UR6][R4.64] ;  /* 0x00000006040c1981 */ /* 0x0080e8000c1e1100 */
[----:B------:R-:W0:Y:S04]  /*e490*/  LDL R4, [R1+0x650] ;  /* 0x0006500001047983 */ /* 0x000e280000100800 */
[----:B------:R-:W0:Y:S01]  /*e4a0*/  LDL R5, [R1+0x654] ;  /* 0x0006540001057983 */ /* 0x000e220000100800 */
[----:B------:R-:W-:Y:S02]  /*e4b0*/  PRMT R7, RZ, 0x7610, R7 ;  /* 0x00007610ff077816 */ /* 0x000fe40000000007 */
[----:B0-----:R-:W-:-:S04]  /*e4c0*/  @P1 LOP3.LUT R5, R5, R4, RZ, 0x3c, !PT ;  /* 0x0000000405051212 */ /* 0x001fc800078e3cff */
[----:B------:R-:W-:-:S04]  /*e4d0*/  @P1 LOP3.LUT R4, R5, R4, RZ, 0x3c, !PT ;  /* 0x0000000405041212 */ /* 0x000fc800078e3cff */
[----:B------:R-:W-:-:S05]  /*e4e0*/  @P1 LOP3.LUT R5, R5, R4, RZ, 0x3c, !PT ;  /* 0x0000000405051212 */ /* 0x000fca00078e3cff */
[----:B------:R0:W3:Y:S04]  /*e4f0*/  @P1 LDG.E.U8 R7, desc[UR6][R4.64] ;  /* 0x0000000604071981 */ /* 0x0000e8000c1e1100 */
[----:B------:R-:W2:Y:S01]  /*e500*/  LDL R5, [R1+0x648] ;  /* 0x0006480001057983 */ /* 0x000ea20000100800 */
[----:B------:R-:W-:Y:S01]  /*e510*/  PRMT R6, RZ, 0x7610, R6 ;  /* 0x00007610ff067816 */ /* 0x000fe20000000006 */
[----:B0-----:R-:W-:Y:S01]  /*e520*/  @P1 IMAD.MOV.U32 R4, RZ, RZ, R10 ;  /* 0x000000ffff041224 */ /* 0x001fe200078e000a */
[----:B------:R-:W0:Y:S02]  /*e530*/  S2R R55, SR_TID.X ;  /* 0x0000000000377919 */ /* 0x000e240000002100 */
[----:B0-----:R-:W-:-:S04]  /*e540*/  LOP3.LUT R10, R55, 0x1f, RZ, 0xc0, !PT ;  /* 0x0000001f370a7812 */ /* 0x001fc800078ec0ff */
[----:B------:R-:W-:Y:S01]  /*e550*/  ISETP.GE.AND P0, PT, R10, R2, PT ;  /* 0x000000020a00720c */ /* 0x000fe20003f06270 */
[----:B--2---:R0:W2:Y:S04]  /*e560*/  @P1 LDG.E.U8 R6, desc[UR6][R4.64] ;  /* 0x0000000604061981 */ /* 0x0040a8000c1e1100 */
[----:B------:R-:W0:Y:S04]  /*e570*/  LDL R4, [R1+0x640] ;  /* 0x0006400001047983 */ /* 0x000e280000100800 */
[----:B------:R-:W0:Y:S04]  /*e580*/  LDL R5, [R1+0x644] ;  /* 0x0006440001057983 */ /* 0x000e280000100800 */
[----:B------:R-:W4:Y:S01]  /*e590*/  LDL.LU R2, [R1+0x51c] ;  /* 0x00051c0001027983 */ /* 0x000f220000300800 */
[----:B------:R-:W-:-:S02]  /*e5a0*/  PRMT R3, RZ, 0x7610, R3 ;  /* 0x00007610ff037816 */ /* 0x000fc40000000003 */
[----:B0-----:R-:W-:-:S04]  /*e5b0*/  @P1 LOP3.LUT R5, R5, R4, RZ, 0x3c, !PT ;  /* 0x0000000405051212 */ /* 0x001fc800078e3cff */
[----:B------:R-:W-:-:S04]  /*e5c0*/  @P1 LOP3.LUT R4, R5, R4, RZ, 0x3c, !PT ;  /* 0x0000000405041212 */ /* 0x000fc800078e3cff */
[----:B------:R-:W-:-:S05]  /*e5d0*/  @P1 LOP3.LUT R5, R5, R4, RZ, 0x3c, !PT ;  /* 0x0000000405051212 */ /* 0x000fca00078e3cff */
[----:B------:R-:W2:Y:S01]  /*e5e0*/  @P1 LDG.E.U8 R3, desc[UR6][R4.64] ;  /* 0x0000000604031981 */ /* 0x000ea2000c1e1100 */
[----:B------:R-:W-:Y:S06]  /*e5f0*/  BAR.SYNC.DEFER_BLOCKING 0x0 ;  /* 0x0000000000007b1d */ /* 0x000fec0000010000 */
[----:B------:R0:W-:Y:S04]  /*e600*/  STS.U8 [R10+UR4], R51 ;  /* 0x000000330a007988 */ /* 0x0001e80008000004 */
[----:B----4-:R1:W-:Y:S04]  /*e610*/  STS.U8 [R10+UR4+0x20], R2 ;  /* 0x000020020a007988 */ /* 0x0103e80008000004 */
[----:B------:R4:W-:Y:S04]  /*e620*/  STS.U8 [R10+UR4+0x40], R58 ;  /* 0x0000403a0a007988 */ /* 0x0009e80008000004 */
[----:B0-----:R-:W3:Y:S04]  /*e630*/  LDL.LU R51, [R1+0x10e8] ;  /* 0x0010e80001337983 */ /* 0x001ee80000300800 */
[----:B-1----:R-:W2:Y:S04]  /*e640*/  LDL.LU R2, [R1+0x3d8] ;  /* 0x0003d80001027983 */ /* 0x002ea80000300800 */
[----:B----4-:R-:W4:Y:S04]  /*e650*/  LDL.LU R58, [R1+0x10e4] ;  /* 0x0010e400013a7983 */ /* 0x010f280000300800 */
[----:B------:R0:W-:Y:S04]  /*e660*/  STS.U8 [R10+UR4+0x60], R8 ;  /* 0x000060080a007988 */ /* 0x0001e80008000004 */
[----:B------:R1:W-:Y:S04]  /*e670*/  STS.U8 [R10+UR4+0x220], R9 ;  /* 0x000220090a007988 */ /* 0x0003e80008000004 */
[----:B------:R1:W-:Y:S04]  /*e680*/  STS.U8 [R10+UR4+0x200], R41 ;  /* 0x000200290a007988 */ /* 0x0003e80008000004 */
[----:B0-----:R-:W3:Y:S04]  /*e690*/  LDL.LU R8, [R1+0x10e0] ;  /* 0x0010e00001087983 */ /* 0x001ee80000300800 */
[----:B-1----:R-:W2:Y:S04]  /*e6a0*/  LDL.LU R9, [R1+0x10dc] ;  /* 0x0010dc0001097983 */ /* 0x002ea80000300800 */
[----:B------:R-:W4:Y:S04]  /*e6b0*/  LDL.LU R41, [R1+0x10d8] ;  /* 0x0010d80001297983 */ /* 0x000f280000300800 */
[----:B------:R0:W-:Y:S04]  /*e6c0*/  STS.U8 [R10+UR4+0x260], R42 ;  /* 0x0002602a0a007988 */ /* 0x0001e80008000004 */
[----:B------:R1:W-:Y:S04]  /*e6d0*/  STS.U8 [R10+UR4+0x240], R43 ;  /* 0x0002402b0a007988 */ /* 0x0003e80008000004 */
[----:B------:R1:W-:Y:S04]  /*e6e0*/  STS.U8 [R10+UR4+0x440], R57 ;  /* 0x000440390a007988 */ /* 0x0003e80008000004 */
[----:B0-----:R-:W3:Y:S04]  /*e6f0*/  LDL.LU R42, [R1+0x10d4] ;  /* 0x0010d400012a7983 */ /* 0x001ee80000300800 */
[----:B-1----:R-:W2:Y:S04]  /*e700*/  LDL.LU R43, [R1+0x10d0] ;  /* 0x0010d000012b7983 */ /* 0x002ea80000300800 */
[----:B------:R-:W4:Y:S04]  /*e710*/  LDL.LU R57, [R1+0x10cc] ;  /* 0x0010cc0001397983 */ /* 0x000f280000300800 */
[----:B------:R0:W-:Y:S04]  /*e720*/  STS.U8 [R10+UR4+0x460], R59 ;  /* 0x0004603b0a007988 */ /* 0x0001e80008000004 */
[----:B0-----:R-:W3:Y:S04]  /*e730*/  LDL.LU R59, [R1+0x10c8] ;  /* 0x0010c800013b7983 */ /* 0x001ee80000300800 */
[----:B------:R0:W-:Y:S04]  /*e740*/  STS.U8 [R10+UR4+0x400], R11 ;  /* 0x0004000b0a007988 */ /* 0x0001e80008000004 */
[----:B------:R1:W-:Y:S04]  /*e750*/  STS.U8 [R10+UR4+0x420], R48 ;  /* 0x000420300a007988 */ /* 0x0003e80008000004 */
[----:B------:R1:W-:Y:S04]  /*e760*/  STS.U8 [R10+UR4+0x660], R54 ;  /* 0x000660360a007988 */ /* 0x0003e80008000004 */
[----:B------:R1:W-:Y:S04]  /*e770*/  STS.U8 [R10+UR4+0x640], R56 ;  /* 0x000640380a007988 */ /* 0x0003e80008000004 */
[----:B0-----:R-:W2:Y:S04]  /*e780*/  LDL.LU R11, [R1+0x510] ;  /* 0x00051000010b7983 */ /* 0x001ea80000300800 */
[----:B-1----:R-:W2:Y:S04]  /*e790*/  LDL.LU R48, [R1+0x50c] ;  /* 0x00050c0001307983 */ /* 0x002ea80000300800 */
[----:B------:R-:W2:Y:S04]  /*e7a0*/  LDL.LU R54, [R1+0x508] ;  /* 0x0005080001367983 */ /* 0x000ea80000300800 */
[----:B------:R-:W2:Y:S04]  /*e7b0*/  LDL.LU R56, [R1+0x504] ;  /* 0x0005040001387983 */ /* 0x000ea80000300800 */
[----:B---3--:R-:W-:Y:S04]  /*e7c0*/  STS.U8 [R10+UR4+0x620], R59 ;  /* 0x0006203b0a007988 */ /* 0x008fe80008000004 */
[----:B----4-:R-:W-:Y:S04]  /*e7d0*/  STS.U8 [R10+UR4+0x600], R57 ;  /* 0x000600390a007988 */ /* 0x010fe80008000004 */
[----:B--2---:R-:W-:Y:S04]  /*e7e0*/  STS.U8 [R10+UR4+0x800], R43 ;  /* 0x0008002b0a007988 */ /* 0x004fe80008000004 */
[----:B------:R-:W-:Y:S04]  /*e7f0*/  STS.U8 [R10+UR4+0x820], R42 ;  /* 0x0008202a0a007988 */ /* 0x000fe80008000004 */
[----:B------:R0:W-:Y:S04]  /*e800*/  STS.U8 [R10+UR4+0x840], R41 ;  /* 0x000840290a007988 */ /* 0x0001e80008000004 */
[----:B------:R-:W-:Y:S04]  /*e810*/  STS.U8 [R10+UR4+0x860], R9 ;  /* 0x000860090a007988 */ /* 0x000fe80008000004 */
[----:B------:R1:W-:Y:S04]  /*e820*/  STS.U8 [R10+UR4+0xa20], R8 ;  /* 0x000a20080a007988 */ /* 0x0003e80008000004 */
[----:B0-----:R-:W2:Y:S04]  /*e830*/  LDL.LU R41, [R1+0x4cc] ;  /* 0x0004cc0001297983 */ /* 0x001ea80000300800 */
[----:B------:R-:W3:Y:S04]  /*e840*/  LDL.LU R42, [R1+0x4c8] ;  /* 0x0004c800012a7983 */ /* 0x000ee80000300800 */
[----:B------:R-:W4:Y:S04]  /*e850*/  LDL.LU R43, [R1+0x4c4] ;  /* 0x0004c400012b7983 */ /* 0x000f280000300800 */
[----:B------:R-:W-:Y:S04]  /*e860*/  STS.U8 [R10+UR4+0xa00], R2 ;  /* 0x000a00020a007988 */ /* 0x000fe80008000004 */
[----:B-1----:R-:W4:Y:S04]  /*e870*/  LDL.LU R8, [R1+0x4c0] ;  /* 0x0004c00001087983 */ /* 0x002f280000300800 */
[----:B------:R-:W-:Y:S04]  /*e880*/  STS.U8 [R10+UR4+0xa60], R58 ;  /* 0x000a603a0a007988 */ /* 0x000fe80008000004 */
[----:B------:R-:W4:Y:S04]  /*e890*/  LDL.LU R57, [R1+0x48c] ;  /* 0x00048c0001397983 */ /* 0x000f280000300800 */
[----:B------:R-:W-:Y:S04]  /*e8a0*/  STS.U8 [R10+UR4+0xa40], R51 ;  /* 0x000a40330a007988 */ /* 0x000fe80008000004 */
[----:B------:R-:W4:Y:S04]  /*e8b0*/  LDL.LU R59, [R1+0x488] ;  /* 0x00048800013b7983 */ /* 0x000f280000300800 */
[----:B------:R0:W-:Y:S04]  /*e8c0*/  STS.U8 [R10+UR4+0xc40], R49 ;  /* 0x000c40310a007988 */ /* 0x0001e80008000004 */
[----:B------:R-:W4:Y:S04]  /*e8d0*/  LDL.LU R9, [R1+0x484] ;  /* 0x0004840001097983 */ /* 0x000f280000300800 */
[----:B------:R-:W-:Y:S04]  /*e8e0*/  STS.U8 [R10+UR4+0xc60], R47 ;  /* 0x000c602f0a007988 */ /* 0x000fe80008000004 */
[----:B------:R-:W-:Y:S04]  /*e8f0*/  STS.U8 [R10+UR4+0xc00], R46 ;  /* 0x000c002e0a007988 */ /* 0x000fe80008000004 */
[----:B0-----:R-:W4:Y:S04]  /*e900*/  LDL.LU R49, [R1+0x480] ;  /* 0x0004800001317983 */ /* 0x001f280000300800 */
[----:B------:R0:W-:Y:S04]  /*e910*/  STS.U8 [R10+UR4+0xc20], R45 ;  /* 0x000c202d0a007988 */ /* 0x0001e80008000004 */
[----:B------:R-:W4:Y:S04]  /*e920*/  LDL.LU R58, [R1+0x44c] ;  /* 0x00044c00013a7983 */ /* 0x000f280000300800 */
[----:B0-----:R-:W4:Y:S04]  /*e930*/  LDL.LU R45, [R1+0x448] ;  /* 0x00044800012d7983 */ /* 0x001f280000300800 */
[----:B------:R-:W4:Y:S04]  /*e940*/  LDL.LU R46, [R1+0x444] ;  /* 0x00044400012e7983 */ /* 0x000f280000300800 */
[----:B------:R-:W4:Y:S04]  /*e950*/  LDL.LU R47, [R1+0x440] ;  /* 0x00044000012f7983 */ /* 0x000f280000300800 */
[----:B------:R0:W-:Y:S04]  /*e960*/  STS.U8 [R10+UR4+0xe60], R0 ;  /* 0x000e60000a007988 */ /* 0x0001e80008000004 */
[----:B------:R-:W4:Y:S04]  /*e970*/  LDL.LU R51, [R1+0x40c] ;  /* 0x00040c0001337983 */ /* 0x000f280000300800 */
[----:B0-----:R-:W4:Y:S01]  /*e980*/  LDL.LU R0, [R1+0x408] ;  /* 0x0004080001007983 */ /* 0x001f220000300800 */
[----:B------:R-:W-:-:S03]  /*e990*/  LOP3.LUT R55, R55, 0x1f, RZ, 0xc0, !PT ;  /* 0x0000001f37377812 */ /* 0x000fc600078ec0ff */
[----:B------:R0:W-:Y:S01]  /*e9a0*/  STS.U8 [R10+UR4+0xe40], R52 ;  /* 0x000e40340a007988 */ /* 0x0001e20008000004 */
[----:B------:R-:W-:-:S03]  /*e9b0*/  LOP3.LUT R55, R55, 0x8, RZ, 0x3c, !PT ;  /* 0x0000000837377812 */ /* 0x000fc600078e3cff */
[----:B------:R-:W-:Y:S04]  /*e9c0*/  STS.U8 [R10+UR4+0xe20], R61 ;  /* 0x000e203d0a007988 */ /* 0x000fe80008000004 */
[----:B------:R-:W4:Y:S04]  /*e9d0*/  LDL.LU R2, [R1+0x404] ;  /* 0x0004040001027983 */ /* 0x000f280000300800 */
[----:B------:R-:W-:Y:S04]  /*e9e0*/  STS.U8 [R10+UR4+0xe00], R60 ;  /* 0x000e003c0a007988 */ /* 0x000fe80008000004 */
[----:B0-----:R-:W4:Y:S04]  /*e9f0*/  LDL.LU R52, [R1+0x10c4] ;  /* 0x0010c40001347983 */ /* 0x001f280000300800 */
[----:B------:R0:W-:Y:S04]  /*ea00*/  STS.U8 [R55+UR4+0x80], R11 ;  /* 0x0000800b37007988 */ /* 0x0001e80008000004 */
[----:B------:R1:W-:Y:S04]  /*ea10*/  STS.U8 [R55+UR4+0xa0], R48 ;  /* 0x0000a03037007988 */ /* 0x0003e80008000004 */
[----:B------:R1:W-:Y:S04]  /*ea20*/  STS.U8 [R55+UR4+0xc0], R54 ;  /* 0x0000c03637007988 */ /* 0x0003e80008000004 */
[----:B0-----:R-:W4:Y:S04]  /*ea30*/  LDL.LU R11, [R1+0x10c0] ;  /* 0x0010c000010b7983 */ /* 0x001f280000300800 */
[----:B-1----:R-:W4:Y:S04]  /*ea40*/  LDL.LU R48, [R1+0x10bc] ;  /* 0x0010bc0001307983 */ /* 0x002f280000300800 */
[----:B------:R0:W-:Y:S04]  /*ea50*/  STS.U8 [R55+UR4+0xe0], R56 ;  /* 0x0000e03837007988 */ /* 0x0001e80008000004 */
[----:B------:R-:W4:Y:S04]  /*ea60*/  LDL.LU R54, [R1+0x500] ;  /* 0x0005000001367983 */ /* 0x000f280000300800 */
[----:B0-----:R-:W4:Y:S04]  /*ea70*/  LDL.LU R56, [R1+0x4fc] ;  /* 0x0004fc0001387983 */ /* 0x001f280000300800 */
[----:B--2---:R0:W-:Y:S04]  /*ea80*/  STS.U8 [R55+UR4+0x2a0], R41 ;  /* 0x0002a02937007988 */ /* 0x0041e80008000004 */
[----:B---3--:R1:W-:Y:S04]  /*ea90*/  STS.U8 [R55+UR4+0x280], R42 ;  /* 0x0002802a37007988 */ /* 0x0083e80008000004 */
[----:B----4-:R2:W-:Y:S04]  /*eaa0*/  STS.U8 [R55+UR4+0x2e0], R43 ;  /* 0x0002e02b37007988 */ /* 0x0105e80008000004 */
[----:B0-----:R-:W3:Y:S04]  /*eab0*/  LDL.LU R41, [R1+0x4f8] ;  /* 0x0004f80001297983 */ /* 0x001ee80000300800 */
[----:B-1----:R-:W4:Y:S04]  /*eac0*/  LDL.LU R42, [R1+0x4f4] ;  /* 0x0004f400012a7983 */ /* 0x002f280000300800 */
[----:B------:R0:W-:Y:S04]  /*ead0*/  STS.U8 [R55+UR4+0x2c0], R8 ;  /* 0x0002c00837007988 */ /* 0x0001e80008000004 */
[----:B--2---:R-:W2:Y:S04]  /*eae0*/  LDL.LU R43, [R1+0x4bc] ;  /* 0x0004bc00012b7983 */ /* 0x004ea80000300800 */
[----:B------:R1:W-:Y:S04]  /*eaf0*/  STS.U8 [R55+UR4+0x4c0], R57 ;  /* 0x0004c03937007988 */ /* 0x0003e80008000004 */
[----:B0-----:R-:W2:Y:S04]  /*eb00*/  LDL.LU R8, [R1+0x4b8] ;  /* 0x0004b80001087983 */ /* 0x001ea80000300800 */
[----:B------:R0:W-:Y:S04]  /*eb10*/  STS.U8 [R55+UR4+0x4e0], R59 ;  /* 0x0004e03b37007988 */ /* 0x0001e80008000004 */
[----:B-1----:R-:W2:Y:S04]  /*eb20*/  LDL.LU R57, [R1+0x4b4] ;  /* 0x0004b40001397983 */ /* 0x002ea80000300800 */
        /* <DEDUP_REMOVED lines=16> */
[----:B0-----:R-:W3:Y:S04]  /*ec30*/  LDL.LU R0, [R1+0x10a0] ;  /* 0x0010a00001007983 */ /* 0x001ee80000300800 */
[----:B------:R0:W-:Y:S02]  /*ec40*/  STS.U8 [R55+UR4+0x8c0], R2 ;  /* 0x0008c00237007988 */ /* 0x0001e40008000004 */
[----:B0-----:R-:W-:-:S02]  /*ec50*/  LOP3.LUT R2, R10, 0x10, RZ, 0x3c, !PT ;  /* 0x000000100a027812 */ /* 0x001fc400078e3cff */
[----:B---3--:R0:W-:Y:S04]  /*ec60*/  STS.U8 [R55+UR4+0x8e0], R0 ;  /* 0x0008e00037007988 */ /* 0x0081e80008000004 */
[----:B------:R1:W-:Y:S04]  /*ec70*/  STS.U8 [R55+UR4+0xaa0], R52 ;  /* 0x000aa03437007988 */ /* 0x0003e80008000004 */
[----:B------:R3:W-:Y:S04]  /*ec80*/  STS.U8 [R55+UR4+0xa80], R53 ;  /* 0x000a803537007988 */ /* 0x0007e80008000004 */
[----:B------:R4:W-:Y:S04]  /*ec90*/  STS.U8 [R55+UR4+0xae0], R40 ;  /* 0x000ae02837007988 */ /* 0x0009e80008000004 */
[----:B------:R2:W-:Y:S04]  /*eca0*/  STS.U8 [R55+UR4+0xac0], R50 ;  /* 0x000ac03237007988 */ /* 0x0005e80008000004 */
[----:B------:R-:W-:Y:S04]  /*ecb0*/  STS.U8 [R55+UR4+0xcc0], R37 ;  /* 0x000cc02537007988 */ /* 0x000fe80008000004 */
[----:B------:R-:W-:Y:S04]  /*ecc0*/  STS.U8 [R55+UR4+0xce0], R36 ;  /* 0x000ce02437007988 */ /* 0x000fe80008000004 */
[----:B------:R-:W-:Y:S04]  /*ecd0*/  STS.U8 [R55+UR4+0xc80], R35 ;  /* 0x000c802337007988 */ /* 0x000fe80008000004 */
[----:B0-----:R-:W2:Y:S04]  /*ece0*/  LDL.LU R0, [R1+0x109c] ;  /* 0x00109c0001007983 */ /* 0x001ea80000300800 */
[----:B------:R-:W-:Y:S04]  /*ecf0*/  STS.U8 [R55+UR4+0xca0], R34 ;  /* 0x000ca02237007988 */ /* 0x000fe80008000004 */
[----:B-1----:R-:W2:Y:S04]  /*ed00*/  LDL.LU R52, [R1+0x1098] ;  /* 0x0010980001347983 */ /* 0x002ea80000300800 */
[----:B------:R-:W-:Y:S04]  /*ed10*/  STS.U8 [R55+UR4+0xee0], R33 ;  /* 0x000ee02137007988 */ /* 0x000fe80008000004 */
[----:B---3--:R-:W3:Y:S04]  /*ed20*/  LDL.LU R53, [R1+0x1094] ;  /* 0x0010940001357983 */ /* 0x008ee80000300800 */
[----:B------:R-:W-:Y:S04]  /*ed30*/  STS.U8 [R55+UR4+0xec0], R32 ;  /* 0x000ec02037007988 */ /* 0x000fe80008000004 */
[----:B----4-:R-:W4:Y:S04]  /*ed40*/  LDL.LU R40, [R1+0x1090] ;  /* 0x0010900001287983 */ /* 0x010f280000300800 */
[----:B------:R-:W-:Y:S04]  /*ed50*/  STS.U8 [R55+UR4+0xea0], R31 ;  /* 0x000ea01f37007988 */ /* 0x000fe80008000004 */
[----:B--2---:R-:W2:Y:S04]  /*ed60*/  LDL.LU R50, [R1+0x108c] ;  /* 0x00108c0001327983 */ /* 0x004ea80000300800 */
[----:B------:R0:W-:Y:S04]  /*ed70*/  STS.U8 [R55+UR4+0xe80], R30 ;  /* 0x000e801e37007988 */ /* 0x0001e80008000004 */
[----:B------:R1:W-:Y:S04]  /*ed80*/  STS.U8 [R2+UR4+0x100], R54 ;  /* 0x0001003602007988 */ /* 0x0003e80008000004 */
[----:B------:R1:W-:Y:S04]  /*ed90*/  STS.U8 [R2+UR4+0x120], R56 ;  /* 0x0001203802007988 */ /* 0x0003e80008000004 */
[----:B0-----:R-:W3:Y:S04]  /*eda0*/  LDL.LU R55, [R1+0x1088] ;  /* 0x0010880001377983 */ /* 0x001ee80000300800 */
[----:B-1----:R-:W4:Y:S04]  /*edb0*/  LDL.LU R54, [R1+0x1084] ;  /* 0x0010840001367983 */ /* 0x002f280000300800 */
[----:B------:R-:W2:Y:S04]  /*edc0*/  LDL.LU R56, [R1+0x1080] ;  /* 0x0010800001387983 */ /* 0x000ea80000300800 */
[----:B------:R0:W-:Y:S04]  /*edd0*/  STS.U8 [R2+UR4+0x140], R41 ;  /* 0x0001402902007988 */ /* 0x0001e80008000004 */
[----:B------:R1:W-:Y:S04]  /*ede0*/  STS.U8 [R2+UR4+0x160], R42 ;  /* 0x0001602a02007988 */ /* 0x0003e80008000004 */
[----:B------:R1:W-:Y:S04]  /*edf0*/  STS.U8 [R2+UR4+0x320], R43 ;  /* 0x0003202b02007988 */ /* 0x0003e80008000004 */
[----:B0-----:R-:W3:Y:S04]  /*ee00*/  LDL.LU R41, [R1+0x107c] ;  /* 0x00107c0001297983 */ /* 0x001ee80000300800 */
[----:B-1----:R-:W3:Y:S04]  /*ee10*/  LDL.LU R42, [R1+0x1078] ;  /* 0x00107800012a7983 */ /* 0x002ee80000300800 */
[----:B------:R-:W3:Y:S04]  /*ee20*/  LDL.LU R43, [R1+0x1074] ;  /* 0x00107400012b7983 */ /* 0x000ee80000300800 */
[----:B------:R0:W-:Y:S04]  /*ee30*/  STS.U8 [R2+UR4+0x300], R8 ;  /* 0x0003000802007988 */ /* 0x0001e80008000004 */
[----:B------:R1:W-:Y:S04]  /*ee40*/  STS.U8 [R2+UR4+0x360], R57 ;  /* 0x0003603902007988 */ /* 0x0003e80008000004 */
[----:B------:R1:W-:Y:S04]  /*ee50*/  STS.U8 [R2+UR4+0x340], R59 ;  /* 0x0003403b02007988 */ /* 0x0003e80008000004 */
[----:B0-----:R-:W3:Y:S04]  /*ee60*/  LDL.LU R8, [R1+0x1070] ;  /* 0x0010700001087983 */ /* 0x001ee80000300800 */
[----:B-1----:R-:W4:Y:S04]  /*ee70*/  LDL.LU R57, [R1+0x106c] ;  /* 0x00106c0001397983 */ /* 0x002f280000300800 */
[----:B------:R-:W2:Y:S04]  /*ee80*/  LDL.LU R59, [R1+0x1068] ;  /* 0x00106800013b7983 */ /* 0x000ea80000300800 */
[----:B------:R0:W-:Y:S04]  /*ee90*/  STS.U8 [R2+UR4+0x540], R9 ;  /* 0x0005400902007988 */ /* 0x0001e80008000004 */
[----:B0-----:R-:W3:Y:S04]  /*eea0*/  LDL.LU R9, [R1+0x1064] ;  /* 0x0010640001097983 */ /* 0x001ee80000300800 */
[----:B---3--:R0:W-:Y:S04]  /*eeb0*/  STS.U8 [R2+UR4+0x560], R9 ;  /* 0x0005600902007988 */ /* 0x0081e80008000004 */
[----:B--2---:R1:W-:Y:S04]  /*eec0*/  STS.U8 [R2+UR4+0x500], R59 ;  /* 0x0005003b02007988 */ /* 0x0043e80008000004 */
[----:B----4-:R2:W-:Y:S04]  /*eed0*/  STS.U8 [R2+UR4+0x520], R57 ;  /* 0x0005203902007988 */ /* 0x0105e80008000004 */
[----:B0-----:R-:W3:Y:S04]  /*eee0*/  LDL.LU R9, [R1+0x1060] ;  /* 0x0010600001097983 */ /* 0x001ee80000300800 */
[----:B-1----:R-:W4:Y:S04]  /*eef0*/  LDL.LU R59, [R1+0x105c] ;  /* 0x00105c00013b7983 */ /* 0x002f280000300800 */
        /* <DEDUP_REMOVED lines=9> */
[----:B0-----:R-:W3:Y:S04]  /*ef90*/  LDL.LU R50, [R1+0x1048] ;  /* 0x0010480001327983 */ /* 0x001ee80000300800 */
[----:B-1----:R-:W4:Y:S04]  /*efa0*/  LDL.LU R51, [R1+0x1044] ;  /* 0x0010440001337983 */ /* 0x002f280000300800 */
[----:B------:R0:W-:Y:S04]  /*efb0*/  STS.U8 [R2+UR4+0x920], R47 ;  /* 0x0009202f02007988 */ /* 0x0001e80008000004 */
[----:B------:R1:W-:Y:S04]  /*efc0*/  STS.U8 [R2+UR4+0x940], R46 ;  /* 0x0009402e02007988 */ /* 0x0003e80008000004 */
[----:B------:R1:W-:Y:S04]  /*efd0*/  STS.U8 [R2+UR4+0x960], R45 ;  /* 0x0009602d02007988 */ /* 0x0003e80008000004 */
[----:B------:R1:W-:Y:S04]  /*efe0*/  STS.U8 [R2+UR4+0xb20], R44 ;  /* 0x000b202c02007988 */ /* 0x0003e80008000004 */
[----:B------:R-:W-:Y:S04]  /*eff0*/  STS.U8 [R2+UR4+0xb00], R39 ;  /* 0x000b002702007988 */ /* 0x000fe80008000004 */
[----:B------:R-:W-:Y:S04]  /*f000*/  STS.U8 [R2+UR4+0xb60], R38 ;  /* 0x000b602602007988 */ /* 0x000fe80008000004 */
[----:B------:R-:W-:Y:S01]  /*f010*/  STS.U8 [R2+UR4+0xb40], R29 ;  /* 0x000b401d02007988 */ /* 0x000fe20008000004 */
[----:B------:R-:W-:-:S03]  /*f020*/  LOP3.LUT R10, R10, 0x18, RZ, 0x3c, !PT ;  /* 0x000000180a0a7812 */ /* 0x000fc600078e3cff */
[----:B------:R-:W-:Y:S04]  /*f030*/  STS.U8 [R2+UR4+0xd40], R27 ;  /* 0x000d401b02007988 */ /* 0x000fe80008000004 */
[----:B------:R-:W-:Y:S04]  /*f040*/  STS.U8 [R2+UR4+0xd60], R26 ;  /* 0x000d601a02007988 */ /* 0x000fe80008000004 */
[----:B------:R-:W-:Y:S04]  /*f050*/  STS.U8 [R2+UR4+0xd00], R25 ;  /* 0x000d001902007988 */ /* 0x000fe80008000004 */
[----:B------:R-:W-:Y:S04]  /*f060*/  STS.U8 [R2+UR4+0xd20], R24 ;  /* 0x000d201802007988 */ /* 0x000fe80008000004 */
[----:B------:R-:W-:Y:S04]  /*f070*/  STS.U8 [R2+UR4+0xf60], R23 ;  /* 0x000f601702007988 */ /* 0x000fe80008000004 */
[----:B0-----:R-:W2:Y:S04]  /*f080*/  LDL.LU R47, [R1+0x1040] ;  /* 0x00104000012f7983 */ /* 0x001ea80000300800 */
[----:B------:R-:W-:Y:S04]  /*f090*/  STS.U8 [R2+UR4+0xf40], R22 ;  /* 0x000f401602007988 */ /* 0x000fe80008000004 */
[----:B-1----:R-:W2:Y:S04]  /*f0a0*/  LDL.LU R46, [R1+0x103c] ;  /* 0x00103c00012e7983 */ /* 0x002ea80000300800 */
[----:B------:R-:W-:Y:S04]  /*f0b0*/  STS.U8 [R2+UR4+0xf20], R21 ;  /* 0x000f201502007988 */ /* 0x000fe80008000004 */
[----:B------:R-:W2:Y:S04]  /*f0c0*/  LDL.LU R45, [R1+0x1038] ;  /* 0x00103800012d7983 */ /* 0x000ea80000300800 */
[----:B------:R-:W-:Y:S04]  /*f0d0*/  STS.U8 [R2+UR4+0xf00], R20 ;  /* 0x000f001402007988 */ /* 0x000fe80008000004 */
[----:B------:R-:W2:Y:S04]  /*f0e0*/  LDL.LU R44, [R1+0x1034] ;  /* 0x00103400012c7983 */ /* 0x000ea80000300800 */
[----:B----4-:R0:W-:Y:S04]  /*f0f0*/  STS.U8 [R10+UR4+0x180], R51 ;  /* 0x000180330a007988 */ /* 0x0101e80008000004 */
[----:B---3--:R1:W-:Y:S04]  /*f100*/  STS.U8 [R10+UR4+0x1a0], R50 ;  /* 0x0001a0320a007988 */ /* 0x0083e80008000004 */
[----:B--2---:R2:W-:Y:S04]  /*f110*/  STS.U8 [R10+UR4+0x1c0], R55 ;  /* 0x0001c0370a007988 */ /* 0x0045e80008000004 */
[----:B0-----:R-:W3:Y:S04]  /*f120*/  LDL.LU R51, [R1+0x1030] ;  /* 0x0010300001337983 */ /* 0x001ee80000300800 */
[----:B-1----:R-:W4:Y:S04]  /*f130*/  LDL.LU R50, [R1+0x102c] ;  /* 0x00102c0001327983 */ /* 0x002f280000300800 */
[----:B--2---:R-:W2:Y:S04]  /*f140*/  LDL.LU R55, [R1+0x1028] ;  /* 0x0010280001377983 */ /* 0x004ea80000300800 */
[----:B------:R0:W-:Y:S04]  /*f150*/  STS.U8 [R10+UR4+0x1e0], R54 ;  /* 0x0001e0360a007988 */ /* 0x0001e80008000004 */
[----:B------:R1:W-:Y:S04]  /*f160*/  STS.U8 [R10+UR4+0x3a0], R56 ;  /* 0x0003a0380a007988 */ /* 0x0003e80008000004 */
[----:B------:R1:W-:Y:S04]  /*f170*/  STS.U8 [R10+UR4+0x380], R57 ;  /* 0x000380390a007988 */ /* 0x0003e80008000004 */
[----:B0-----:R-:W3:Y:S04]  /*f180*/  LDL.LU R54, [R1+0x1024] ;  /* 0x0010240001367983 */ /* 0x001ee80000300800 */
[----:B-1----:R-:W2:Y:S04]  /*f190*/  LDL.LU R56, [R1+0x1020] ;  /* 0x0010200001387983 */ /* 0x002ea80000300800 */
[----:B------:R-:W2:Y:S04]  /*f1a0*/  LDL.LU R57, [R1+0x101c] ;  /* 0x00101c0001397983 */ /* 0x000ea80000300800 */
[----:B------:R0:W-:Y:S04]  /*f1b0*/  STS.U8 [R10+UR4+0x3e0], R59 ;  /* 0x0003e03b0a007988 */ /* 0x0001e80008000004 */
[----:B------:R1:W-:Y:S04]  /*f1c0*/  STS.U8 [R10+UR4+0x3c0], R9 ;  /* 0x0003c0090a007988 */ /* 0x0003e80008000004 */
[----:B------:R1:W-:Y:S04]  /*f1d0*/  STS.U8 [R10+UR4+0x5c0], R8 ;  /* 0x0005c0080a007988 */ /* 0x0003e80008000004 */
[----:B0-----:R-:W4:Y:S04]  /*f1e0*/  LDL.LU R59, [R1+0x1018] ;  /* 0x00101800013b7983 */ /* 0x001f280000300800 */
[----:B-1----:R-:W2:Y:S04]  /*f1f0*/  LDL.LU R9, [R1+0x1014] ;  /* 0x0010140001097983 */ /* 0x002ea80000300800 */
[----:B------:R-:W2:Y:S04]  /*f200*/  LDL.LU R8, [R1+0x1010] ;  /* 0x0010100001087983 */ /* 0x000ea80000300800 */
[----:B------:R0:W-:Y:S04]  /*f210*/  STS.U8 [R10+UR4+0x5e0], R43 ;  /* 0x0005e02b0a007988 */ /* 0x0001e80008000004 */
[----:B------:R1:W-:Y:S04]  /*f220*/  STS.U8 [R10+UR4+0x580], R42 ;  /* 0x0005802a0a007988 */ /* 0x0003e80008000004 */
[----:B------:R1:W-:Y:S04]  /*f230*/  STS.U8 [R10+UR4+0x5a0], R41 ;  /* 0x0005a0290a007988 */ /* 0x0003e80008000004 */
[----:B0-----:R-:W2:Y:S04]  /*f240*/  LDL.LU R43, [R1+0x100c] ;  /* 0x00100c00012b7983 */ /* 0x001ea80000300800 */
[----:B-1----:R-:W2:Y:S04]  /*f250*/  LDL.LU R42, [R1+0x1008] ;  /* 0x00100800012a7983 */ /* 0x002ea80000300800 */
[----:B------:R-:W2:Y:S04]  /*f260*/  LDL.LU R41, [R1+0x1004] ;  /* 0x0010040001297983 */ /* 0x000ea80000300800 */
[----:B------:R0:W-:Y:S04]  /*f270*/  STS.U8 [R10+UR4+0x7e0], R40 ;  /* 0x0007e0280a007988 */ /* 0x0001e80008000004 */
[----:B------:R1:W-:Y:S04]  /*f280*/  STS.U8 [R10+UR4+0x7c0], R53 ;  /* 0x0007c0350a007988 */ /* 0x0003e80008000004 */
[----:B------:R1:W-:Y:S04]  /*f290*/  STS.U8 [R10+UR4+0x7a0], R52 ;  /* 0x0007a0340a007988 */ /* 0x0003e80008000004 */
[----:B0-----:R-:W2:Y:S04]  /*f2a0*/  LDL.LU R40, [R1+0x1000] ;  /* 0x0010000001287983 */ /* 0x001ea80000300800 */
[----:B-1----:R-:W2:Y:S04]  /*f2b0*/  LDL.LU R53, [R1+0xffc] ;  /* 0x000ffc0001357983 */ /* 0x002ea80000300800 */
[----:B------:R-:W4:Y:S04]  /*f2c0*/  LDL.LU R52, [R1+0xff8] ;  /* 0x000ff80001347983 */ /* 0x000f280000300800 */
[----:B------:R0:W-:Y:S04]  /*f2d0*/  STS.U8 [R10+UR4+0x780], R0 ;  /* 0x000780000a007988 */ /* 0x0001e80008000004 */
[----:B------:R1:W-:Y:S04]  /*f2e0*/  STS.U8 [R10+UR4+0x980], R58 ;  /* 0x0009803a0a007988 */ /* 0x0003e80008000004 */
[----:B0-----:R-:W2:Y:S04]  /*f2f0*/  LDL.LU R0, [R1+0xff4] ;  /* 0x000ff40001007983 */ /* 0x001ea80000300800 */
[----:B-1----:R-:W4:Y:S04]  /*f300*/  LDL R58, [R1+0x63c] ;  /* 0x00063c00013a7983 */ /* 0x002f280000100800 */
[----:B------:R0:W-:Y:S04]  /*f310*/  STS.U8 [R10+UR4+0x9a0], R49 ;  /* 0x0009a0310a007988 */ /* 0x0001e80008000004 */
[----:B------:R1:W-:Y:S04]  /*f320*/  STS.U8 [R10+UR4+0x9c0], R48 ;  /* 0x0009c0300a007988 */ /* 0x0003e80008000004 */
[----:B------:R-:W2:Y:S04]  /*f330*/  LDL R2, [R1+0xa28] ;  /* 0x000a280001027983 */ /* 0x000ea80000100800 */
[----:B0-----:R-:W2:Y:S04]  /*f340*/  LDL R49, [R1+0xa24] ;  /* 0x000a240001317983 */ /* 0x001ea80000100800 */
[----:B-1----:R-:W2:Y:S04]  /*f350*/  LDL R48, [R1+0xb4c] ;  /* 0x000b4c0001307983 */ /* 0x002ea80000100800 */
[----:B------:R0:W-:Y:S04]  /*f360*/  STS.U8 [R10+UR4+0x9e0], R11 ;  /* 0x0009e00b0a007988 */ /* 0x0001e80008000004 */
[----:B------:R-:W-:Y:S04]  /*f370*/  STS.U8 [R10+UR4+0xba0], R28 ;  /* 0x000ba01c0a007988 */ /* 0x000fe80008000004 */
        /* <DEDUP_REMOVED lines=10> */
[----:B------:R1:W-:Y:S04]  /*f420*/  STS.U8 [R10+UR4+0xf80], R3 ;  /* 0x000f80030a007988 */ /* 0x0003e80008000004 */
[----:B0-----:R-:W2:Y:S04]  /*f430*/  LDL R11, [R1+0x634] ;  /* 0x00063400010b7983 */ /* 0x001ea80000100800 */
[----:B-1----:R-:W2:Y:S01]  /*f440*/  LDL R10, [R1+0xb44] ;  /* 0x000b4400010a7983 */ /* 0x002ea20000100800 */
[----:B---3--:R-:W-:Y:S01]  /*f450*/  PRMT R54, RZ, 0x7610, R54 ;  /* 0x00007610ff367816 */ /* 0x008fe20000000036 */
[----:B----4-:R-:W-:Y:S01]  /*f460*/  @!P0 IMAD.MOV.U32 R3, RZ, RZ, R58 ;  /* 0x000000ffff038224 */ /* 0x010fe200078e003a */
[----:B------:R-:W-:Y:S01]  /*f470*/  BAR.SYNC.DEFER_BLOCKING 0x0 ;  /* 0x0000000000007b1d */ /* 0x000fe20000010000 */
[----:B--2---:R-:W-:-:S05]  /*f480*/  PRMT R0, RZ, 0x7610, R0 ;  /* 0x00007610ff007816 */ /* 0x004fca0000000000 */
[----:B------:R-:W2:Y:S04]  /*f490*/  LDL R58, [R1+0x62c] ;  /* 0x00062c00013a7983 */ /* 0x000ea80000100800 */
[----:B------:R0:W3:Y:S02]  /*f4a0*/  @!P0 LDG.E.U8 R54, desc[UR6][R2.64] ;  /* 0x0000000602368981 */ /* 0x0000e4000c1e1100 */
[----:B0-----:R-:W-:Y:S02]  /*f4b0*/  @!P0 IMAD.MOV.U32 R2, RZ, RZ, R48 ;  /* 0x000000ffff028224 */ /* 0x001fe400078e0030 */
[----:B------:R-:W-:-:S05]  /*f4c0*/  @!P0 IMAD.MOV.U32 R3, RZ, RZ, R49 ;  /* 0x000000ffff038224 */ /* 0x000fca00078e0031 */
[----:B------:R-:W4:Y:S04]  /*f4d0*/  @!P0 LDG.E.U8 R0, desc[UR6][R2.64] ;  /* 0x0000000602008981 */ /* 0x000f28000c1e1100 */
[----:B---3--:R0:W-:Y:S04]  /*f4e0*/  STL [R1+0x418], R54 ;  /* 0x0004183601007387 */ /* 0x0081e80000100800 */
[----:B------:R-:W3:Y:S04]  /*f4f0*/  LDL R49, [R1+0x628] ;  /* 0x0006280001317983 */ /* 0x000ee80000100800 */
[----:B------:R-:W3:Y:S04]  /*f500*/  LDL R48, [R1+0xb38] ;  /* 0x000b380001307983 */ /* 0x000ee80000100800 */
[----:B0-----:R-:W2:Y:S04]  /*f510*/  LDL R54, [R1+0xb3c] ;  /* 0x000b3c0001367983 */ /* 0x001ea80000100800 */
[----:B----4-:R0:W-:Y:S04]  /*f520*/  STL [R1+0x414], R0 ;  /* 0x0004140001007387 */ /* 0x0101e80000100800 */
[----:B0-----:R-:W4:Y:S04]  /*f530*/  LDL.LU R0, [R1+0xff0] ;  /* 0x000ff00001007983 */ /* 0x001f280000300800 */
[----:B------:R-:W3:Y:S04]  /*f540*/  LDL R2, [R1+0x638] ;  /* 0x0006380001027983 */ /* 0x000ee80000100800 */
[----:B------:R-:W3:Y:S01]  /*f550*/  LDL R3, [R1+0xb48] ;  /* 0x000b480001037983 */ /* 0x000ee20000100800 */
[----:B------:R-:W-:-:S02]  /*f560*/  PRMT R52, RZ, 0x7610, R52 ;  /* 0x00007610ff347816 */ /* 0x000fc40000000034 */
[----:B---3--:R-:W-:-:S04]  /*f570*/  @!P0 LOP3.LUT R3, R3, R2, RZ, 0x3c, !PT ;  /* 0x0000000203038212 */ /* 0x008fc800078e3cff */
[----:B------:R-:W-:-:S04]  /*f580*/  @!P0 LOP3.LUT R2, R3, R2, RZ, 0x3c, !PT ;  /* 0x0000000203028212 */ /* 0x000fc800078e3cff */
[----:B------:R-:W-:Y:S02]  /*f590*/  @!P0 LOP3.LUT R3, R3, R2, RZ, 0x3c, !PT ;  /* 0x0000000203038212 */ /* 0x000fe400078e3cff */
[----:B----4-:R-:W-:-:S03]  /*f5a0*/  PRMT R0, RZ, 0x7610, R0 ;  /* 0x00007610ff007816 */ /* 0x010fc60000000000 */
[----:B------:R0:W3:Y:S02]  /*f5b0*/  @!P0 LDG.E.U8 R52, desc[UR6][R2.64] ;  /* 0x0000000602348981 */ /* 0x0000e4000c1e1100 */
[----:B0-----:R-:W-:Y:S02]  /*f5c0*/  @!P0 IMAD.MOV.U32 R2, RZ, RZ, R10 ;  /* 0x000000ffff028224 */ /* 0x001fe400078e000a */
[----:B------:R-:W-:-:S05]  /*f5d0*/  @!P0 IMAD.MOV.U32 R3, RZ, RZ, R11 ;  /* 0x000000ffff038224 */ /* 0x000fca00078e000b */
[----:B------:R-:W4:Y:S04]  /*f5e0*/  @!P0 LDG.E.U8 R0, desc[UR6][R2.64] ;  /* 0x0000000602008981 */ /* 0x000f28000c1e1100 */
[----:B---3--:R0:W-:Y:S04]  /*f5f0*/  STL [R1+0x410], R52 ;  /* 0x0004103401007387 */ /* 0x0081e80000100800 */
[----:B0-----:R-:W3:Y:S04]  /*f600*/  LDL.LU R52, [R1+0xfec] ;  /* 0x000fec0001347983 */ /* 0x001ee80000300800 */
[----:B------:R-:W2:Y:S04]  /*f610*/  LDL R11, [R1+0xb30] ;  /* 0x000b3000010b7983 */ /* 0x000ea80000100800 */
[----:B------:R-:W2:Y:S04]  /*f620*/  LDL R10, [R1+0xb34] ;  /* 0x000b3400010a7983 */ /* 0x000ea80000100800 */
[----:B----4-:R0:W-:Y:S04]  /*f630*/  STL [R1+0x40c], R0 ;  /* 0x00040c0001007387 */ /* 0x0101e80000100800 */
[----:B0-----:R-:W4:Y:S04]  /*f640*/  LDL.LU R0, [R1+0xfe8] ;  /* 0x000fe80001007983 */ /* 0x001f280000300800 */
[----:B------:R-:W2:Y:S04]  /*f650*/  LDL R2, [R1+0x630] ;  /* 0x0006300001027983 */ /* 0x000ea80000100800 */
[----:B------:R-:W2:Y:S01]  /*f660*/  LDL R3, [R1+0xb40] ;  /* 0x000b400001037983 */ /* 0x000ea20000100800 */
[----:B------:R-:W-:-:S02]  /*f670*/  PRMT R59, RZ, 0x7610, R59 ;  /* 0x00007610ff3b7816 */ /* 0x000fc4000000003b */
[----:B------:R-:W-:Y:S02]  /*f680*/  PRMT R50, RZ, 0x7610, R50 ;  /* 0x00007610ff327816 */ /* 0x000fe40000000032 */
[----:B---3--:R-:W-:Y:S02]  /*f690*/  PRMT R52, RZ, 0x7610, R52 ;  /* 0x00007610ff347816 */ /* 0x008fe40000000034 */
[----:B--2---:R-:W-:-:S04]  /*f6a0*/  @!P0 LOP3.LUT R3, R3, R2, RZ, 0x3c, !PT ;  /* 0x0000000203038212 */ /* 0x004fc800078e3cff */
[----:B------:R-:W-:-:S04]  /*f6b0*/  @!P0 LOP3.LUT R2, R3, R2, RZ, 0x3c, !PT ;  /* 0x0000000203028212 */ /* 0x000fc800078e3cff */
[----:B------:R-:W-:-:S05]  /*f6c0*/  @!P0 LOP3.LUT R3, R3, R2, RZ, 0x3c, !PT ;  /* 0x0000000203038212 */ /* 0x000fca00078e3cff */
[----:B------:R0:W2:Y:S02]  /*f6d0*/  @!P0 LDG.E.U8 R59, desc[UR6][R2.64] ;  /* 0x00000006023b8981 */ /* 0x0000a4000c1e1100 */
[----:B0-----:R-:W-:Y:S02]  /*f6e0*/  @!P0 IMAD.MOV.U32 R2, RZ, RZ, R54 ;  /* 0x000000ffff028224 */ /* 0x001fe400078e0036 */
[----:B------:R-:W-:Y:S01]  /*f6f0*/  @!P0 IMAD.MOV.U32 R3, RZ, RZ, R58 ;  /* 0x000000ffff038224 */ /* 0x000fe200078e003a */
[----:B------:R-:W-:Y:S01]  /*f700*/  PRMT R53, RZ, 0x7610, R53 ;  /* 0x00007610ff357816 */ /* 0x000fe20000000035 */
[----:B------:R-:W3:Y:S04]  /*f710*/  LDL R54, [R1+0xb20] ;  /* 0x000b200001367983 */ /* 0x000ee80000100800 */
[----:B------:R0:W4:Y:S02]  /*f720*/  @!P0 LDG.E.U8 R50, desc[UR6][R2.64] ;  /* 0x0000000602328981 */ /* 0x000124000c1e1100 */
[----:B0-----:R-:W-:-:S02]  /*f730*/  @!P0 IMAD.MOV.U32 R2, RZ, RZ, R48 ;  /* 0x000000ffff028224 */ /* 0x001fc400078e0030 */
[----:B------:R-:W-:Y:S02]  /*f740*/  @!P0 IMAD.MOV.U32 R3, RZ, RZ, R49 ;  /* 0x000000ffff038224 */ /* 0x000fe400078e0031 */
[----:B------:R-:W3:Y:S04]  /*f750*/  LDL R49, [R1+0xb24] ;  /* 0x000b240001317983 */ /* 0x000ee80000100800 */
[----:B------:R0:W4:Y:S02]  /*f760*/  @!P0 LDG.E.U8 R52, desc[UR6][R2.64] ;  /* 0x0000000602348981 */ /* 0x000124000c1e1100 */
[----:B0-----:R-:W-:Y:S02]  /*f770*/  @!P0 IMAD.MOV.U32 R2, RZ, RZ, R10 ;  /* 0x000000ffff028224 */ /* 0x001fe400078e000a */
[----:B------:R-:W-:-:S05]  /*f780*/  @!P0 IMAD.MOV.U32 R3, RZ, RZ, R11 ;  /* 0x000000ffff038224 */ /* 0x000fca00078e000b */
[----:B------:R0:W3:Y:S04]  /*f790*/  @!P0 LDG.E.U8 R53, desc[UR6][R2.64] ;  /* 0x0000000602358981 */ /* 0x0000e8000c1e1100 */
[----:B--2---:R1:W-:Y:S04]  /*f7a0*/  STL [R1+0x408], R59 ;  /* 0x0004083b01007387 */ /* 0x0043e80000100800 */
[----:B------:R-:W2:Y:S04]  /*f7b0*/  LDL R58, [R1+0xb1c] ;  /* 0x000b1c00013a7983 */ /* 0x000ea80000100800 */
[----:B-1----:R-:W2:Y:S04]  /*f7c0*/  LDL R59, [R1+0xb18] ;  /* 0x000b1800013b7983 */ /* 0x002ea80000100800 */
[----:B----4-:R-:W-:Y:S04]  /*f7d0*/  STL [R1+0xfac], R52 ;  /* 0x000fac3401007387 */ /* 0x010fe80000100800 */
[----:B------:R1:W-:Y:S04]  /*f7e0*/  STL [R1+0x404], R50 ;  /* 0x0004043201007387 */ /* 0x0003e80000100800 */
[----:B------:R-:W0:Y:S04]  /*f7f0*/  LDL R2, [R1+0xb28] ;  /* 0x000b280001027983 */ /* 0x000e280000100800 */
[----:B------:R-:W0:Y:S01]  /*f800*/  LDL R3, [R1+0xb2c] ;  /* 0x000b2c0001037983 */ /* 0x000e220000100800 */
[----:B------:R-:W-:-:S03]  /*f810*/  PRMT R40, RZ, 0x7610, R40 ;  /* 0x00007610ff287816 */ /* 0x000fc60000000028 */
[----:B-1----:R-:W4:Y:S04]  /*f820*/  LDL R50, [R1+0xb10] ;  /* 0x000b100001327983 */ /* 0x002f280000100800 */
[----:B------:R-:W4:Y:S04]  /*f830*/  LDL R48, [R1+0xb14] ;  /* 0x000b140001307983 */ /* 0x000f280000100800 */
[----:B------:R-:W4:Y:S04]  /*f840*/  LDL R11, [R1+0xb08] ;  /* 0x000b0800010b7983 */ /* 0x000f280000100800 */
[----:B------:R-:W4:Y:S01]  /*f850*/  LDL R10, [R1+0xb0c] ;  /* 0x000b0c00010a7983 */ /* 0x000f220000100800 */
[----:B0-----:R-:W-:-:S04]  /*f860*/  @!P0 LOP3.LUT R3, R3, R2, RZ, 0x3c, !PT ;  /* 0x0000000203038212 */ /* 0x001fc800078e3cff */
[----:B------:R-:W-:-:S04]  /*f870*/  @!P0 LOP3.LUT R2, R3, R2, RZ, 0x3c, !PT ;  /* 0x0000000203028212 */ /* 0x000fc800078e3cff */
[----:B------:R-:W-:-:S05]  /*f880*/  @!P0 LOP3.LUT R3, R3, R2, RZ, 0x3c, !PT ;  /* 0x0000000203038212 */ /* 0x000fca00078e3cff */
[----:B------:R0:W2:Y:S04]  /*f890*/  @!P0 LDG.E.U8 R40, desc[UR6][R2.64] ;  /* 0x0000000602288981 */ /* 0x0000a8000c1e1100 */
[----:B---3--:R-:W-:Y:S01]  /*f8a0*/  STL [R1+0xfb0], R53 ;  /* 0x000fb03501007387 */ /* 0x008fe20000100800 */
[----:B------:R-:W-:Y:S01]  /*f8b0*/  PRMT R0, RZ, 0x7610, R0 ;  /* 0x00007610ff007816 */ /* 0x000fe20000000000 */
[----:B0-----:R-:W-:Y:S02]  /*f8c0*/  @!P0 IMAD.MOV.U32 R2, RZ, RZ, R49 ;  /* 0x000000ffff028224 */ /* 0x001fe400078e0031 */
[----:B------:R-:W-:Y:S01]  /*f8d0*/  @!P0 IMAD.MOV.U32 R3, RZ, RZ, R54 ;  /* 0x000000ffff038224 */ /* 0x000fe200078e0036 */
[----:B------:R-:W-:-:S04]  /*f8e0*/  PRMT R57, RZ, 0x7610, R57 ;  /* 0x00007610ff397816 */ /* 0x000fc80000000039 */
[----:B------:R0:W3:Y:S04]  /*f8f0*/  @!P0 LDG.E.U8 R0, desc[UR6][R2.64] ;  /* 0x0000000602008981 */ /* 0x0000e8000c1e1100 */
[----:B--2---:R1:W-:Y:S04]  /*f900*/  STL [R1+0x3f8], R40 ;  /* 0x0003f82801007387 */ /* 0x0043e80000100800 */
[----:B-1----:R-:W2:Y:S01]  /*f910*/  LDL.LU R40, [R1+0xfe4] ;  /* 0x000fe40001287983 */ /* 0x002ea20000300800 */
[----:B0-----:R-:W-:Y:S02]  /*f920*/  @!P0 IMAD.MOV.U32 R2, RZ, RZ, R58 ;  /* 0x000000ffff028224 */ /* 0x001fe400078e003a */
[----:B------:R-:W-:Y:S01]  /*f930*/  @!P0 IMAD.MOV.U32 R3, RZ, RZ, R59 ;  /* 0x000000ffff038224 */ /* 0x000fe200078e003b */
[----:B------:R-:W-:Y:S01]  /*f940*/  PRMT R56, RZ, 0x7610, R56 ;  /* 0x00007610ff387816 */ /* 0x000fe20000000038 */
[----:B------:R-:W3:Y:S04]  /*f950*/  LDL R54, [R1+0xb00] ;  /* 0x000b000001367983 */ /* 0x000ee80000100800 */
[----:B------:R4:W3:Y:S04]  /*f960*/  @!P0 LDG.E.U8 R57, desc[UR6][R2.64] ;  /* 0x0000000602398981 */ /* 0x0008e8000c1e1100 */
[----:B------:R-:W3:Y:S01]  /*f970*/  LDL R49, [R1+0xb04] ;  /* 0x000b040001317983 */ /* 0x000ee20000100800 */
[----:B----4-:R-:W-:-:S02]  /*f980*/  @!P0 IMAD.MOV.U32 R2, RZ, RZ, R48 ;  /* 0x000000ffff028224 */ /* 0x010fc400078e0030 */
[----:B------:R-:W-:-:S05]  /*f990*/  @!P0 IMAD.MOV.U32 R3, RZ, RZ, R50 ;  /* 0x000000ffff038224 */ /* 0x000fca00078e0032 */
[----:B------:R0:W4:Y:S02]  /*f9a0*/  @!P0 LDG.E.U8 R56, desc[UR6][R2.64] ;  /* 0x0000000602388981 */ /* 0x000124000c1e1100 */
[----:B0-----:R-:W-:Y:S02]  /*f9b0*/  @!P0 IMAD.MOV.U32 R2, RZ, RZ, R10 ;  /* 0x000000ffff028224 */ /* 0x001fe400078e000a */
[----:B------:R-:W-:Y:S01]  /*f9c0*/  @!P0 IMAD.MOV.U32 R3, RZ, RZ, R11 ;  /* 0x000000ffff038224 */ /* 0x000fe200078e000b */
[----:B--2---:R-:W-:-:S06]  /*f9d0*/  PRMT R40, RZ, 0x7610, R40 ;  /* 0x00007610ff287816 */ /* 0x004fcc0000000028 */
[----:B------:R0:W2:Y:S04]  /*f9e0*/  @!P0 LDG.E.U8 R40, desc[UR6][R2.64] ;  /* 0x0000000602288981 */ /* 0x0000a8000c1e1100 */
[----:B---3--:R1:W-:Y:S04]  /*f9f0*/  STL [R1+0x3f4], R0 ;  /* 0x0003f40001007387 */ /* 0x0083e80000100800 */
[----:B-1----:R-:W3:Y:S04]  /*fa00*/  LDL.LU R0, [R1+0xfe0] ;  /* 0x000fe00001007983 */ /* 0x002ee80000300800 */
[----:B------:R-:W3:Y:S04]  /*fa10*/  LDL R50, [R1+0xaf8] ;  /* 0x000af80001327983 */ /* 0x000ee80000100800 */
[----:B------:R-:W3:Y:S04]  /*fa20*/  LDL R48, [R1+0xafc] ;  /* 0x000afc0001307983 */ /* 0x000ee80000100800 */
[----:B------:R-:W3:Y:S04]  /*fa30*/  LDL R11, [R1+0xaf0] ;  /* 0x000af000010b7983 */ /* 0x000ee80000100800 */
[----:B------:R-:W3:Y:S01]  /*fa40*/  LDL R10, [R1+0xaf4] ;  /* 0x000af400010a7983 */ /* 0x000ee20000100800 */
[----:B------:R-:W-:Y:S01]  /*fa50*/  PRMT R41, RZ, 0x7610, R41 ;  /* 0x00007610ff297816 */ /* 0x000fe20000000029 */
[----:B0-----:R-:W-:-:S02]  /*fa60*/  @!P0 IMAD.MOV.U32 R2, RZ, RZ, R49 ;  /* 0x000000ffff028224 */ /* 0x001fc400078e0031 */
[----:B------:R-:W-:-:S05]  /*fa70*/  @!P0 IMAD.MOV.U32 R3, RZ, RZ, R54 ;  /* 0x000000ffff038224 */ /* 0x000fca00078e0036 */
[----:B------:R3:W3:Y:S04]  /*fa80*/  @!P0 LDG.E.U8 R41, desc[UR6][R2.64] ;  /* 0x0000000602298981 */ /* 0x0006e8000c1e1100 */
[----:B--2---:R-:W-:Y:S04]  /*fa90*/  STL [R1+0xfb4], R40 ;  /* 0x000fb42801007387 */ /* 0x004fe80000100800 */
[----:B------:R0:W-:Y:S04]  /*faa0*/  STL [R1+0x3f0], R57 ;  /* 0x0003f03901007387 */ /* 0x0001e80000100800 */
[----:B0-----:R-:W2:Y:S04]  /*fab0*/  LDL R57, [R1+0xae8] ;  /* 0x000ae80001397983 */ /* 0x001ea80000100800 */
[----:B----4-:R0:W-:Y:S01]  /*fac0*/  STL [R1+0x3ec], R56 ;  /* 0x0003ec3801007387 */ /* 0x0101e20000100800 */
[----:B------:R-:W-:Y:S01]  /*fad0*/  PRMT R42, RZ, 0x7610, R42 ;  /* 0x00007610ff2a7816 */ /* 0x000fe2000000002a */
[----:B---3--:R-:W-:-:S02]  /*fae0*/  @!P0 IMAD.MOV.U32 R3, RZ, RZ, R50 ;  /* 0x000000ffff038224 */ /* 0x008fc400078e0032 */
[----:B------:R-:W-:Y:S01]  /*faf0*/  @!P0 IMAD.MOV.U32 R2, RZ, RZ, R48 ;  /* 0x000000ffff028224 */ /* 0x000fe200078e0030 */
[----:B------:R-:W-:Y:S01]  /*fb00*/  PRMT R43, RZ, 0x7610, R43 ;  /* 0x00007610ff2b7816 */ /* 0x000fe2000000002b */
[----:B------:R-:W3:Y:S04]  /*fb10*/  LDL R54, [R1+0xae0] ;  /* 0x000ae00001367983 */ /* 0x000ee80000100800 */
[----:B0-----:R-:W4:Y:S04]  /*fb20*/  LDL R56, [R1+0xaec] ;  /* 0x000aec0001387983 */ /* 0x001f280000100800 */
[----:B------:R0:W3:Y:S01]  /*fb30*/  @!P0 LDG.E.U8 R42, desc[UR6][R2.64] ;  /* 0x00000006022a8981 */ /* 0x0000e2000c1e1100 */
[----:B------:R-:W-:-:S03]  /*fb40*/  PRMT R55, RZ, 0x7610, R55 ;  /* 0x00007610ff377816 */ /* 0x000fc60000000037 */
[----:B------:R-:W3:Y:S01]  /*fb50*/  LDL R49, [R1+0xae4] ;  /* 0x000ae40001317983 */ /* 0x000ee20000100800 */
[----:B0-----:R-:W-:Y:S02]  /*fb60*/  @!P0 IMAD.MOV.U32 R2, RZ, RZ, R10 ;  /* 0x000000ffff028224 */ /* 0x001fe400078e000a */
[----:B------:R-:W-:-:S05]  /*fb70*/  @!P0 IMAD.MOV.U32 R3, RZ, RZ, R11 ;  /* 0x000000ffff038224 */ /* 0x000fca00078e000b */
[----:B------:R2:W3:Y:S04]  /*fb80*/  @!P0 LDG.E.U8 R43, desc[UR6][R2.64] ;  /* 0x00000006022b8981 */ /* 0x0004e8000c1e1100 */
[----:B------:R-:W-:Y:S04]  /*fb90*/  STL [R1+0xfb8], R41 ;  /* 0x000fb82901007387 */ /* 0x000fe80000100800 */
[----:B------:R-:W3:Y:S04]  /*fba0*/  LDL R50, [R1+0xad8] ;  /* 0x000ad80001327983 */ /* 0x000ee80000100800 */
[----:B------:R-:W3:Y:S01]  /*fbb0*/  LDL R48, [R1+0xadc] ;  /* 0x000adc0001307983 */ /* 0x000ee20000100800 */
[----:B--2---:R-:W-:-:S02]  /*fbc0*/  @!P0 IMAD.MOV.U32 R3, RZ, RZ, R57 ;  /* 0x000000ffff038224 */ /* 0x004fc400078e0039 */
[----:B----4-:R-:W-:-:S05]  /*fbd0*/  @!P0 IMAD.MOV.U32 R2, RZ, RZ, R56 ;  /* 0x000000ffff028224 */ /* 0x010fca00078e0038 */
[----:B------:R0:W2:Y:S04]  /*fbe0*/  @!P0 LDG.E.U8 R55, desc[UR6][R2.64] ;  /* 0x0000000602378981 */ /* 0x0000a8000c1e1100 */
[----:B---3--:R-:W-:Y:S04]  /*fbf0*/  STL [R1+0xfbc], R42 ;  /* 0x000fbc2a01007387 */ /* 0x008fe80000100800 */
[----:B------:R-:W3:Y:S04]  /*fc00*/  LDL R11, [R1+0xad0] ;  /* 0x000ad000010b7983 */ /* 0x000ee80000100800 */
[----:B------:R-:W4:Y:S01]  /*fc10*/  LDL R10, [R1+0xad4] ;  /* 0x000ad400010a7983 */ /* 0x000f220000100800 */
[----:B------:R-:W-:Y:S01]  /*fc20*/  PRMT R51, RZ, 0x7610, R51 ;  /* 0x00007610ff337816 */ /* 0x000fe20000000033 */
[----:B0-----:R-:W-:-:S02]  /*fc30*/  @!P0 IMAD.MOV.U32 R2, RZ, RZ, R49 ;  /* 0x000000ffff028224 */ /* 0x001fc400078e0031 */
[----:B------:R0:W-:Y:S01]  /*fc40*/  STL [R1+0xfc0], R43 ;  /* 0x000fc02b01007387 */ /* 0x0001e20000100800 */
[----:B------:R-:W-:-:S05]  /*fc50*/  @!P0 IMAD.MOV.U32 R3, RZ, RZ, R54 ;  /* 0x000000ffff038224 */ /* 0x000fca00078e0036 */
[----:B------:R1:W4:Y:S01]  /*fc60*/  @!P0 LDG.E.U8 R51, desc[UR6][R2.64] ;  /* 0x0000000602338981 */ /* 0x000322000c1e1100 */
[----:B0-----:R-:W-:Y:S01]  /*fc70*/  PRMT R43, RZ, 0x7610, R43 ;  /* 0x00007610ff2b7816 */ /* 0x001fe2000000002b */
[----:B-1----:R-:W-:Y:S02]  /*fc80*/  @!P0 IMAD.MOV.U32 R2, RZ, RZ, R48 ;  /* 0x000000ffff028224 */ /* 0x002fe400078e0030 */
[----:B------:R-:W-:-:S05]  /*fc90*/  @!P0 IMAD.MOV.U32 R3, RZ, RZ, R50 ;  /* 0x000000ffff038224 */ /* 0x000fca00078e0032 */
[----:B------:R3:W4:Y:S04]  /*fca0*/  @!P0 LDG.E.U8 R43, desc[UR6][R2.64] ;  /* 0x00000006022b8981 */ /* 0x000728000c1e1100 */
[----:B--2---:R0:W-:Y:S04]  /*fcb0*/  STL [R1+0x3d8], R55 ;  /* 0x0003d83701007387 */ /* 0x0041e80000100800 */
[----:B------:R-:W2:Y:S01]  /*fcc0*/  LDL R54, [R1+0xacc] ;  /* 0x000acc0001367983 */ /* 0x000ea20000100800 */
[----:B------:R-:W-:Y:S01]  /*fcd0*/  PRMT R42, RZ, 0x7610, R42 ;  /* 0x00007610ff2a7816 */ /* 0x000fe2000000002a */
[----:B---3--:R-:W-:Y:S01]  /*fce0*/  @!P0 IMAD.MOV.U32 R3, RZ, RZ, R11 ;  /* 0x000000ffff038224 */ /* 0x008fe200078e000b */
[----:B------:R-:W-:Y:S01]  /*fcf0*/  PRMT R8, RZ, 0x7610, R8 ;  /* 0x00007610ff087816 */ /* 0x000fe20000000008 */
[----:B0-----:R-:W3:Y:S01]  /*fd00*/  LDL R55, [R1+0xac8] ;  /* 0x000ac80001377983 */ /* 0x001ee20000100800 */
[----:B----4-:R-:W-:-:S03]  /*fd10*/  @!P0 IMAD.MOV.U32 R2, RZ, RZ, R10 ;  /* 0x000000ffff028224 */ /* 0x010fc600078e000a */
[----:B------:R-:W4:Y:S04]  /*fd20*/  LDL R49, [R1+0xac4] ;  /* 0x000ac40001317983 */ /* 0x000f280000100800 */
[----:B------:R2:W4:Y:S04]  /*fd30*/  @!P0 LDG.E.U8 R42, desc[UR6][R2.64] ;  /* 0x00000006022a8981 */ /* 0x000528000c1e1100 */
[----:B------:R0:W-:Y:S04]  /*fd40*/  STL [R1+0x3d4], R51 ;  /* 0x0003d43301007387 */ /* 0x0001e80000100800 */
[----:B------:R-:W4:Y:S04]  /*fd50*/  LDL R50, [R1+0xab8] ;  /* 0x000ab80001327983 */ /* 0x000f280000100800 */
[----:B------:R-:W4:Y:S04]  /*fd60*/  LDL R48, [R1+0xabc] ;  /* 0x000abc0001307983 */ /* 0x000f280000100800 */
[----:B0-----:R-:W4:Y:S04]  /*fd70*/  LDL R51, [R1+0xac0] ;  /* 0x000ac00001337983 */ /* 0x001f280000100800 */
[----:B------:R-:W-:Y:S04]  /*fd80*/  STL [R1+0xfc4], R43 ;  /* 0x000fc42b01007387 */ /* 0x000fe80000100800 */
[----:B------:R-:W4:Y:S04]  /*fd90*/  LDL R11, [R1+0xab0] ;  /* 0x000ab000010b7983 */ /* 0x000f280000100800 */
[----:B------:R-:W4:Y:S01]  /*fda0*/  LDL R10, [R1+0xab4] ;  /* 0x000ab400010a7983 */ /* 0x000f220000100800 */
[----:B--2---:R-:W-:Y:S01]  /*fdb0*/  @!P0 IMAD.MOV.U32 R2, RZ, RZ, R54 ;  /* 0x000000ffff028224 */ /* 0x004fe200078e0036 */
[----:B------:R-:W-:-:S02]  /*fdc0*/  PRMT R9, RZ, 0x7610, R9 ;  /* 0x00007610ff097816 */ /* 0x000fc40000000009 */
[----:B------:R-:W-:Y:S01]  /*fdd0*/  LDS.U8 R54, [R0+UR4+0x888] ;  /* 0x0008880400367984 */ /* 0x000fe20008000000 */
[----:B---3--:R-:W-:Y:S01]  /*fde0*/  @!P0 IMAD.MOV.U32 R3, RZ, RZ, R55 ;  /* 0x000000ffff038224 */ /* 0x008fe200078e0037 */
[----:B------:R-:W-:Y:S02]  /*fdf0*/  PRMT R47, RZ, 0x7610, R47 ;  /* 0x00007610ff2f7816 */ /* 0x000fe4000000002f */
[----:B------:R-:W-:Y:S04]  /*fe00*/  LDS.U8 R55, [R0+UR4+0x800] ;  /* 0x0008000400377984 */ /* 0x000fe80008000000 */
[----:B------:R0:W2:Y:S04]  /*fe10*/  @!P0 LDG.E.U8 R8, desc[UR6][R2.64] ;  /* 0x0000000602088981 */ /* 0x0000a8000c1e1100 */
[----:B----4-:R-:W-:Y:S01]  /*fe20*/  STL [R1+0xfc8], R42 ;  /* 0x000fc82a01007387 */ /* 0x010fe20000100800 */
[----:B0-----:R-:W-:-:S02]  /*fe30*/  @!P0 IMAD.MOV.U32 R2, RZ, RZ, R49 ;  /* 0x000000ffff028224 */ /* 0x001fc400078e0031 */
[----:B------:R-:W-:Y:S01]  /*fe40*/  @!P0 IMAD.MOV.U32 R3, RZ, RZ, R51 ;  /* 0x000000ffff038224 */ /* 0x000fe200078e0033 */
[----:B------:R-:W-:Y:S01]  /*fe50*/  PRMT R46, RZ, 0x7610, R46 ;  /* 0x00007610ff2e7816 */ /* 0x000fe2000000002e */
[----:B------:R-:W-:Y:S04]  /*fe60*/  LDS.U8 R51, [R0+UR4+0x190] ;  /* 0x0001900400337984 */ /* 0x000fe80008000000 */
[----:B------:R0:W3:Y:S02]  /*fe70*/  @!P0 LDG.E.U8 R9, desc[UR6][R2.64] ;  /* 0x0000000602098981 */ /* 0x0000e4000c1e1100 */
[----:B0-----:R-:W-:Y:S02]  /*fe80*/  @!P0 IMAD.MOV.U32 R2, RZ, RZ, R48 ;  /* 0x000000ffff028224 */ /* 0x001fe400078e0030 */
[----:B------:R-:W-:-:S05]  /*fe90*/  @!P0 IMAD.MOV.U32 R3, RZ, RZ, R50 ;  /* 0x000000ffff038224 */ /* 0x000fca00078e0032 */
[----:B------:R0:W4:Y:S02]  /*fea0*/  @!P0 LDG.E.U8 R47, desc[UR6][R2.64] ;  /* 0x00000006022f8981 */ /* 0x000124000c1e1100 */
[----:B0-----:R-:W-:Y:S02]  /*feb0*/  @!P0 IMAD.MOV.U32 R2, RZ, RZ, R10 ;  /* 0x000000ffff028224 */ /* 0x001fe400078e000a */
[----:B------:R-:W-:-:S05]  /*fec0*/  @!P0 IMAD.MOV.U32 R3, RZ, RZ, R11 ;  /* 0x000000ffff038224 */ /* 0x000fca00078e000b */
[----:B------:R-:W4:Y:S04]  /*fed0*/  @!P0 LDG.E.U8 R46, desc[UR6][R2.64] ;  /* 0x00000006022e8981 */ /* 0x000f28000c1e1100 */
[----:B--2---:R0:W-:Y:S04]  /*fee0*/  STL [R1+0xfcc], R8 ;  /* 0x000fcc0801007387 */ /* 0x0041e80000100800 */
[----:B------:R-:W2:Y:S04]  /*fef0*/  LDL R49, [R1+0xaa8] ;  /* 0x000aa80001317983 */ /* 0x000ea80000100800 */
[----:B0-----:R-:W2:Y:S01]  /*ff00*/  LDL R8, [R1+0xaac] ;  /* 0x000aac0001087983 */ /* 0x001ea20000100800 */
[----:B------:R-:W-:-:S03]  /*ff10*/  PRMT R41, RZ, 0x7610, R41 ;  /* 0x00007610ff297816 */ /* 0x000fc60000000029 */
[----:B---3--:R-:W-:Y:S04]  /*ff20*/  STL [R1+0xfd0], R9 ;  /* 0x000fd00901007387 */ /* 0x008fe80000100800 */
[----:B------:R-:W3:Y:S04]  /*ff30*/  LDL R48, [R1+0xaa0] ;  /* 0x000aa00001307983 */ /* 0x000ee80000100800 */
[----:B------:R-:W3:Y:S04]  /*ff40*/  LDL R42, [R1+0xaa4] ;  /* 0x000aa400012a7983 */ /* 0x000ee80000100800 */
[----:B----4-:R0:W-:Y:S04]  /*ff50*/  STL [R1+0xfd4], R47 ;  /* 0x000fd42f01007387 */ /* 0x0101e80000100800 */
[----:B------:R-:W4:Y:S04]  /*ff60*/  LDL R43, [R1+0xa9c] ;  /* 0x000a9c00012b7983 */ /* 0x000f280000100800 */
[----:B------:R-:W4:Y:S04]  /*ff70*/  LDL R11, [R1+0xa90] ;  /* 0x000a9000010b7983 */ /* 0x000f280000100800 */
[----:B0-----:R-:W4:Y:S04]  /*ff80*/  LDL R47, [R1+0xa98] ;  /* 0x000a9800012f7983 */ /* 0x001f280000100800 */
[----:B------:R-:W4:Y:S04]  /*ff90*/  LDL R10, [R1+0xa94] ;  /* 0x000a9400010a7983 */ /* 0x000f280000100800 */
[----:B------:R-:W-:Y:S04]  /*ffa0*/  STL [R1+0xfd8], R46 ;  /* 0x000fd82e01007387 */ /* 0x000fe80000100800 */
[----:B------:R-:W4:Y:S01]  /*ffb0*/  LDL R9, [R1+0xa88] ;  /* 0x000a880001097983 */ /* 0x000f220000100800 */
[----:B--2---:R-:W-:-:S02]  /*ffc0*/  @!P0 IMAD.MOV.U32 R3, RZ, RZ, R49 ;  /* 0x000000ffff038224 */ /* 0x004fc400078e0031 */
[----:B------:R-:W-:Y:S02]  /*ffd0*/  @!P0 IMAD.MOV.U32 R2, RZ, RZ, R8 ;  /* 0x000000ffff028224 */ /* 0x000fe400078e0008 */
[----:B------:R-:W2:Y:S04]  /*ffe0*/  LDL R8, [R1+0xa8c] ;  /* 0x000a8c0001087983 */ /* 0x000ea80000100800 */
[----:B------:R3:W2:Y:S01]  /*fff0*/  @!P0 LDG.E.U8 R41, desc[UR6][R2.64] ;  /* 0x0000000602298981 */ /* 0x0006a2000c1e1100 */
[----:B------:R-:W-:Y:S02]  /*10000*/  PRMT R40, RZ, 0x7610, R40 ;  /* 0x00007610ff287816 */ /* 0x000fe40000000028 */
[----:B------:R-:W-:Y:S01]  /*10010*/  PRMT R53, RZ, 0x7610, R53 ;  /* 0x00007610ff357816 */ /* 0x000fe20000000035 */
[----:B---3--:R-:W-:-:S02]  /*10020*/  @!P0 IMAD.MOV.U32 R3, RZ, RZ, R48 ;  /* 0x000000ffff038224 */ /* 0x008fc400078e0030 */
[----:B------:R-:W-:-:S05]  /*10030*/  @!P0 IMAD.MOV.U32 R2, RZ, RZ, R42 ;  /* 0x000000ffff028224 */ /* 0x000fca00078e002a */
[----:B------:R4:W3:Y:S02]  /*10040*/  @!P0 LDG.E.U8 R40, desc[UR6][R2.64] ;  /* 0x0000000602288981 */ /* 0x0008e4000c1e1100 */
[----:B----4-:R-:W-:Y:S02]  /*10050*/  @!P0 IMAD.MOV.U32 R2, RZ, RZ, R43 ;  /* 0x000000ffff028224 */ /* 0x010fe400078e002b */
[----:B------:R-:W-:-:S05]  /*10060*/  @!P0 IMAD.MOV.U32 R3, RZ, RZ, R47 ;  /* 0x000000ffff038224 */ /* 0x000fca00078e002f */
[----:B------:R0:W4:Y:S01]  /*10070*/  @!P0 LDG.E.U8 R53, desc[UR6][R2.64] ;  /* 0x0000000602358981 */ /* 0x000122000c1e1100 */
[----:B------:R-:W-:Y:S01]  /*10080*/  PRMT R52, RZ, 0x7610, R52 ;  /* 0x00007610ff347816 */ /* 0x000fe20000000034 */
[----:B0-----:R-:W-:Y:S02]  /*10090*/  @!P0 IMAD.MOV.U32 R2, RZ, RZ, R10 ;  /* 0x000000ffff028224 */ /* 0x001fe400078e000a */
[----:B------:R-:W-:-:S05]  /*100a0*/  @!P0 IMAD.MOV.U32 R3, RZ, RZ, R11 ;  /* 0x000000ffff038224 */ /* 0x000fca00078e000b */
[----:B------:R0:W4:Y:S02]  /*100b0*/  @!P0 LDG.E.U8 R52, desc[UR6][R2.64] ;  /* 0x0000000602348981 */ /* 0x000124000c1e1100 */
[----:B0-----:R-:W-:Y:S02]  /*100c0*/  @!P0 IMAD.MOV.U32 R3, RZ, RZ, R9 ;  /* 0x000000ffff038224 */ /* 0x001fe400078e0009 */
[----:B--2---:R0:W-:Y:S04]  /*100d0*/  STL [R1+0xfdc], R41 ;  /* 0x000fdc2901007387 */ /* 0x0041e80000100800 */
[----:B------:R-:W2:Y:S04]  /*100e0*/  LDL R42, [R1+0xa80] ;  /* 0x000a8000012a7983 */ /* 0x000ea80000100800 */
[----:B------:R-:W3:Y:S04]  /*100f0*/  LDL R11, [R1+0xa78] ;  /* 0x000a7800010b7983 */ /* 0x000ee80000100800 */
[----:B0-----:R-:W4:Y:S04]  /*10100*/  LDL R41, [R1+0xa84] ;  /* 0x000a840001297983 */ /* 0x001f280000100800 */
[----:B------:R-:W3:Y:S04]  /*10110*/  LDL R10, [R1+0xa7c] ;  /* 0x000a7c00010a7983 */ /* 0x000ee80000100800 */
[----:B------:R-:W3:Y:S04]  /*10120*/  LDL R48, [R1+0xa70] ;  /* 0x000a700001307983 */ /* 0x000ee80000100800 */
[----:B------:R-:W3:Y:S01]  /*10130*/  LDL R47, [R1+0xa74] ;  /* 0x000a7400012f7983 */ /* 0x000ee20000100800 */
[----:B------:R-:W-:-:S03]  /*10140*/  @!P0 IMAD.MOV.U32 R2, RZ, RZ, R8 ;  /* 0x000000ffff028224 */ /* 0x000fc600078e0008 */
[----:B------:R-:W3:Y:S04]  /*10150*/  LDL R9, [R1+0xa68] ;  /* 0x000a680001097983 */ /* 0x000ee80000100800 */
[----:B------:R-:W3:Y:S01]  /*10160*/  LDL R8, [R1+0xa6c] ;  /* 0x000a6c0001087983 */ /* 0x000ee20000100800 */
[----:B------:R-:W-:-:S03]  /*10170*/  PRMT R45, RZ, 0x7610, R45 ;  /* 0x00007610ff2d7816 */ /* 0x000fc6000000002d */
[----:B------:R-:W3:Y:S04]  /*10180*/  LDL R46, [R1+0xa60] ;  /* 0x000a6000012e7983 */ /* 0x000ee80000100800 */
[----:B------:R-:W3:Y:S04]  /*10190*/  LDL R43, [R1+0xa64] ;  /* 0x000a6400012b7983 */ /* 0x000ee80000100800 */
[----:B------:R2:W3:Y:S01]  /*101a0*/  @!P0 LDG.E.U8 R45, desc[UR6][R2.64] ;  /* 0x00000006022d8981 */ /* 0x0004e2000c1e1100 */
[----:B------:R-:W-:Y:S02]  /*101b0*/  PRMT R44, RZ, 0x7610, R44 ;  /* 0x00007610ff2c7816 */ /* 0x000fe4000000002c */
[----:B------:R-:W-:Y:S01]  /*101c0*/  PRMT R61, RZ, 0x7610, R61 ;  /* 0x00007610ff3d7816 */ /* 0x000fe2000000003d */
[----:B------:R-:W3:Y:S01]  /*101d0*/  LDL R50, [R1+0x5b4] ;  /* 0x0005b40001327983 */ /* 0x000ee20000100800 */
[----:B------:R-:W-:-:S02]  /*101e0*/  PRMT R60, RZ, 0x7610, R60 ;  /* 0x00007610ff3c7816 */ /* 0x000fc4000000003c */
[----:B------:R-:W-:Y:S01]  /*101f0*/  PRMT R39, RZ, 0x7610, R39 ;  /* 0x00007610ff277816 */ /* 0x000fe20000000027 */
[----:B------:R-:W3:Y:S01]  /*10200*/  LDL R49, [R1+0x5b8] ;  /* 0x0005b80001317983 */ /* 0x000ee20000100800 */
[----:B--2---:R-:W-:-:S03]  /*10210*/  @!P0 IMAD.MOV.U32 R3, RZ, RZ, R42 ;  /* 0x000000ffff038224 */ /* 0x004fc600078e002a */
[----:B------:R-:W2:Y:S01]  /*10220*/  LDL R42, [R1+0xa58] ;  /* 0x000a5800012a7983 */ /* 0x000ea20000100800 */
[----:B----4-:R-:W-:-:S03]  /*10230*/  @!P0 IMAD.MOV.U32 R2, RZ, RZ, R41 ;  /* 0x000000ffff028224 */ /* 0x010fc600078e0029 */
[----:B------:R-:W4:Y:S04]  /*10240*/  LDL R41, [R1+0xa5c] ;  /* 0x000a5c0001297983 */ /* 0x000f280000100800 */
[----:B------:R3:W4:Y:S02]  /*10250*/  @!P0 LDG.E.U8 R44, desc[UR6][R2.64] ;  /* 0x00000006022c8981 */ /* 0x000724000c1e1100 */
[----:B---3--:R-:W-:Y:S02]  /*10260*/  @!P0 IMAD.MOV.U32 R2, RZ, RZ, R10 ;  /* 0x000000ffff028224 */ /* 0x008fe400078e000a */
[----:B------:R-:W-:Y:S01]  /*10270*/  @!P0 IMAD.MOV.U32 R3, RZ, RZ, R11 ;  /* 0x000000ffff038224 */ /* 0x000fe200078e000b */
[----:B------:R-:W3:Y:S04]  /*10280*/  LDL R10, [R1+0xa54] ;  /* 0x000a5400010a7983 */ /* 0x000ee80000100800 */
[----:B------:R-:W3:Y:S04]  /*10290*/  LDL R11, [R1+0xa50] ;  /* 0x000a5000010b7983 */ /* 0x000ee80000100800 */
[----:B------:R0:W3:Y:S02]  /*102a0*/  @!P0 LDG.E.U8 R61, desc[UR6][R2.64] ;  /* 0x00000006023d8981 */ /* 0x0000e4000c1e1100 */
[----:B0-----:R-:W-:-:S02]  /*102b0*/  @!P0 IMAD.MOV.U32 R2, RZ, RZ, R47 ;  /* 0x000000ffff028224 */ /* 0x001fc400078e002f */
[----:B------:R-:W-:Y:S01]  /*102c0*/  @!P0 IMAD.MOV.U32 R3, RZ, RZ, R48 ;  /* 0x000000ffff038224 */ /* 0x000fe200078e0030 */
[----:B------:R-:W-:Y:S01]  /*102d0*/  PRMT R38, RZ, 0x7610, R38 ;  /* 0x00007610ff267816 */ /* 0x000fe20000000026 */
[----:B------:R-:W3:Y:S04]  /*102e0*/  LDL R48, [R1+0xa38] ;  /* 0x000a380001307983 */ /* 0x000ee80000100800 */
[----:B------:R0:W3:Y:S01]  /*102f0*/  @!P0 LDG.E.U8 R60, desc[UR6][R2.64] ;  /* 0x00000006023c8981 */ /* 0x0000e2000c1e1100 */
[----:B------:R-:W-:-:S03]  /*10300*/  PRMT R37, RZ, 0x7610, R37 ;  /* 0x00007610ff257816 */ /* 0x000fc60000000025 */
[----:B------:R-:W3:Y:S01]  /*10310*/  LDL R47, [R1+0xa3c] ;  /* 0x000a3c00012f7983 */ /* 0x000ee20000100800 */
[----:B0-----:R-:W-:Y:S02]  /*10320*/  @!P0 IMAD.MOV.U32 R3, RZ, RZ, R9 ;  /* 0x000000ffff038224 */ /* 0x001fe400078e0009 */
        /* <DEDUP_REMOVED lines=8> */
[----:B------:R2:W3:Y:S04]  /*103b0*/  @!P0 LDG.E.U8 R38, desc[UR6][R2.64] ;  /* 0x0000000602268981 */ /* 0x0004e8000c1e1100 */
[----:B------:R-:W3:Y:S01]  /*103c0*/  LDL R43, [R1+0xa2c] ;  /* 0x000a2c00012b7983 */ /* 0x000ee20000100800 */
[----:B--2---:R-:W-:-:S03]  /*103d0*/  @!P0 IMAD.MOV.U32 R3, RZ, RZ, R42 ;  /* 0x000000ffff038224 */ /* 0x004fc600078e002a */
[----:B------:R-:W2:Y:S01]  /*103e0*/  LDL R42, [R1+0xa40] ;  /* 0x000a4000012a7983 */ /* 0x000ea20000100800 */
[----:B----4-:R-:W-:-:S03]  /*103f0*/  @!P0 IMAD.MOV.U32 R2, RZ, RZ, R41 ;  /* 0x000000ffff028224 */ /* 0x010fc600078e0029 */
[----:B------:R-:W4:Y:S04]  /*10400*/  LDL R41, [R1+0xa44] ;  /* 0x000a440001297983 */ /* 0x000f280000100800 */
[----:B------:R3:W4:Y:S02]  /*10410*/  @!P0 LDG.E.U8 R37, desc[UR6][R2.64] ;  /* 0x0000000602258981 */ /* 0x000724000c1e1100 */
[----:B---3--:R-:W-:Y:S02]  /*10420*/  @!P0 IMAD.MOV.U32 R2, RZ, RZ, R10 ;  /* 0x000000ffff028224 */ /* 0x008fe400078e000a */
[----:B------:R-:W3:Y:S01]  /*10430*/  LDL R10, [R1+0xa34] ;  /* 0x000a3400010a7983 */ /* 0x000ee20000100800 */
[----:B------:R-:W-:-:S03]  /*10440*/  @!P0 IMAD.MOV.U32 R3, RZ, RZ, R11 ;  /* 0x000000ffff038224 */ /* 0x000fc600078e000b */
[----:B------:R-:W3:Y:S04]  /*10450*/  LDL R11, [R1+0xa30] ;  /* 0x000a3000010b7983 */ /* 0x000ee80000100800 */
[----:B------:R0:W3:Y:S02]  /*10460*/  @!P0 LDG.E.U8 R36, desc[UR6][R2.64] ;  /* 0x0000000602248981 */ /* 0x0000e4000c1e1100 */
[----:B0-----:R-:W-:Y:S02]  /*10470*/  @!P0 IMAD.MOV.U32 R3, RZ, RZ, R9 ;  /* 0x000000ffff038224 */ /* 0x001fe400078e0009 */
[----:B------:R-:W3:Y:S01]  /*10480*/  LDL R9, [R1+0x61c] ;  /* 0x00061c0001097983 */ /* 0x000ee20000100800 */
[----:B------:R-:W-:-:S03]  /*10490*/  @!P0 IMAD.MOV.U32 R2, RZ, RZ, R8 ;  /* 0x000000ffff028224 */ /* 0x000fc600078e0008 */
[----:B------:R-:W3:Y:S01]  /*104a0*/  LDL R8, [R1+0x620] ;  /* 0x0006200001087983 */ /* 0x000ee20000100800 */
[----:B------:R-:W-:Y:S02]  /*104b0*/  PRMT R35, RZ, 0x7610, R35 ;  /* 0x00007610ff237816 */ /* 0x000fe40000000023 */
[----:B------:R-:W-:-:S04]  /*104c0*/  PRMT R34, RZ, 0x7610, R34 ;  /* 0x00007610ff227816 */ /* 0x000fc80000000022 */
[----:B------:R2:W3:Y:S01]  /*104d0*/  @!P0 LDG.E.U8 R35, desc[UR6][R2.64] ;  /* 0x0000000602238981 */ /* 0x0004e2000c1e1100 */
[----:B------:R-:W-:Y:S02]  /*104e0*/  PRMT R33, RZ, 0x7610, R33 ;  /* 0x00007610ff217816 */ /* 0x000fe40000000021 */
[----:B------:R-:W-:Y:S02]  /*104f0*/  PRMT R32, RZ, 0x7610, R32 ;  /* 0x00007610ff207816 */ /* 0x000fe40000000020 */
[----:B------:R-:W-:Y:S01]  /*10500*/  PRMT R31, RZ, 0x7610, R31 ;  /* 0x00007610ff1f7816 */ /* 0x000fe2000000001f */
[----:B--2---:R-:W-:Y:S02]  /*10510*/  @!P0 IMAD.MOV.U32 R3, RZ, RZ, R42 ;  /* 0x000000ffff038224 */ /* 0x004fe400078e002a */
[----:B------:R-:W2:Y:S01]  /*10520*/  LDL R42, [R1+0x614] ;  /* 0x00061400012a7983 */ /* 0x000ea20000100800 */
[----:B----4-:R-:W-:-:S03]  /*10530*/  @!P0 IMAD.MOV.U32 R2, RZ, RZ, R41 ;  /* 0x000000ffff028224 */ /* 0x010fc600078e0029 */
[----:B------:R-:W4:Y:S04]  /*10540*/  LDL R41, [R1+0x618] ;  /* 0x0006180001297983 */ /* 0x000f280000100800 */
[----:B------:R0:W4:Y:S02]  /*10550*/  @!P0 LDG.E.U8 R34, desc[UR6][R2.64] ;  /* 0x0000000602228981 */ /* 0x000124000c1e1100 */
[----:B0-----:R-:W-:Y:S02]  /*10560*/  @!P0 IMAD.MOV.U32 R2, RZ, RZ, R47 ;  /* 0x000000ffff028224 */ /* 0x001fe400078e002f */
[----:B------:R-:W-:Y:S01]  /*10570*/  @!P0 IMAD.MOV.U32 R3, RZ, RZ, R48 ;  /* 0x000000ffff038224 */ /* 0x000fe200078e0030 */
[----:B------:R-:W-:Y:S01]  /*10580*/  PRMT R30, RZ, 0x7610, R30 ;  /* 0x00007610ff1e7816 */ /* 0x000fe2000000001e */
[----:B------:R-:W4:Y:S04]  /*10590*/  LDL R48, [R1+0x5e4] ;  /* 0x0005e40001307983 */ /* 0x000f280000100800 */
[----:B------:R3:W4:Y:S04]  /*105a0*/  @!P0 LDG.E.U8 R33, desc[UR6][R2.64] ;  /* 0x0000000602218981 */ /* 0x000728000c1e1100 */
[----:B------:R-:W4:Y:S01]  /*105b0*/  LDL R47, [R1+0x5e8] ;  /* 0x0005e800012f7983 */ /* 0x000f220000100800 */
[----:B---3--:R-:W-:-:S02]  /*105c0*/  @!P0 IMAD.MOV.U32 R2, RZ, RZ, R10 ;  /* 0x000000ffff028224 */ /* 0x008fc400078e000a */
        /* <DEDUP_REMOVED lines=10> */
[----:B0-----:R-:W-:-:S02]  /*10670*/  @!P0 IMAD.MOV.U32 R3, RZ, RZ, R9 ;  /* 0x000000ffff038224 */ /* 0x001fc400078e0009 */
[----:B------:R-:W-:Y:S01]  /*10680*/  @!P0 IMAD.MOV.U32 R2, RZ, RZ, R8 ;  /* 0x000000ffff028224 */ /* 0x000fe200078e0008 */
[----:B------:R-:W3:Y:S04]  /*10690*/  LDL R9, [R1+0x604] ;  /* 0x0006040001097983 */ /* 0x000ee80000100800 */
[----:B------:R-:W3:Y:S04]  /*106a0*/  LDL R8, [R1+0x608] ;  /* 0x0006080001087983 */ /* 0x000ee80000100800 */
[----:B------:R2:W3:Y:S01]  /*106b0*/  @!P0 LDG.E.U8 R30, desc[UR6][R2.64] ;  /* 0x00000006021e8981 */ /* 0x0004e2000c1e1100 */
[----:B------:R-:W-:Y:S01]  /*106c0*/  PRMT R28, RZ, 0x7610, R28 ;  /* 0x00007610ff1c7816 */ /* 0x000fe2000000001c */
[----:B--2---:R-:W-:-:S02]  /*106d0*/  @!P0 IMAD.MOV.U32 R3, RZ, RZ, R42 ;  /* 0x000000ffff038224 */ /* 0x004fc400078e002a */
        /* <DEDUP_REMOVED lines=16> */
[----:B------:R-:W-:Y:S01]  /*107e0*/  PRMT R25, RZ, 0x7610, R25 ;  /* 0x00007610ff197816 */ /* 0x000fe20000000019 */
[----:B0-----:R-:W-:Y:S02]  /*107f0*/  @!P0 IMAD.MOV.U32 R2, RZ, RZ, R47 ;  /* 0x000000ffff028224 */ /* 0x001fe400078e002f */
[----:B------:R-:W-:Y:S01]  /*10800*/  @!P0 IMAD.MOV.U32 R3, RZ, RZ, R48 ;  /* 0x000000ffff038224 */ /* 0x000fe200078e0030 */
[----:B------:R-:W-:Y:S01]  /*10810*/  PRMT R24, RZ, 0x7610, R24 ;  /* 0x00007610ff187816 */ /* 0x000fe20000000018 */
[----:B------:R-:W3:Y:S04]  /*10820*/  LDL R48, [R1+0x58c] ;  /* 0x00058c0001307983 */ /* 0x000ee80000100800 */
[----:B------:R2:W3:Y:S01]  /*10830*/  @!P0 LDG.E.U8 R26, desc[UR6][R2.64] ;  /* 0x00000006021a8981 */ /* 0x0004e2000c1e1100 */
[----:B------:R-:W-:-:S03]  /*10840*/  PRMT R23, RZ, 0x7610, R23 ;  /* 0x00007610ff177816 */ /* 0x000fc60000000017 */
[----:B------:R-:W3:Y:S01]  /*10850*/  LDL R47, [R1+0x590] ;  /* 0x00059000012f7983 */ /* 0x000ee20000100800 */
[----:B--2---:R-:W-:-:S03]  /*10860*/  @!P0 IMAD.MOV.U32 R3, RZ, RZ, R42 ;  /* 0x000000ffff038224 */ /* 0x004fc600078e002a */
        /* <DEDUP_REMOVED lines=8> */
[----:B------:R3:W4:Y:S01]  /*108f0*/  @!P0 LDG.E.U8 R24, desc[UR6][R2.64] ;  /* 0x0000000602188981 */ /* 0x000722000c1e1100 */
[----:B------:R-:W-:-:S03]  /*10900*/  PRMT R21, RZ, 0x7610, R21 ;  /* 0x00007610ff157816 */ /* 0x000fc60000000015 */
[----:B------:R-:W4:Y:S01]  /*10910*/  LDL R43, [R1+0x5f8] ;  /* 0x0005f800012b7983 */ /* 0x000f220000100800 */
[----:B---3--:R-:W-:-:S03]  /*10920*/  @!P0 IMAD.MOV.U32 R2, RZ, RZ, R10 ;  /* 0x000000ffff028224 */ /* 0x008fc600078e000a */
[----:B------:R-:W3:Y:S01]  /*10930*/  LDL R10, [R1+0x598] ;  /* 0x00059800010a7983 */ /* 0x000ee20000100800 */
[----:B------:R-:W-:-:S03]  /*10940*/  @!P0 IMAD.MOV.U32 R3, RZ, RZ, R11 ;  /* 0x000000ffff038224 */ /* 0x000fc600078e000b */
[----:B------:R-:W3:Y:S04]  /*10950*/  LDL R11, [R1+0x594] ;  /* 0x00059400010b7983 */ /* 0x000ee80000100800 */
[----:B------:R0:W3:Y:S02]  /*10960*/  @!P0 LDG.E.U8 R23, desc[UR6][R2.64] ;  /* 0x0000000602178981 */ /* 0x0000e4000c1e1100 */
[----:B0-----:R-:W-:Y:S02]  /*10970*/  @!P0 IMAD.MOV.U32 R3, RZ, RZ, R9 ;  /* 0x000000ffff038224 */ /* 0x001fe400078e0009 */
[----:B------:R-:W3:Y:S01]  /*10980*/  LDL R9, [R1+0x5fc] ;  /* 0x0005fc0001097983 */ /* 0x000ee20000100800 */
[----:B------:R-:W-:-:S03]  /*10990*/  @!P0 IMAD.MOV.U32 R2, RZ, RZ, R8 ;  /* 0x000000ffff028224 */ /* 0x000fc600078e0008 */
[----:B------:R-:W3:Y:S04]  /*109a0*/  LDL R8, [R1+0x600] ;  /* 0x0006000001087983 */ /* 0x000ee80000100800 */
[----:B------:R2:W3:Y:S01]  /*109b0*/  @!P0 LDG.E.U8 R22, desc[UR6][R2.64] ;  /* 0x0000000602168981 */ /* 0x0004e2000c1e1100 */
[----:B------:R-:W-:Y:S02]  /*109c0*/  PRMT R20, RZ, 0x7610, R20 ;  /* 0x00007610ff147816 */ /* 0x000fe40000000014 */
[----:B------:R-:W-:Y:S01]  /*109d0*/  PRMT R19, RZ, 0x7610, R19 ;  /* 0x00007610ff137816 */ /* 0x000fe20000000013 */
[----:B--2---:R-:W-:Y:S02]  /*109e0*/  @!P0 IMAD.MOV.U32 R3, RZ, RZ, R42 ;  /* 0x000000ffff038224 */ /* 0x004fe400078e002a */
        /* <DEDUP_REMOVED lines=10> */
[----:B------:R-:W-:Y:S01]  /*10a90*/  @!P0 IMAD.MOV.U32 R3, RZ, RZ, R48 ;  /* 0x000000ffff038224 */ /* 0x000fe200078e0030 */
[----:B------:R-:W-:Y:S01]  /*10aa0*/  PRMT R18, RZ, 0x7610, R18 ;  /* 0x00007610ff127816 */ /* 0x000fe20000000012 */
[----:B------:R-:W3:Y:S04]  /*10ab0*/  LDL R48, [R1+0x5ac] ;  /* 0x0005ac0001307983 */ /* 0x000ee80000100800 */
[----:B------:R0:W3:Y:S04]  /*10ac0*/  @!P0 LDG.E.U8 R19, desc[UR6][R2.64] ;  /* 0x0000000602138981 */ /* 0x0000e8000c1e1100 */
[----:B------:R-:W3:Y:S01]  /*10ad0*/  LDL R47, [R1+0x5b0] ;  /* 0x0005b000012f7983 */ /* 0x000ee20000100800 */
[----:B0-----:R-:W-:-:S03]  /*10ae0*/  @!P0 IMAD.MOV.U32 R3, RZ, RZ, R9 ;  /* 0x000000ffff038224 */ /* 0x001fc600078e0009 */
[----:B------:R-:W3:Y:S01]  /*10af0*/  LDL R9, [R1+0x5bc] ;  /* 0x0005bc0001097983 */ /* 0x000ee20000100800 */
[----:B------:R-:W-:-:S03]  /*10b00*/  @!P0 IMAD.MOV.U32 R2, RZ, RZ, R8 ;  /* 0x000000ffff028224 */ /* 0x000fc600078e0008 */
[----:B------:R-:W3:Y:S01]  /*10b10*/  LDL R8, [R1+0x5c0] ;  /* 0x0005c00001087983 */ /* 0x000ee20000100800 */
[----:B------:R-:W-:-:S03]  /*10b20*/  PRMT R17, RZ, 0x7610, R17 ;  /* 0x00007610ff117816 */ /* 0x000fc60000000011 */
[----:B------:R0:W3:Y:S01]  /*10b30*/  @!P0 LDG.E.U8 R18, desc[UR6][R2.64] ;  /* 0x0000000602128981 */ /* 0x0000e2000c1e1100 */
[----:B------:R-:W-:Y:S01]  /*10b40*/  PRMT R16, RZ, 0x7610, R16 ;  /* 0x00007610ff107816 */ /* 0x000fe20000000010 */
[----:B0-----:R-:W-:Y:S02]  /*10b50*/  @!P0 IMAD.MOV.U32 R2, RZ, RZ, R43 ;  /* 0x000000ffff028224 */ /* 0x001fe400078e002b */
        /* <DEDUP_REMOVED lines=26> */
[----:B------:R-:W-:Y:S04]  /*10d00*/  LDS.U8 R49, [R0+UR4+0x198] ;  /* 0x0001980400317984 */ /* 0x000fe80008000000 */
[----:B------:R0:W3:Y:S01]  /*10d10*/  @!P0 LDG.E.U8 R13, desc[UR6][R2.64] ;  /* 0x00000006020d8981 */ /* 0x0000e2000c1e1100 */
[----:B------:R-:W-:-:S02]  /*10d20*/  PRMT R6, RZ, 0x7610, R6 ;  /* 0x00007610ff067816 */ /* 0x000fc40000000006 */
[----:B------:R-:W-:Y:S01]  /*10d30*/  PRMT R5, RZ, 0x7610, R5 ;  /* 0x00007610ff057816 */ /* 0x000fe20000000005 */
[----:B------:R-:W-:Y:S01]  /*10d40*/  LDS.U8 R50, [R0+UR4+0x118] ;  /* 0x0001180400327984 */ /* 0x000fe20008000000 */
[----:B0-----:R-:W-:Y:S02]  /*10d50*/  @!P0 IMAD.MOV.U32 R2, RZ, RZ, R47 ;  /* 0x000000ffff028224 */ /* 0x001fe400078e002f */
[----:B------:R-:W-:Y:S02]  /*10d60*/  @!P0 IMAD.MOV.U32 R3, RZ, RZ, R48 ;  /* 0x000000ffff038224 */ /* 0x000fe400078e0030 */
[----:B------:R-:W0:Y:S04]  /*10d70*/  LDS.U8 R48, [R0+UR4+0x110] ;  /* 0x0001100400307984 */ /* 0x000e280008000000 */
[----:B------:R1:W3:Y:S02]  /*10d80*/  @!P0 LDG.E.U8 R12, desc[UR6][R2.64] ;  /* 0x00000006020c8981 */ /* 0x0002e4000c1e1100 */
[----:B-1----:R-:W-:-:S02]  /*10d90*/  @!P0 IMAD.MOV.U32 R2, RZ, RZ, R43 ;  /* 0x000000ffff028224 */ /* 0x002fc400078e002b */
[----:B------:R-:W-:-:S05]  /*10da0*/  @!P0 IMAD.MOV.U32 R3, RZ, RZ, R46 ;  /* 0x000000ffff038224 */ /* 0x000fca00078e002e */
[----:B------:R2:W3:Y:S04]  /*10db0*/  @!P0 LDG.E.U8 R7, desc[UR6][R2.64] ;  /* 0x0000000602078981 */ /* 0x0004e8000c1e1100 */
[----:B0-----:R-:W-:Y:S04]  /*10dc0*/  STL [R1+0xe90], R48 ;  /* 0x000e903001007387 */ /* 0x001fe80000100800 */
[----:B------:R-:W-:Y:S01]  /*10dd0*/  STL [R1+0xe94], R49 ;  /* 0x000e943101007387 */ /* 0x000fe20000100800 */
[----:B------:R-:W-:-:S03]  /*10de0*/  PRMT R4, RZ, 0x7610, R4 ;  /* 0x00007610ff047816 */ /* 0x000fc60000000004 */
[----:B------:R-:W-:Y:S04]  /*10df0*/  LDS.U8 R49, [R0+UR4+0x808] ;  /* 0x0008080400317984 */ /* 0x000fe80008000000 */
[----:B------:R-:W-:Y:S01]  /*10e00*/  LDS.U8 R48, [R0+UR4+0x880] ;  /* 0x0008800400307984 */ /* 0x000fe20008000000 */
[----:B--2---:R-:W-:Y:S02]  /*10e10*/  @!P0 IMAD.MOV.U32 R3, RZ, RZ, R42 ;  /* 0x000000ffff038224 */ /* 0x004fe400078e002a */
[----:B----4-:R-:W-:Y:S02]  /*10e20*/  @!P0 IMAD.MOV.U32 R2, RZ, RZ, R41 ;  /* 0x000000ffff028224 */ /* 0x010fe400078e0029 */
[----:B------:R-:W-:Y:S04]  /*10e30*/  LDS.U8 R41, [R0+UR4+0x10] ;  /* 0x0000100400297984 */ /* 0x000fe80008000000 */
[----:B------:R3:W2:Y:S02]  /*10e40*/  @!P0 LDG.E.U8 R6, desc[UR6][R2.64] ;  /* 0x0000000602068981 */ /* 0x0006a4000c1e1100 */
[----:B---3--:R-:W-:-:S02]  /*10e50*/  @!P0 IMAD.MOV.U32 R2, RZ, RZ, R10 ;  /* 0x000000ffff028224 */ /* 0x008fc400078e000a */
[----:B------:R-:W-:Y:S01]  /*10e60*/  LDS.U8 R10, [R0+UR4+0x8] ;  /* 0x00000804000a7984 */ /* 0x000fe20008000000 */
[----:B------:R-:W-:-:S03]  /*10e70*/  @!P0 IMAD.MOV.U32 R3, RZ, RZ, R11 ;  /* 0x000000ffff038224 */ /* 0x000fc600078e000b */
[----:B------:R-:W-:Y:S04]  /*10e80*/  LDS.U8 R11, [R0+UR4+0x80] ;  /* 0x00008004000b7984 */ /* 0x000fe80008000000 */
[----:B------:R0:W3:Y:S02]  /*10e90*/  @!P0 LDG.E.U8 R5, desc[UR6][R2.64] ;  /* 0x0000000602058981 */ /* 0x0000e4000c1e1100 */
[----:B0-----:R-:W-:Y:S02]  /*10ea0*/  @!P0 IMAD.MOV.U32 R3, RZ, RZ, R9 ;  /* 0x000000ffff038224 */ /* 0x001fe400078e0009 */
[----:B------:R-:W0:Y:S01]  /*10eb0*/  LDS.U8 R9, [R0+UR4+0x910] ;  /* 0x0009100400097984 */ /* 0x000e220008000000 */
[----:B------:R-:W-:-:S03]  /*10ec0*/  @!P0 IMAD.MOV.U32 R2, RZ, RZ, R8 ;  /* 0x000000ffff028224 */ /* 0x000fc600078e0008 */
[----:B------:R-:W1:Y:S04]  /*10ed0*/  LDS.U8 R8, [R0+UR4+0x998] ;  /* 0x0009980400087984 */ /* 0x000e680008000000 */
[----:B------:R4:W3:Y:S04]  /*10ee0*/  @!P0 LDG.E.U8 R4, desc[UR6][R2.64] ;  /* 0x0000000602048981 */ /* 0x0008e8000c1e1100 */
[----:B----4-:R-:W-:Y:S04]  /*10ef0*/  LDS.U8 R3, [R0+UR4] ;  /* 0x0000000400037984 */ /* 0x010fe80008000000 */
[----:B------:R-:W-:Y:S04]  /*10f00*/  LDS.U8 R2, [R0+UR4+0x88] ;  /* 0x0000880400027984 */ /* 0x000fe80008000000 */
[----:B0-----:R-:W-:Y:S04]  /*10f10*/  STL [R1+0xb50], R9 ;  /* 0x000b500901007387 */ /* 0x001fe80000100800 */
[----:B-1----:R-:W-:Y:S04]  /*10f20*/  STL [R1+0x554], R8 ;  /* 0x0005540801007387 */ /* 0x002fe80000100800 */
[----:B------:R-:W0:Y:S04]  /*10f30*/  LDS.U8 R8, [R0+UR4+0x918] ;  /* 0x0009180400087984 */ /* 0x000e280008000000 */
[----:B------:R-:W1:Y:S04]  /*10f40*/  LDS.U8 R9, [R0+UR4+0x990] ;  /* 0x0009900400097984 */ /* 0x000e680008000000 */
[----:B0-----:R-:W-:Y:S04]  /*10f50*/  STL [R1+0xb58], R8 ;  /* 0x000b580801007387 */ /* 0x001fe80000100800 */
[----:B------:R-:W0:Y:S04]  /*10f60*/  LDS.U8 R8, [R0+UR4+0x98] ;  /* 0x0000980400087984 */ /* 0x000e280008000000 */
[----:B-1----:R-:W-:Y:S04]  /*10f70*/  STL [R1+0xb54], R9 ;  /* 0x000b540901007387 */ /* 0x002fe80000100800 */
[----:B------:R-:W1:Y:S04]  /*10f80*/  LDS.U8 R9, [R0+UR4+0x100] ;  /* 0x0001000400097984 */ /* 0x000e680008000000 */
[----:B------:R-:W-:Y:S04]  /*10f90*/  STL [R1+0x438], R41 ;  /* 0x0004382901007387 */ /* 0x000fe80000100800 */
[----:B------:R-:W4:Y:S04]  /*10fa0*/  LDS.U8 R41, [R0+UR4+0x188] ;  /* 0x0001880400297984 */ /* 0x000f280008000000 */
[----:B0-----:R-:W-:Y:S04]  /*10fb0*/  STL [R1+0x434], R8 ;  /* 0x0004340801007387 */ /* 0x001fe80000100800 */
[----:B------:R-:W0:Y:S04]  /*10fc0*/  LDS.U8 R8, [R0+UR4+0x18] ;  /* 0x0000180400087984 */ /* 0x000e280008000000 */
[----:B-1----:R-:W-:Y:S04]  /*10fd0*/  STL [R1+0xb60], R9 ;  /* 0x000b600901007387 */ /* 0x002fe80000100800 */
[----:B------:R-:W1:Y:S04]  /*10fe0*/  LDS.U8 R9, [R0+UR4+0x90] ;  /* 0x0000900400097984 */ /* 0x000e680008000000 */
[----:B----4-:R-:W-:Y:S04]  /*10ff0*/  STL [R1+0xb5c], R41 ;  /* 0x000b5c2901007387 */ /* 0x010fe80000100800 */
        /* <DEDUP_REMOVED lines=15> */
[----:B-1----:R1:W-:Y:S04]  /*110f0*/  STL [R1+0xb6c], R9 ;  /* 0x000b6c0901007387 */ /* 0x0023e80000100800 */
[----:B----4-:R-:W-:Y:S01]  /*11100*/  STL [R1+0x450], R41 ;  /* 0x0004502901007387 */ /* 0x010fe20000100800 */
[----:B-1----:R-:W-:-:S03]  /*11110*/  LOP3.LUT R9, R0, 0x20, RZ, 0x3c, !PT ;  /* 0x0000002000097812 */ /* 0x002fc600078e3cff */
[----:B------:R-:W1:Y:S01]  /*11120*/  LDS.U8 R41, [R0+UR4+0x908] ;  /* 0x0009080400297984 */ /* 0x000e620008000000 */
[----:B------:R-:W4:Y:S01]  /*11130*/  S2R R59, SR_TID.X ;  /* 0x00000000003b7919 */ /* 0x000f220000002100 */
[----:B------:R-:W2:Y:S02]  /*11140*/  S2R R57, SR_TID.X ;  /* 0x0000000000397919 */ /* 0x000ea40000002100 */
[----:B------:R-:W-:Y:S04]  /*11150*/  LDS.U8 R42, [R9+UR4+0x908] ;  /* 0x00090804092a7984 */ /* 0x000fe80008000000 */
[----:B0-----:R-:W-:Y:S04]  /*11160*/  STL [R1+0x44c], R8 ;  /* 0x00044c0801007387 */ /* 0x001fe80000100800 */
[----:B------:R-:W0:Y:S04]  /*11170*/  LDS.U8 R8, [R0+UR4+0x980] ;  /* 0x0009800400087984 */ /* 0x000e280008000000 */
[----:B------:R-:W-:Y:S04]  /*11180*/  STL [R1+0xcc0], R0 ;  /* 0x000cc00001007387 */ /* 0x000fe80000100800 */
[----:B------:R-:W3:Y:S04]  /*11190*/  LDS.U8 R0, [R9+UR4] ;  /* 0x0000000409007984 */ /* 0x000ee80008000000 */
[----:B-1----:R-:W-:Y:S04]  /*111a0*/  STL [R1+0xb78], R41 ;  /* 0x000b782901007387 */ /* 0x002fe80000100800 */
[----:B------:R-:W1:Y:S04]  /*111b0*/  LDS.U8 R41, [R9+UR4+0x88] ;  /* 0x0000880409297984 */ /* 0x000e680008000000 */
[----:B0-----:R-:W-:Y:S04]  /*111c0*/  STL [R1+0xb74], R8 ;  /* 0x000b740801007387 */ /* 0x001fe80000100800 */
[----:B------:R-:W0:Y:S04]  /*111d0*/  LDS.U8 R8, [R9+UR4+0x110] ;  /* 0x0001100409087984 */ /* 0x000e280008000000 */
[----:B---3--:R-:W-:Y:S04]  /*111e0*/  STL [R1+0x458], R0 ;  /* 0x0004580001007387 */ /* 0x008fe80000100800 */
[----:B------:R-:W3:Y:S04]  /*111f0*/  LDS.U8 R0, [R9+UR4+0x198] ;  /* 0x0001980409007984 */ /* 0x000ee80008000000 */
        /* <DEDUP_REMOVED lines=43> */
[----:B------:R-:W-:Y:S04]  /*114b0*/  LDS.U8 R41, [R9+UR4+0x890] ;  /* 0x0008900409297984 */ /* 0x000fe80008000000 */
[----:B0-----:R-:W-:Y:S04]  /*114c0*/  STL [R1+0xba4], R8 ;  /* 0x000ba40801007387 */ /* 0x001fe80000100800 */
[----:B------:R-:W-:Y:S04]  /*114d0*/  LDS.U8 R8, [R9+UR4+0x900] ;  /* 0x0009000409087984 */ /* 0x000fe80008000000 */
[----:B---3--:R-:W-:Y:S04]  /*114e0*/  STL [R1+0x488], R0 ;  /* 0x0004880001007387 */ /* 0x008fe80000100800 */
[----:B------:R-:W0:Y:S04]  /*114f0*/  LDS.U8 R0, [R9+UR4+0x898] ;  /* 0x0008980409007984 */ /* 0x000e280008000000 */
[----:B0-----:R-:W-:Y:S04]  /*11500*/  STL [R1+0x484], R0 ;  /* 0x0004840001007387 */ /* 0x001fe80000100800 */
[----:B------:R-:W0:Y:S04]  /*11510*/  LDS.U8 R0, [R9+UR4+0x988] ;  /* 0x0009880409007984 */ /* 0x000e280008000000 */
[----:B------:R1:W-:Y:S04]  /*11520*/  STL [R1+0xbb0], R8 ;  /* 0x000bb00801007387 */ /* 0x0003e80000100800 */
[----:B0-----:R-:W-:Y:S04]  /*11530*/  STL [R1+0xbac], R0 ;  /* 0x000bac0001007387 */ /* 0x001fe80000100800 */
[----:B------:R-:W0:Y:S01]  /*11540*/  LDS.U8 R0, [R9+UR4+0x818] ;  /* 0x0008180409007984 */ /* 0x000e220008000000 */
[----:B----4-:R-:W-:-:S02]  /*11550*/  SHF.R.U32.HI R58, RZ, 0x2, R59 ;  /* 0x00000002ff3a7819 */ /* 0x010fc4000001163b */
[C---:B--2---:R-:W-:Y:S02]  /*11560*/  LOP3.LUT R59, R57.reuse, 0x3, RZ, 0xc0, !PT ;  /* 0x00000003393b7812 */ /* 0x044fe400078ec0ff */
[----:B-1----:R-:W-:Y:S02]  /*11570*/  LOP3.LUT R8, R57, 0x3, RZ, 0xc0, !PT ;  /* 0x0000000339087812 */ /* 0x002fe400078ec0ff */
[----:B------:R-:W-:Y:S01]  /*11580*/  SGXT.U32 R58, R58, 0x3 ;  /* 0x000000033a3a781a */ /* 0x000fe20000000000 */
[----:B------:R-:W-:Y:S02]  /*11590*/  IMAD.SHL.U32 R59, R59, 0x200, RZ ;  /* 0x000002003b3b7824 */ /* 0x000fe400078e00ff */
[----:B------:R-:W-:-:S05]  /*115a0*/  IMAD.SHL.U32 R8, R8, 0x20, RZ ;  /* 0x0000002008087824 */ /* 0x000fca00078e00ff */
[----:B------:R-:W-:-:S04]  /*115b0*/  LOP3.LUT R8, R8, R59, R58, 0xfe, !PT ;  /* 0x0000003b08087212 */ /* 0x000fc800078efe3a */
[----:B------:R-:W-:Y:S01]  /*115c0*/  LOP3.LUT R8, R8, 0x40, RZ, 0x3c, !PT ;  /* 0x0000004008087812 */ /* 0x000fe200078e3cff */
[----:B0-----:R-:W-:Y:S04]  /*115d0*/  STL [R1+0x490], R0 ;  /* 0x0004900001007387 */ /* 0x001fe80000100800 */
[----:B------:R-:W0:Y:S04]  /*115e0*/  LDS.U8 R0, [R9+UR4+0x980] ;  /* 0x0009800409007984 */ /* 0x000e280008000000 */
[----:B------:R-:W-:Y:S04]  /*115f0*/  STL [R1+0x48c], R41 ;  /* 0x00048c2901007387 */ /* 0x000fe80000100800 */
[----:B------:R-:W1:Y:S04]  /*11600*/  LDS.U8 R41, [R8+UR4] ;  /* 0x0000000408297984 */ /* 0x000e680008000000 */
[----:B------:R-:W2:Y:S04]  /*11610*/  LDS.U8 R9, [R8+UR4+0x88] ;  /* 0x0000880408097984 */ /* 0x000ea80008000000 */
[----:B------:R-:W-:Y:S04]  /*11620*/  STL [R1+0xbb8], R42 ;  /* 0x000bb82a01007387 */ /* 0x000fe80000100800 */
[----:B------:R-:W-:Y:S04]  /*11630*/  LDS.U8 R42, [R8+UR4+0x890] ;  /* 0x00089004082a7984 */ /* 0x000fe80008000000 */
[----:B0-----:R-:W-:Y:S04]  /*11640*/  STL [R1+0xbb4], R0 ;  /* 0x000bb40001007387 */ /* 0x001fe80000100800 */
[----:B------:R-:W0:Y:S04]  /*11650*/  LDS.U8 R0, [R8+UR4+0x110] ;  /* 0x0001100408007984 */ /* 0x000e280008000000 */
[----:B-1----:R-:W-:Y:S04]  /*11660*/  STL [R1+0x498], R41 ;  /* 0x0004982901007387 */ /* 0x002fe80000100800 */
[----:B------:R-:W1:Y:S04]  /*11670*/  LDS.U8 R41, [R8+UR4+0x198] ;  /* 0x0001980408297984 */ /* 0x000e680008000000 */
[----:B--2---:R-:W-:Y:S04]  /*11680*/  STL [R1+0x494], R9 ;  /* 0x0004940901007387 */ /* 0x004fe80000100800 */
[----:B------:R-:W2:Y:S04]  /*11690*/  LDS.U8 R9, [R8+UR4+0x8] ;  /* 0x0000080408097984 */ /* 0x000ea80008000000 */
        /* <DEDUP_REMOVED lines=48> */
[----:B0-----:R0:W-:Y:S02]  /*119a0*/  STL [R1+0xbf0], R0 ;  /* 0x000bf00001007387 */ /* 0x0011e40000100800 */
[----:B0-----:R-:W-:-:S05]  /*119b0*/  LOP3.LUT R0, R57, 0x3, RZ, 0xc0, !PT ;  /* 0x0000000339007812 */ /* 0x001fca00078ec0ff */
[----:B------:R-:W-:Y:S01]  /*119c0*/  IMAD.SHL.U32 R0, R0, 0x20, RZ ;  /* 0x0000002000007824 */ /* 0x000fe200078e00ff */
[----:B-1----:R-:W-:Y:S04]  /*119d0*/  STL [R1+0xbec], R41 ;  /* 0x000bec2901007387 */ /* 0x002fe80000100800 */
[----:B------:R-:W-:Y:S01]  /*119e0*/  LOP3.LUT R0, R0, R59, R58, 0xfe, !PT ;  /* 0x0000003b00007212 */ /* 0x000fe200078efe3a */
[----:B------:R-:W0:Y:S03]  /*119f0*/  LDS.U8 R41, [R8+UR4+0x908] ;  /* 0x0009080408297984 */ /* 0x000e260008000000 */
[----:B------:R-:W-:Y:S01]  /*11a00*/  LOP3.LUT R0, R0, 0x60, RZ, 0x3c, !PT ;  /* 0x0000006000007812 */ /* 0x000fe200078e3cff */
[----:B--2---:R-:W-:Y:S04]  /*11a10*/  STL [R1+0x4d0], R9 ;  /* 0x0004d00901007387 */ /* 0x004fe80000100800 */
[----:B------:R-:W1:Y:S04]  /*11a20*/  LDS.U8 R9, [R8+UR4+0x980] ;  /* 0x0009800408097984 */ /* 0x000e680008000000 */
[----:B------:R-:W2:Y:S04]  /*11a30*/  LDS.U8 R8, [R0+UR4] ;  /* 0x0000000400087984 */ /* 0x000ea80008000000 */
[----:B------:R-:W-:Y:S04]  /*11a40*/  STL [R1+0x4cc], R42 ;  /* 0x0004cc2a01007387 */ /* 0x000fe80000100800 */
[----:B------:R-:W-:Y:S04]  /*11a50*/  LDS.U8 R57, [R0+UR4+0x100] ;  /* 0x0001000400397984 */ /* 0x000fe80008000000 */
[----:B------:R-:W-:Y:S04]  /*11a60*/  LDS.U8 R56, [R0+UR4+0x188] ;  /* 0x0001880400387984 */ /* 0x000fe80008000000 */
[----:B------:R-:W-:Y:S04]  /*11a70*/  LDS.U8 R59, [R0+UR4+0x810] ;  /* 0x00081004003b7984 */ /* 0x000fe80008000000 */
        /* <DEDUP_REMOVED lines=32> */
[----:B------:R-:W3:Y:S04]  /*11c80*/  LDL.LU R46, [R1+0x418] ;  /* 0x00041800012e7983 */ /* 0x000ee80000300800 */
[----:B-1----:R0:W-:Y:S04]  /*11c90*/  STL [R1+0xc18], R9 ;  /* 0x000c180901007387 */ /* 0x0021e80000100800 */
[----:B------:R-:W4:Y:S04]  /*11ca0*/  LDL.LU R47, [R1+0x414] ;  /* 0x00041400012f7983 */ /* 0x000f280000300800 */
[----:B--2---:R-:W-:Y:S04]  /*11cb0*/  STL [R1+0xc14], R8 ;  /* 0x000c140801007387 */ /* 0x004fe80000100800 */
[----:B------:R-:W1:Y:S04]  /*11cc0*/  LDS.U8 R8, [R0+UR4+0x10] ;  /* 0x0000100400087984 */ /* 0x000e680008000000 */
[----:B------:R-:W2:Y:S04]  /*11cd0*/  LDS.U8 R41, [R0+UR4+0x98] ;  /* 0x0000980400297984 */ /* 0x000ea80008000000 */
[----:B0-----:R-:W4:Y:S04]  /*11ce0*/  LDL.LU R9, [R1+0x3f8] ;  /* 0x0003f80001097983 */ /* 0x001f280000300800 */
[----:B-1----:R0:W-:Y:S04]  /*11cf0*/  STL [R1+0x4fc], R8 ;  /* 0x0004fc0801007387 */ /* 0x0021e80000100800 */
[----:B0-----:R-:W4:Y:S04]  /*11d00*/  LDL.LU R8, [R1+0x3f4] ;  /* 0x0003f40001087983 */ /* 0x001f280000300800 */
[----:B--2---:R-:W-:Y:S04]  /*11d10*/  STL [R1+0x4f8], R41 ;  /* 0x0004f82901007387 */ /* 0x004fe80000100800 */
[----:B------:R-:W2:Y:S04]  /*11d20*/  LDL.LU R42, [R1+0x3f0] ;  /* 0x0003f000012a7983 */ /* 0x000ea80000300800 */
[----:B------:R-:W0:Y:S04]  /*11d30*/  LDS.U8 R41, [R0+UR4+0x18] ;  /* 0x0000180400297984 */ /* 0x000e280008000000 */
[----:B------:R-:W2:Y:S04]  /*11d40*/  LDL.LU R43, [R1+0x3ec] ;  /* 0x0003ec00012b7983 */ /* 0x000ea80000300800 */
[----:B------:R-:W-:Y:S04]  /*11d50*/  STL [R1+0xc20], R57 ;  /* 0x000c203901007387 */ /* 0x000fe80000100800 */
[----:B------:R-:W1:Y:S04]  /*11d60*/  LDS.U8 R57, [R0+UR4+0x90] ;  /* 0x0000900400397984 */ /* 0x000e680008000000 */
[----:B------:R-:W-:Y:S04]  /*11d70*/  STL [R1+0xc1c], R56 ;  /* 0x000c1c3801007387 */ /* 0x000fe80000100800 */
[----:B------:R-:W1:Y:S04]  /*11d80*/  LDS.U8 R56, [R0+UR4+0x108] ;  /* 0x0001080400387984 */ /* 0x000e680008000000 */
[----:B0-----:R-:W-:Y:S04]  /*11d90*/  STL [R1+0x504], R41 ;  /* 0x0005042901007387 */ /* 0x001fe80000100800 */
[----:B------:R-:W0:Y:S04]  /*11da0*/  LDS.U8 R41, [R0+UR4+0x180] ;  /* 0x0001800400297984 */ /* 0x000e280008000000 */
[----:B-1----:R-:W-:Y:S04]  /*11db0*/  STL [R1+0x500], R57 ;  /* 0x0005003901007387 */ /* 0x002fe80000100800 */
[----:B------:R-:W-:Y:S04]  /*11dc0*/  LDS.U8 R57, [R0+UR4+0x818] ;  /* 0x0008180400397984 */ /* 0x000fe80008000000 */
[----:B------:R-:W-:Y:S04]  /*11dd0*/  STL [R1+0xc28], R56 ;  /* 0x000c283801007387 */ /* 0x000fe80000100800 */
[----:B------:R-:W1:Y:S04]  /*11de0*/  LDS.U8 R56, [R0+UR4+0x900] ;  /* 0x0009000400387984 */ /* 0x000e680008000000 */
[----:B0-----:R-:W-:Y:S04]  /*11df0*/  STL [R1+0xc24], R41 ;  /* 0x000c242901007387 */ /* 0x001fe80000100800 */
[----:B------:R-:W0:Y:S04]  /*11e00*/  LDS.U8 R41, [R0+UR4+0x988] ;  /* 0x0009880400297984 */ /* 0x000e280008000000 */
[----:B-1----:R-:W-:Y:S04]  /*11e10*/  STL [R1+0xc30], R56 ;  /* 0x000c303801007387 */ /* 0x002fe80000100800 */
[----:B------:R-:W1:Y:S04]  /*11e20*/  LDS.U8 R56, [R0+UR4+0x890] ;  /* 0x0008900400387984 */ /* 0x000e680008000000 */
[----:B0-----:R-:W-:Y:S04]  /*11e30*/  STL [R1+0xc2c], R41 ;  /* 0x000c2c2901007387 */ /* 0x001fe80000100800 */
[----:B------:R0:W-:Y:S04]  /*11e40*/  STL.64 [R1+0xef8], R58 ;  /* 0x000ef83a01007387 */ /* 0x0001e80000100a00 */
[----:B------:R-:W1:Y:S04]  /*11e50*/  LDS.U8 R41, [R0+UR4+0x908] ;  /* 0x0009080400297984 */ /* 0x000e680008000000 */
[----:B------:R-:W1:Y:S04]  /*11e60*/  LDS.U8 R0, [R0+UR4+0x980] ;  /* 0x0009800400007984 */ /* 0x000e680008000000 */
[----:B0-----:R-:W2:Y:S04]  /*11e70*/  LDL.LU R58, [R1+0x40c] ;  /* 0x00040c00013a7983 */ /* 0x001ea80000300800 */
[----:B------:R-:W2:Y:S04]  /*11e80*/  LDL.LU R59, [R1+0x3d4] ;  /* 0x0003d400013b7983 */ /* 0x000ea80000300800 */
[----:B-1----:R0:W-:Y:S04]  /*11e90*/  STL.64 [R1+0xef0], R56 ;  /* 0x000ef03801007387 */ /* 0x0021e80000100a00 */
[----:B0-----:R-:W2:Y:S01]  /*11ea0*/  LDL.LU R57, [R1+0x410] ;  /* 0x0004100001397983 */ /* 0x001ea20000300800 */
[----:B------:R-:W0:Y:S03]  /*11eb0*/  S2R R56, SR_TID.X ;  /* 0x0000000000387919 */ /* 0x000e260000002100 */
[----:B------:R1:W-:Y:S04]  /*11ec0*/  STL [R1+0xc38], R41 ;  /* 0x000c382901007387 */ /* 0x0003e80000100800 */
[----:B-1----:R-:W2:Y:S04]  /*11ed0*/  LDL.LU R41, [R1+0xfdc] ;  /* 0x000fdc0001297983 */ /* 0x002ea80000300800 */
[----:B------:R1:W-:Y:S01]  /*11ee0*/  STL [R1+0xcc4], R0 ;  /* 0x000cc40001007387 */ /* 0x0003e20000100800 */
[----:B0-----:R-:W-:Y:S01]  /*11ef0*/  LOP3.LUT R56, R56, 0x1f, RZ, 0xc0, !PT ;  /* 0x0000001f38387812 */ /* 0x001fe200078ec0ff */
[----:B------:R-:W-:Y:S06]  /*11f00*/  BAR.SYNC.DEFER_BLOCKING 0x0 ;  /* 0x0000000000007b1d */ /* 0x000fec0000010000 */
[----:B-1----:R-:W2:Y:S04]  /*11f10*/  LDL.LU R0, [R1+0x3d8] ;  /* 0x0003d80001007983 */ /* 0x002ea80000300800 */
[----:B---3--:R0:W-:Y:S04]  /*11f20*/  STS.U8 [R56+UR4], R46 ;  /* 0x0000002e38007988 */ /* 0x0081e80008000004 */
[----:B----4-:R1:W-:Y:S04]  /*11f30*/  STS.U8 [R56+UR4+0x20], R47 ;  /* 0x0000202f38007988 */ /* 0x0103e80008000004 */
[----:B0-----:R-:W3:Y:S04]  /*11f40*/  LDL.LU R46, [R1+0xfd8] ;  /* 0x000fd800012e7983 */ /* 0x001ee80000300800 */
[----:B-1----:R-:W4:Y:S04]  /*11f50*/  LDL.LU R47, [R1+0xfd4] ;  /* 0x000fd400012f7983 */ /* 0x002f280000300800 */
[----:B--2---:R0:W-:Y:S04]  /*11f60*/  STS.U8 [R56+UR4+0x40], R57 ;  /* 0x0000403938007988 */ /* 0x0041e80008000004 */
[----:B------:R1:W-:Y:S04]  /*11f70*/  STS.U8 [R56+UR4+0x60], R58 ;  /* 0x0000603a38007988 */ /* 0x0003e80008000004 */
[----:B------:R2:W-:Y:S04]  /*11f80*/  STS.U8 [R56+UR4+0x100], R9 ;  /* 0x0001000938007988 */ /* 0x0005e80008000004 */
[----:B0-----:R-:W3:Y:S04]  /*11f90*/  LDL.LU R57, [R1+0x408] ;  /* 0x0004080001397983 */ /* 0x001ee80000300800 */
[----:B-1----:R-:W4:Y:S04]  /*11fa0*/  LDL.LU R58, [R1+0x404] ;  /* 0x00040400013a7983 */ /* 0x002f280000300800 */
[----:B--2---:R-:W2:Y:S04]  /*11fb0*/  LDL.LU R9, [R1+0xfd0] ;  /* 0x000fd00001097983 */ /* 0x004ea80000300800 */
[----:B------:R0:W-:Y:S04]  /*11fc0*/  STS.U8 [R56+UR4+0x120], R8 ;  /* 0x0001200838007988 */ /* 0x0001e80008000004 */
[----:B------:R1:W-:Y:S04]  /*11fd0*/  STS.U8 [R56+UR4+0x140], R42 ;  /* 0x0001402a38007988 */ /* 0x0003e80008000004 */
[----:B------:R1:W-:Y:S04]  /*11fe0*/  STS.U8 [R56+UR4+0x160], R43 ;  /* 0x0001602b38007988 */ /* 0x0003e80008000004 */
[----:B0-----:R-:W2:Y:S04]  /*11ff0*/  LDL.LU R8, [R1+0xfcc] ;  /* 0x000fcc0001087983 */ /* 0x001ea80000300800 */
[----:B-1----:R-:W3:Y:S04]  /*12000*/  LDL.LU R42, [R1+0xfc8] ;  /* 0x000fc800012a7983 */ /* 0x002ee80000300800 */
[----:B------:R-:W4:Y:S04]  /*12010*/  LDL.LU R43, [R1+0xfc4] ;  /* 0x000fc400012b7983 */ /* 0x000f280000300800 */
[----:B------:R-:W-:Y:S04]  /*12020*/  STS.U8 [R56+UR4+0x200], R0 ;  /* 0x0002000038007988 */ /* 0x000fe80008000004 */
[----:B------:R-:W-:Y:S04]  /*12030*/  STS.U8 [R56+UR4+0x220], R59 ;  /* 0x0002203b38007988 */ /* 0x000fe80008000004 */
[----:B----4-:R0:W-:Y:S04]  /*12040*/  STS.U8 [R56+UR4+0x240], R43 ;  /* 0x0002402b38007988 */ /* 0x0101e80008000004 */
[----:B---3--:R1:W-:Y:S04]  /*12050*/  STS.U8 [R56+UR4+0x260], R42 ;  /* 0x0002602a38007988 */ /* 0x0083e80008000004 */
[----:B------:R3:W-:Y:S04]  /*12060*/  STS.U8 [R56+UR4+0x300], R41 ;  /* 0x0003002938007988 */ /* 0x0007e80008000004 */
[----:B0-----:R-:W4:Y:S04]  /*12070*/  LDL.LU R43, [R1+0xfc0] ;  /* 0x000fc000012b7983 */ /* 0x001f280000300800 */
[----:B-1----:R-:W2:Y:S04]  /*12080*/  LDL.LU R42, [R1+0xfbc] ;  /* 0x000fbc00012a7983 */ /* 0x002ea80000300800 */
[----:B---3--:R-:W3:Y:S04]  /*12090*/  LDL.LU R41, [R1+0xfb8] ;  /* 0x000fb80001297983 */ /* 0x008ee80000300800 */
[----:B------:R0:W-:Y:S04]  /*120a0*/  STS.U8 [R56+UR4+0x320], R40 ;  /* 0x0003202838007988 */ /* 0x0001e80008000004 */
[----:B------:R1:W-:Y:S04]  /*120b0*/  STS.U8 [R56+UR4+0x340], R53 ;  /* 0x0003403538007988 */ /* 0x0003e80008000004 */
[----:B------:R1:W-:Y:S04]  /*120c0*/  STS.U8 [R56+UR4+0x360], R52 ;  /* 0x0003603438007988 */ /* 0x0003e80008000004 */
[----:B0-----:R-:W4:Y:S04]  /*120d0*/  LDL.LU R40, [R1+0xfb4] ;  /* 0x000fb40001287983 */ /* 0x001f280000300800 */
[----:B-1----:R-:W2:Y:S04]  /*120e0*/  LDL.LU R53, [R1+0xfb0] ;  /* 0x000fb00001357983 */ /* 0x002ea80000300800 */
[----:B------:R-:W3:Y:S04]  /*120f0*/  LDL.LU R52, [R1+0xfac] ;  /* 0x000fac0001347983 */ /* 0x000ee80000300800 */
[----:B------:R-:W-:Y:S04]  /*12100*/  STS.U8 [R56+UR4+0x400], R39 ;  /* 0x0004002738007988 */ /* 0x000fe80008000004 */
[----:B------:R-:W-:Y:S04]  /*12110*/  STS.U8 [R56+UR4+0x420], R38 ;  /* 0x0004202638007988 */ /* 0x000fe80008000004 */
[----:B------:R-:W-:Y:S04]  /*12120*/  STS.U8 [R56+UR4+0x440], R37 ;  /* 0x0004402538007988 */ /* 0x000fe80008000004 */
[----:B------:R-:W-:Y:S04]  /*12130*/  STS.U8 [R56+UR4+0x460], R36 ;  /* 0x0004602438007988 */ /* 0x000fe80008000004 */
[----:B------:R-:W-:Y:S04]  /*12140*/  STS.U8 [R56+UR4+0x500], R31 ;  /* 0x0005001f38007988 */ /* 0x000fe80008000004 */
        /* <DEDUP_REMOVED lines=14> */
[----:B---3--:R0:W-:Y:S04]  /*12230*/  STS.U8 [R59+UR4+0xc0], R52 ;  /* 0x0000c0343b007988 */ /* 0x0081e80008000004 */
[----:B--2---:R1:W-:Y:S04]  /*12240*/  STS.U8 [R59+UR4+0xe0], R53 ;  /* 0x0000e0353b007988 */ /* 0x0043e80008000004 */
[----:B----4-:R2:W-:Y:S04]  /*12250*/  STS.U8 [R59+UR4+0x180], R40 ;  /* 0x000180283b007988 */ /* 0x0105e80008000004 */
[----:B0-----:R-:W3:Y:S04]  /*12260*/  LDL.LU R52, [R1+0xfa8] ;  /* 0x000fa80001347983 */ /* 0x001ee80000300800 */
[----:B-1----:R-:W3:Y:S04]  /*12270*/  LDL.LU R53, [R1+0xfa4] ;  /* 0x000fa40001357983 */ /* 0x002ee80000300800 */
[----:B--2---:R-:W2:Y:S04]  /*12280*/  LDL.LU R40, [R1+0xfa0] ;  /* 0x000fa00001287983 */ /* 0x004ea80000300800 */
[----:B------:R0:W-:Y:S04]  /*12290*/  STS.U8 [R59+UR4+0x1a0], R41 ;  /* 0x0001a0293b007988 */ /* 0x0001e80008000004 */
[----:B------:R1:W-:Y:S04]  /*122a0*/  STS.U8 [R59+UR4+0x1c0], R42 ;  /* 0x0001c02a3b007988 */ /* 0x0003e80008000004 */
[----:B------:R4:W-:Y:S04]  /*122b0*/  STS.U8 [R59+UR4+0x1e0], R43 ;  /* 0x0001e02b3b007988 */ /* 0x0009e80008000004 */
[----:B0-----:R-:W2:Y:S04]  /*122c0*/  LDL.LU R41, [R1+0xf9c] ;  /* 0x000f9c0001297983 */ /* 0x001ea80000300800 */
[----:B-1----:R-:W2:Y:S04]  /*122d0*/  LDL.LU R42, [R1+0xf98] ;  /* 0x000f9800012a7983 */ /* 0x002ea80000300800 */
[----:B----4-:R-:W2:Y:S04]  /*122e0*/  LDL.LU R43, [R1+0xf94] ;  /* 0x000f9400012b7983 */ /* 0x010ea80000300800 */
[----:B------:R-:W4:Y:S04]  /*122f0*/  LDL R0, [R1+0x54c] ;  /* 0x00054c0001007983 */ /* 0x000f280000100800 */
[----:B------:R0:W-:Y:S04]  /*12300*/  STS.U8 [R59+UR4+0x280], R8 ;  /* 0x000280083b007988 */ /* 0x0001e80008000004 */
[----:B------:R1:W-:Y:S04]  /*12310*/  STS.U8 [R59+UR4+0x2a0], R9 ;  /* 0x0002a0093b007988 */ /* 0x0003e80008000004 */
[----:B------:R-:W-:Y:S04]  /*12320*/  STS.U8 [R59+UR4+0x2c0], R47 ;  /* 0x0002c02f3b007988 */ /* 0x000fe80008000004 */
[----:B------:R-:W-:Y:S04]  /*12330*/  STS.U8 [R59+UR4+0x2e0], R46 ;  /* 0x0002e02e3b007988 */ /* 0x000fe80008000004 */
[----:B0-----:R-:W3:Y:S04]  /*12340*/  LDL.LU R8, [R1+0xf90] ;  /* 0x000f900001087983 */ /* 0x001ee80000300800 */
[----:B------:R-:W-:Y:S04]  /*12350*/  STS.U8 [R59+UR4+0x380], R45 ;  /* 0x0003802d3b007988 */ /* 0x000fe80008000004 */
[----:B-1----:R-:W3:Y:S04]  /*12360*/  LDL.LU R9, [R1+0xf8c] ;  /* 0x000f8c0001097983 */ /* 0x002ee80000300800 */
[----:B------:R0:W-:Y:S04]  /*12370*/  STS.U8 [R59+UR4+0x3a0], R44 ;  /* 0x0003a02c3b007988 */ /* 0x0001e80008000004 */
[----:B0-----:R-:W2:Y:S04]  /*12380*/  LDL.LU.64 R44, [R1] ;  /* 0x00000000012c7983 */ /* 0x001ea80000300a00 */
[----:B------:R-:W2:Y:S04]  /*12390*/  LDL.LU.64 R46, [R1+0x8] ;  /* 0x00000800012e7983 */ /* 0x000ea80000300a00 */
        /* <DEDUP_REMOVED lines=18> */
[----:B------:R-:W-:Y:S01]  /*124c0*/  BAR.SYNC.DEFER_BLOCKING 0x0 ;  /* 0x0000000000007b1d */ /* 0x000fe20000010000 */
[----:B------:R-:W-:-:S02]  /*124d0*/  IMAD R21, R11, 0x100, R10 ;  /* 0x000001000b157824 */ /* 0x000fc400078e020a */
[----:B------:R-:W-:Y:S02]  /*124e0*/  IMAD R20, R2, 0x100, R3 ;  /* 0x0000010002147824 */ /* 0x000fe400078e0203 */
[----:B------:R-:W-:Y:S02]  /*124f0*/  IMAD R22, R54, 0x100, R55 ;  /* 0x0000010036167824 */ /* 0x000fe400078e0237 */
[----:B------:R-:W-:Y:S01]  /*12500*/  IMAD R23, R48, 0x100, R49 ;  /* 0x0000010030177824 */ /* 0x000fe200078e0231 */
[----:B------:R-:W3:Y:S04]  /*12510*/  LDL.LU R10, [R1+0xf88] ;  /* 0x000f8800010a7983 */ /* 0x000ee80000300800 */
[----:B------:R-:W3:Y:S01]  /*12520*/  LDL.LU R11, [R1+0xf84] ;  /* 0x000f8400010b7983 */ /* 0x000ee20000300800 */
[----:B------:R-:W-:-:S02]  /*12530*/  F2FP.F16.E5M2.UNPACK_B R20, R20 ;  /* 0x00000014ff14723e */ /* 0x000fc400020004ff */
[----:B------:R-:W-:Y:S02]  /*12540*/  F2FP.F16.E5M2.UNPACK_B R21, R21 ;  /* 0x00000015ff15723e */ /* 0x000fe400020004ff */
[----:B------:R-:W-:Y:S02]  /*12550*/  F2FP.F16.E5M2.UNPACK_B R22, R22 ;  /* 0x00000016ff16723e */ /* 0x000fe400020004ff */
[----:B------:R-:W-:Y:S01]  /*12560*/  F2FP.F16.E5M2.UNPACK_B R23, R23 ;  /* 0x00000017ff17723e */ /* 0x000fe200020004ff */
[----:B----4-:R-:W0:Y:S04]  /*12570*/  LDSM.16.M88.4 R36, [R0] ;  /* 0x000000000024783b */ /* 0x010e280000000200 */
[----:B------:R-:W1:Y:S04]  /*12580*/  LDSM.16.M88.4 R24, [R0+0x200] ;  /* 0x000200000018783b */ /* 0x000e680000000200 */
[----:B------:R-:W4:Y:S04]  /*12590*/  LDSM.16.M88.4 R32, [R0+0x400] ;  /* 0x000400000020783b */ /* 0x000f280000000200 */
[----:B------:R-:W4:Y:S01]  /*125a0*/  LDSM.16.M88.4 R28, [R0+0x600] ;  /* 0x00060000001c783b */ /* 0x000f220000000200 */
[----:B0-----:R-:W-:-:S02]  /*125b0*/  F2FP.F16.E5M2.UNPACK_B R2, R36 ;  /* 0x00000024ff02723e */ /* 0x001fc400020004ff */
[----:B------:R-:W-:-:S07]  /*125c0*/  F2FP.F16.E5M2.UNPACK_B R3, R37 ;  /* 0x00000025ff03723e */ /* 0x000fce00020004ff */
[----:B--2---:R-:W-:Y:S01]  /*125d0*/  HMMA.16816.F32 R12, R20, R2, R44 ;  /* 0x00000002140c723c */ /* 0x004fe2000000182c */
[----:B------:R-:W-:Y:S01]  /*125e0*/  STL.64 [R1+0xeb8], R38 ;  /* 0x000eb82601007387 */ /* 0x000fe20000100a00 */
[----:B------:R-:W-:-:S03]  /*125f0*/  F2FP.F16.E5M2.UNPACK_B R4, R38 ;  /* 0x00000026ff04723e */ /* 0x000fc600020004ff */
[----:B------:R0:W-:Y:S01]  /*12600*/  STL.64 [R1+0xeb0], R36 ;  /* 0x000eb02401007387 */ /* 0x0001e20000100a00 */
[----:B------:R-:W-:-:S03]  /*12610*/  F2FP.F16.E5M2.UNPACK_B R5, R39 ;  /* 0x00000027ff05723e */ /* 0x000fc600020004ff */
[----:B-1----:R-:W-:Y:S04]  /*12620*/  STL [R1+0xe68], R24 ;  /* 0x000e681801007387 */ /* 0x002fe80000100800 */
[----:B0-----:R-:W2:Y:S04]  /*12630*/  LDL.LU.64 R36, [R1+0x20] ;  /* 0x0000200001247983 */ /* 0x001ea80000300a00 */
[----:B------:R-:W2:Y:S07]  /*12640*/  LDL.LU.64 R38, [R1+0x28] ;  /* 0x0000280001267983 */ /* 0x000eae0000300a00 */
[----:B------:R-:W-:-:S02]  /*12650*/  IMAD.MOV.U32 R54, RZ, RZ, R12 ;  /* 0x000000ffff367224 */ /* 0x000fc400078e000c */
[----:B------:R-:W-:Y:S02]  /*12660*/  IMAD.MOV.U32 R55, RZ, RZ, R13 ;  /* 0x000000ffff377224 */ /* 0x000fe400078e000d */
[----:B------:R-:W-:Y:S01]  /*12670*/  IMAD.MOV.U32 R49, RZ, RZ, R14 ;  /* 0x000000ffff317224 */ /* 0x000fe200078e000e */
[----:B------:R-:W2:Y:S01]  /*12680*/  LDL.LU.64 R12, [R1+0x40] ;  /* 0x00004000010c7983 */ /* 0x000ea20000300a00 */
[----:B------:R-:W-:-:S03]  /*12690*/  IMAD.MOV.U32 R48, RZ, RZ, R15 ;  /* 0x000000ffff307224 */ /* 0x000fc600078e000f */
[----:B------:R-:W2:Y:S01]  /*126a0*/  LDL.LU.64 R14, [R1+0x48] ;  /* 0x00004800010e7983 */ /* 0x000ea20000300a00 */
[----:B------:R-:W-:Y:S02]  /*126b0*/  F2FP.F16.E5M2.UNPACK_B R6, R24 ;  /* 0x00000018ff06723e */ /* 0x000fe400020004ff */
[----:B------:R-:W-:Y:S01]  /*126c0*/  F2FP.F16.E5M2.UNPACK_B R7, R25 ;  /* 0x00000019ff07723e */ /* 0x000fe200020004ff */
[C---:B------:R-:W-:Y:S01]  /*126d0*/  HMMA.16816.F32 R16, R20.reuse, R4, R40 ;  /* 0x000000041410723c */ /* 0x040fe20000001828 */
[----:B------:R-:W-:Y:S04]  /*126e0*/  STL.64 [R1+0xed8], R50 ;  /* 0x000ed83201007387 */ /* 0x000fe80000100a00 */
[----:B------:R-:W-:Y:S04]  /*126f0*/  STL.64 [R1+0xed0], R48 ;  /* 0x000ed03001007387 */ /* 0x000fe80000100a00 */
[----:B------:R-:W-:Y:S04]  /*12700*/  STL.64 [R1+0xec8], R54 ;  /* 0x000ec83601007387 */ /* 0x000fe80000100a00 */
[----:B---3--:R-:W-:Y:S04]  /*12710*/  STL.64 [R1+0xec0], R52 ;  /* 0x000ec03401007387 */ /* 0x008fe80000100a00 */
[----:B------:R0:W-:Y:S01]  /*12720*/  STL [R1+0xe6c], R25 ;  /* 0x000e6c1901007387 */ /* 0x0001e20000100800 */
[----:B------:R-:W-:Y:S06]  /*12730*/  HMMA.16816.F32 R8, R20, R6, R8 ;  /* 0x000000061408723c */ /* 0x000fec0000001808 */
[----:B------:R-:W-:-:S02]  /*12740*/  IMAD.MOV.U32 R46, RZ, RZ, R18 ;  /* 0x000000ffff2e7224 */ /* 0x000fc400078e0012 */
[----:B------:R-:W-:-:S15]  /*12750*/  IMAD.MOV.U32 R47, RZ, RZ, R19 ;  /* 0x000000ffff2f7224 */ /* 0x000fde00078e0013 */
[----:B------:R-:W-:-:S01]  /*12760*/  NOP ;  /* 0x0000000000007918 */ /* 0x000fc20000000000 */
[----:B0-----:R-:W-:Y:S01]  /*12770*/  IMAD.MOV.U32 R25, RZ, RZ, R8 ;  /* 0x000000ffff197224 */ /* 0x001fe200078e0008 */
[----:B------:R-:W-:Y:S01]  /*12780*/  F2FP.F16.E5M2.UNPACK_B R8, R26 ;  /* 0x0000001aff08723e */ /* 0x000fe200020004ff */
[----:B------:R-:W-:Y:S01]  /*12790*/  IMAD.MOV.U32 R24, RZ, RZ, R9 ;  /* 0x000000ffff187224 */ /* 0x000fe200078e0009 */
[----:B------:R-:W-:Y:S01]  /*127a0*/  F2FP.F16.E5M2.UNPACK_B R9, R27 ;  /* 0x0000001bff09723e */ /* 0x000fe200020004ff */
[----:B------:R-:W-:Y:S01]  /*127b0*/  IMAD.MOV.U32 R19, RZ, RZ, R10 ;  /* 0x000000ffff137224 */ /* 0x000fe200078e000a */
[----:B----4-:R-:W-:Y:S01]  /*127c0*/  F2FP.F16.E5M2.UNPACK_B R10, R32 ;  /* 0x00000020ff0a723e */ /* 0x010fe200020004ff */
[----:B------:R-:W-:Y:S01]  /*127d0*/  IMAD.MOV.U32 R18, RZ, RZ, R11 ;  /* 0x000000ffff127224 */ /* 0x000fe200078e000b */
[----:B------:R-:W-:Y:S01]  /*127e0*/  F2FP.F16.E5M2.UNPACK_B R11, R33 ;  /* 0x00000021ff0b723e */ /* 0x000fe200020004ff */
[----:B------:R-:W-:Y:S02]  /*127f0*/  IMAD.MOV.U32 R44, RZ, RZ, R16 ;  /* 0x000000ffff2c7224 */ /* 0x000fe400078e0010 */
[----:B------:R-:W-:Y:S01]  /*12800*/  IMAD.MOV.U32 R45, RZ, RZ, R17 ;  /* 0x000000ffff2d7224 */ /* 0x000fe200078e0011 */
[----:B------:R-:W-:Y:S04]  /*12810*/  STL.64 [R1+0xee8], R46 ;  /* 0x000ee82e01007387 */ /* 0x000fe80000100a00 */
[----:B------:R0:W-:Y:S04]  /*12820*/  STL.64 [R1+0xee0], R44 ;  /* 0x000ee02c01007387 */ /* 0x0001e80000100a00 */
[----:B------:R-:W-:Y:S04]  /*12830*/  STL [R1+0xe50], R26 ;  /* 0x000e501a01007387 */ /* 0x000fe80000100800 */
[----:B------:R-:W-:Y:S04]  /*12840*/  STL [R1+0xe54], R27 ;  /* 0x000e541b01007387 */ /* 0x000fe80000100800 */
[----:B------:R-:W-:Y:S01]  /*12850*/  STL [R1+0xe58], R32 ;  /* 0x000e582001007387 */ /* 0x000fe20000100800 */
[C---:B--2---:R-:W-:Y:S06]  /*12860*/  HMMA.16816.F32 R36, R20.reuse, R8, R36 ;  /* 0x000000081424723c */ /* 0x044fec0000001824 */
[----:B------:R-:W-:-:S15]  /*12870*/  HMMA.16816.F32 R12, R20, R10, R12 ;  /* 0x0000000a140c723c */ /* 0x000fde000000180c */
[----:B------:R-:W-:-:S02]  /*12880*/  NOP ;  /* 0x0000000000007918 */ /* 0x000fc40000000000 */
[----:B------:R-:W-:Y:S04]  /*12890*/  STL.64 [R1+0x20], R36 ;  /* 0x0000202401007387 */ /* 0x000fe80000100a00 */
[----:B------:R1:W-:Y:S04]  /*128a0*/  STL.64 [R1+0x28], R38 ;  /* 0x0000282601007387 */ /* 0x0003e80000100a00 */
[----:B------:R-:W-:Y:S04]  /*128b0*/  STL [R1+0xe5c], R33 ;  /* 0x000e5c2101007387 */ /* 0x000fe80000100800 */
[----:B------:R-:W2:Y:S04]  /*128c0*/  LDL.LU.64 R48, [R1+0x70] ;  /* 0x0000700001307983 */ /* 0x000ea80000300a00 */
[----:B------:R-:W2:Y:S04]  /*128d0*/  LDL.LU.64 R50, [R1+0x78] ;  /* 0x0000780001327983 */ /* 0x000ea80000300a00 */
[----:B------:R3:W-:Y:S04]  /*128e0*/  STL.64 [R1+0x40], R12 ;  /* 0x0000400c01007387 */ /* 0x0007e80000100a00 */
[----:B------:R4:W-:Y:S04]  /*128f0*/  STL.64 [R1+0x48], R14 ;  /* 0x0000480e01007387 */ /* 0x0009e80000100a00 */
[----:B0-----:R-:W2:Y:S04]  /*12900*/  LDL.LU.64 R44, [R1+0x3b0] ;  /* 0x0003b000012c7983 */ /* 0x001ea80000300a00 */
[----:B------:R-:W2:Y:S04]  /*12910*/  LDL.LU.64 R46, [R1+0x3b8] ;  /* 0x0003b800012e7983 */ /* 0x000ea80000300a00 */
[----:B------:R-:W2:Y:S04]  /*12920*/  LDL.LU.64 R40, [R1+0x2e0] ;  /* 0x0002e00001287983 */ /* 0x000ea80000300a00 */
[----:B------:R-:W2:Y:S04]  /*12930*/  LDL.LU.64 R42, [R1+0x2e8] ;  /* 0x0002e800012a7983 */ /* 0x000ea80000300a00 */
[----:B-1----:R-:W2:Y:S04]  /*12940*/  LDL.LU R39, [R1+0x438] ;  /* 0x0004380001277983 */ /* 0x002ea80000300800 */
[----:B------:R-:W2:Y:S01]  /*12950*/  LDL.LU R60, [R1+0x434] ;  /* 0x00043400013c7983 */ /* 0x000ea20000300800 */
[----:B---3--:R-:W-:-:S02]  /*12960*/  F2FP.F16.E5M2.UNPACK_B R12, R34 ;  /* 0x00000022ff0c723e */ /* 0x008fc400020004ff */
[----:B------:R-:W-:Y:S01]  /*12970*/  F2FP.F16.E5M2.UNPACK_B R13, R35 ;  /* 0x00000023ff0d723e */ /* 0x000fe200020004ff */
[----:B------:R-:W3:Y:S01]  /*12980*/  LDL.LU R61, [R1+0x440] ;  /* 0x00044000013d7983 */ /* 0x000ee20000300800 */
[----:B----4-:R-:W-:-:S03]  /*12990*/  F2FP.F16.E5M2.UNPACK_B R14, R28 ;  /* 0x0000001cff0e723e */ /* 0x010fc600020004ff */
[----:B------:R-:W3:Y:S01]  /*129a0*/  LDL.LU R0, [R1+0x43c] ;  /* 0x00043c0001007983 */ /* 0x000ee20000300800 */
[----:B------:R-:W-:-:S03]  /*129b0*/  F2FP.F16.E5M2.UNPACK_B R15, R29 ;  /* 0x0000001dff0f723e */ /* 0x000fc600020004ff */
[----:B------:R-:W4:Y:S01]  /*129c0*/  LDL.LU R56, [R1+0x448] ;  /* 0x0004480001387983 */ /* 0x000f220000300800 */
[----:B------:R-:W-:-:S03]  /*129d0*/  F2FP.F16.E5M2.UNPACK_B R16, R30 ;  /* 0x0000001eff10723e */ /* 0x000fc600020004ff */
[----:B------:R-:W4:Y:S01]  /*129e0*/  LDL.LU R57, [R1+0x444] ;  /* 0x0004440001397983 */ /* 0x000f220000300800 */
[----:B------:R-:W-:-:S03]  /*129f0*/  F2FP.F16.E5M2.UNPACK_B R17, R31 ;  /* 0x0000001fff11723e */ /* 0x000fc600020004ff */
[----:B------:R-:W4:Y:S04]  /*12a00*/  LDL.LU R58, [R1+0x450] ;  /* 0x00045000013a7983 */ /* 0x000f280000300800 */
[----:B------:R-:W4:Y:S04]  /*12a10*/  LDL.LU R59, [R1+0x44c] ;  /* 0x00044c00013b7983 */ /* 0x000f280000300800 */
[----:B------:R-:W-:Y:S04]  /*12a20*/  STL [R1+0xe60], R34 ;  /* 0x000e602201007387 */ /* 0x000fe80000100800 */
[----:B------:R2:W-:Y:S02]  /*12a30*/  STL [R1+0xe64], R35 ;  /* 0x000e642301007387 */ /* 0x0005e40000100800 */
[C---:B--2---:R-:W-:Y:S06]  /*12a40*/  HMMA.16816.F32 R32, R20.reuse, R12, R48 ;  /* 0x0000000c1420723c */ /* 0x044fec0000001830 */
[C---:B------:R-:W-:Y:S06]  /*12a50*/  HMMA.16816.F32 R44, R20.reuse, R14, R44 ;  /* 0x0000000e142c723c */ /* 0x040fec000000182c */
[----:B------:R-:W-:Y:S11]  /*12a60*/  HMMA.16816.F32 R20, R20, R16, R40 ;  /* 0x000000101414723c */ /* 0x000ff60000001828 */
[----:B------:R-:W-:Y:S04]  /*12a70*/  STL.64 [R1+0x70], R32 ;  /* 0x0000702001007387 */ /* 0x000fe80000100a00 */
[----:B------:R0:W-:Y:S04]  /*12a80*/  STL.64 [R1+0x78], R34 ;  /* 0x0000782201007387 */ /* 0x0001e80000100a00 */
[----:B------:R-:W-:Y:S04]  /*12a90*/  STL.64 [R1+0x3b0], R44 ;  /* 0x0003b02c01007387 */ /* 0x000fe80000100a00 */
[----:B------:R-:W-:Y:S04]  /*12aa0*/  STL.64 [R1+0xf08], R30 ;  /* 0x000f081e01007387 */ /* 0x000fe80000100a00 */
[----:B------:R1:W-:Y:S01]  /*12ab0*/  STL.64 [R1+0xf00], R28 ;  /* 0x000f001c01007387 */ /* 0x0003e20000100a00 */
[----:B------:R-:W-:-:S02]  /*12ac0*/  IMAD.MOV.U32 R27, RZ, RZ, R22 ;  /* 0x000000ffff1b7224 */ /* 0x000fc400078e0016 */
[----:B------:R-:W-:Y:S01]  /*12ad0*/  IMAD.MOV.U32 R26, RZ, RZ, R23 ;  /* 0x000000ffff1a7224 */ /* 0x000fe200078e0017 */
[----:B------:R-:W2:Y:S01]  /*12ae0*/  LDL.LU R55, [R1+0x458] ;  /* 0x0004580001377983 */ /* 0x000ea20000300800 */
[----:B0-----:R-:W-:-:S03]  /*12af0*/  IMAD.MOV.U32 R35, RZ, RZ, R46 ;  /* 0x000000ffff237224 */ /* 0x001fc600078e002e */
[----:B------:R-:W2:Y:S01]  /*12b00*/  LDL.LU R48, [R1+0x454] ;  /* 0x0004540001307983 */ /* 0x000ea20000300800 */
[----:B------:R-:W-:-:S03]  /*12b10*/  IMAD.MOV.U32 R34, RZ, RZ, R47 ;  /* 0x000000ffff227224 */ /* 0x000fc600078e002f */
[----:B------:R-:W2:Y:S01]  /*12b20*/  LDL.LU R49, [R1+0x460] ;  /* 0x0004600001317983 */ /* 0x000ea20000300800 */
[----:B------:R-:W-:Y:S02]  /*12b30*/  IMAD.MOV.U32 R33, RZ, RZ, R20 ;  /* 0x000000ffff217224 */ /* 0x000fe400078e0014 */
[----:B------:R-:W-:Y:S01]  /*12b40*/  IMAD.MOV.U32 R32, RZ, RZ, R21 ;  /* 0x000000ffff207224 */ /* 0x000fe200078e0015 */
[----:B------:R-:W2:Y:S04]  /*12b50*/  LDL.LU R50, [R1+0x45c] ;  /* 0x00045c0001327983 */ /* 0x000ea80000300800 */
[----:B------:R-:W-:Y:S04]  /*12b60*/  STL.64 [R1+0xf78], R18 ;  /* 0x000f781201007387 */ /* 0x000fe80000100a00 */
[----:B------:R-:W-:Y:S04]  /*12b70*/  STL.64 [R1+0xf70], R16 ;  /* 0x000f701001007387 */ /* 0x000fe80000100a00 */
[----:B------:R-:W-:Y:S04]  /*12b80*/  STL.64 [R1+0xf28], R26 ;  /* 0x000f281a01007387 */ /* 0x000fe80000100a00 */
[----:B------:R0:W-:Y:S04]  /*12b90*/  STL.64 [R1+0xf20], R24 ;  /* 0x000f201801007387 */ /* 0x0001e80000100a00 */
[----:B------:R-:W-:Y:S04]  /*12ba0*/  STL.64 [R1+0xf18], R34 ;  /* 0x000f182201007387 */ /* 0x000fe80000100a00 */
[----:B------:R-:W-:Y:S04]  /*12bb0*/  STL.64 [R1+0xf10], R32 ;  /* 0x000f102001007387 */ /* 0x000fe80000100a00 */
[----:B-1----:R-:W2:Y:S04]  /*12bc0*/  LDL.LU.64 R28, [R1+0x2d0] ;  /* 0x0002d000011c7983 */ /* 0x002ea80000300a00 */
[----:B------:R-:W2:Y:S04]  /*12bd0*/  LDL.LU.64 R30, [R1+0x2d8] ;  /* 0x0002d800011e7983 */ /* 0x000ea80000300a00 */
[----:B0-----:R-:W2:Y:S04]  /*12be0*/  LDL.LU.64 R24, [R1+0x2c0] ;  /* 0x0002c00001187983 */ /* 0x001ea80000300a00 */
[----:B------:R-:W2:Y:S04]  /*12bf0*/  LDL.LU.64 R26, [R1+0x2c8] ;  /* 0x0002c800011a7983 */ /* 0x000ea80000300a00 */
[----:B------:R-:W2:Y:S04]  /*12c00*/  LDL.LU.64 R20, [R1+0x2b0] ;  /* 0x0002b00001147983 */ /* 0x000ea80000300a00 */
[----:B------:R-:W2:Y:S04]  /*12c10*/  LDL.LU.64 R22, [R1+0x2b8] ;  /* 0x0002b80001167983 */ /* 0x000ea80000300a00 */
[----:B------:R-:W2:Y:S04]  /*12c20*/  LDL.LU.64 R16, [R1+0x2a0] ;  /* 0x0002a00001107983 */ /* 0x000ea80000300a00 */
[----:B------:R-:W2:Y:S01]  /*12c30*/  LDL.LU.64 R18, [R1+0x2a8] ;  /* 0x0002a80001127983 */ /* 0x000ea20000300a00 */
[----:B------:R-:W-:-:S03]  /*12c40*/  IMAD R40, R60, 0x100, R39 ;  /* 0x000001003c287824 */ /* 0x000fc600078e0227 */
[----:B------:R-:W2:Y:S04]  /*12c50*/  LDL.LU R36, [R1+0x468] ;  /* 0x0004680001247983 */ /* 0x000ea80000300800 */
[----:B------:R-:W2:Y:S04]  /*12c60*/  LDL.LU R37, [R1+0x464] ;  /* 0x0004640001257983 */ /* 0x000ea80000300800 */
[----:B------:R-:W2:Y:S04]  /*12c70*/  LDL.LU R38, [R1+0x470] ;  /* 0x0004700001267983 */ /* 0x000ea80000300800 */
[----:B------:R-:W2:Y:S04]  /*12c80*/  LDL.LU R39, [R1+0x46c] ;  /* 0x00046c0001277983 */ /* 0x000ea80000300800 */
[----:B------:R-:W2:Y:S01]  /*12c90*/  LDL.LU R51, [R1+0x478] ;  /* 0x0004780001337983 */ /* 0x000ea20000300800 */
[----:B---3--:R-:W-:-:S02]  /*12ca0*/  IMAD R41, R0, 0x100, R61 ;  /* 0x0000010000297824 */ /* 0x008fc400078e023d */
[----:B----4-:R-:W-:Y:S02]  /*12cb0*/  IMAD R42, R57, 0x100, R56 ;  /* 0x00000100392a7824 */ /* 0x010fe400078e0238 */
[----:B------:R-:W-:Y:S01]  /*12cc0*/  IMAD R43, R59, 0x100, R58 ;  /* 0x000001003b2b7824 */ /* 0x000fe200078e023a */
[----:B------:R-:W-:Y:S02]  /*12cd0*/  F2FP.F16.E5M2.UNPACK_B R40, R40 ;  /* 0x00000028ff28723e */ /* 0x000fe400020004ff */
[----:B------:R-:W-:Y:S02]  /*12ce0*/  F2FP.F16.E5M2.UNPACK_B R41, R41 ;  /* 0x00000029ff29723e */ /* 0x000fe400020004ff */
[----:B------:R-:W-:Y:S02]  /*12cf0*/  F2FP.F16.E5M2.UNPACK_B R42, R42 ;  /* 0x0000002aff2a723e */ /* 0x000fe400020004ff */
[----:B------:R-:W-:-:S07]  /*12d00*/  F2FP.F16.E5M2.UNPACK_B R43, R43 ;  /* 0x0000002bff2b723e */ /* 0x000fce00020004ff */
[C---:B--2---:R-:W-:Y:S06]  /*12d10*/  HMMA.16816.F32 R28, R40.reuse, R2, R28 ;  /* 0x00000002281c723c */ /* 0x044fec000000181c */
[C---:B------:R-:W-:Y:S06]  /*12d20*/  HMMA.16816.F32 R24, R40.reuse, R4, R24 ;  /* 0x000000042818723c */ /* 0x040fec0000001818 */
[C---:B------:R-:W-:Y:S06]  /*12d30*/  HMMA.16816.F32 R20, R40.reuse, R6, R20 ;  /* 0x000000062814723c */ /* 0x040fec0000001814 */
[----:B------:R-:W-:Y:S01]  /*12d40*/  HMMA.16816.F32 R16, R40, R8, R16 ;  /* 0x000000082810723c */ /* 0x000fe20000001810 */
[----:B------:R-:W-:Y:S04]  /*12d50*/  STL [R1+0xf80], R51 ;  /* 0x000f803301007387 */ /* 0x000fe80000100800 */
[----:B------:R-:W2:Y:S04]  /*12d60*/  LDL.LU R60, [R1+0x474] ;  /* 0x00047400013c7983 */ /* 0x000ea80000300800 */
[----:B------:R-:W3:Y:S04]  /*12d70*/  LDL.LU R61, [R1+0x480] ;  /* 0x00048000013d7983 */ /* 0x000ee80000300800 */
[----:B------:R-:W3:Y:S04]  /*12d80*/  LDL.LU R0, [R1+0x47c] ;  /* 0x00047c0001007983 */ /* 0x000ee80000300800 */
[----:B------:R-:W4:Y:S04]  /*12d90*/  LDL.LU R56, [R1+0x488] ;  /* 0x0004880001387983 */ /* 0x000f280000300800 */
[----:B------:R-:W4:Y:S04]  /*12da0*/  LDL.LU R57, [R1+0x484] ;  /* 0x0004840001397983 */ /* 0x000f280000300800 */
[----:B------:R-:W3:Y:S04]  /*12db0*/  LDL.LU R58, [R1+0x490] ;  /* 0x00049000013a7983 */ /* 0x000ee80000300800 */
[----:B------:R-:W3:Y:S04]  /*12dc0*/  LDL.LU R59, [R1+0x48c] ;  /* 0x00048c00013b7983 */ /* 0x000ee80000300800 */
[----:B------:R-:W-:Y:S04]  /*12dd0*/  STL.64 [R1+0x2d0], R28 ;  /* 0x0002d01c01007387 */ /* 0x000fe80000100a00 */
[----:B------:R-:W-:Y:S04]  /*12de0*/  STL.64 [R1+0x2d8], R30 ;  /* 0x0002d81e01007387 */ /* 0x000fe80000100a00 */
[----:B------:R-:W2:Y:S04]  /*12df0*/  LDL.LU.64 R44, [R1+0x290] ;  /* 0x00029000012c7983 */ /* 0x000ea80000300a00 */
[----:B------:R-:W-:Y:S04]  /*12e00*/  STL.64 [R1+0x2c0], R24 ;  /* 0x0002c01801007387 */ /* 0x000fe80000100a00 */
[----:B------:R-:W-:Y:S04]  /*12e10*/  STL.64 [R1+0x2c8], R26 ;  /* 0x0002c81a01007387 */ /* 0x000fe80000100a00 */
[----:B------:R-:W2:Y:S04]  /*12e20*/  LDL.LU.64 R46, [R1+0x298] ;  /* 0x00029800012e7983 */ /* 0x000ea80000300a00 */
[----:B------:R0:W-:Y:S04]  /*12e30*/  STL.64 [R1+0x2b0], R20 ;  /* 0x0002b01401007387 */ /* 0x0001e80000100a00 */
[----:B------:R-:W-:Y:S04]  /*12e40*/  STL.64 [R1+0x2b8], R22 ;  /* 0x0002b81601007387 */ /* 0x000fe80000100a00 */
[----:B------:R1:W-:Y:S01]  /*12e50*/  STL.64 [R1+0x2a0], R16 ;  /* 0x0002a01001007387 */ /* 0x0003e20000100a00 */
[----:B0-----:R-:W-:-:S03]  /*12e60*/  IMAD R20, R48, 0x100, R55 ;  /* 0x0000010030147824 */ /* 0x001fc600078e0237 */
[----:B------:R0:W-:Y:S01]  /*12e70*/  STL.64 [R1+0x2a8], R18 ;  /* 0x0002a81201007387 */ /* 0x0001e20000100a00 */
[----:B------:R-:W-:-:S03]  /*12e80*/  IMAD R21, R50, 0x100, R49 ;  /* 0x0000010032157824 */ /* 0x000fc600078e0231 */
[----:B------:R-:W4:Y:S04]  /*12e90*/  LDL.LU.64 R48, [R1+0x3a0] ;  /* 0x0003a00001307983 */ /* 0x000f280000300a00 */
[----:B------:R-:W4:Y:S04]  /*12ea0*/  LDL.LU.64 R50, [R1+0x3a8] ;  /* 0x0003a80001327983 */ /* 0x000f280000300a00 */
[----:B-1----:R-:W3:Y:S04]  /*12eb0*/  LDL.LU.64 R16, [R1+0x390] ;  /* 0x0003900001107983 */ /* 0x002ee80000300a00 */
[----:B0-----:R-:W3:Y:S04]  /*12ec0*/  LDL.LU.64 R18, [R1+0x398] ;  /* 0x0003980001127983 */ /* 0x001ee80000300a00 */
[----:B------:R-:W3:Y:S04]  /*12ed0*/  LDL.LU.64 R52, [R1+0x280] ;  /* 0x0002800001347983 */ /* 0x000ee80000300a00 */
[----:B------:R-:W3:Y:S04]  /*12ee0*/  LDL.LU.64 R54, [R1+0x288] ;  /* 0x0002880001367983 */ /* 0x000ee80000300a00 */
[----:B------:R-:W3:Y:S04]  /*12ef0*/  LDL.LU.64 R32, [R1+0x270] ;  /* 0x0002700001207983 */ /* 0x000ee80000300a00 */
[----:B------:R-:W3:Y:S04]  /*12f00*/  LDL.LU.64 R34, [R1+0x278] ;  /* 0x0002780001227983 */ /* 0x000ee80000300a00 */
[----:B------:R-:W3:Y:S04]  /*12f10*/  LDL.LU.64 R28, [R1+0x260] ;  /* 0x00026000011c7983 */ /* 0x000ee80000300a00 */
[----:B------:R-:W3:Y:S04]  /*12f20*/  LDL.LU.64 R30, [R1+0x268] ;  /* 0x00026800011e7983 */ /* 0x000ee80000300a00 */
[----:B------:R-:W3:Y:S04]  /*12f30*/  LDL.LU.64 R24, [R1+0x250] ;  /* 0x0002500001187983 */ /* 0x000ee80000300a00 */
[----:B------:R-:W3:Y:S01]  /*12f40*/  LDL.LU.64 R26, [R1+0x258] ;  /* 0x00025800011a7983 */ /* 0x000ee20000300a00 */
[----:B------:R-:W-:-:S02]  /*12f50*/  IMAD R22, R37, 0x100, R36 ;  /* 0x0000010025167824 */ /* 0x000fc400078e0224 */
[----:B------:R-:W-:Y:S01]  /*12f60*/  IMAD R23, R39, 0x100, R38 ;  /* 0x0000010027177824 */ /* 0x000fe200078e0226 */
[C---:B--2---:R-:W-:Y:S06]  /*12f70*/  HMMA.16816.F32 R44, R40.reuse, R10, R44 ;  /* 0x0000000a282c723c */ /* 0x044fec000000182c */
[C---:B----4-:R-:W-:Y:S06]  /*12f80*/  HMMA.16816.F32 R48, R40.reuse, R12, R48 ;  /* 0x0000000c2830723c */ /* 0x050fec0000001830 */
[----:B---3--:R-:W-:Y:S11]  /*12f90*/  HMMA.16816.F32 R16, R40, R14, R16 ;  /* 0x0000000e2810723c */ /* 0x008ff60000001810 */
[----:B------:R0:W-:Y:S04]  /*12fa0*/  STL.64 [R1+0x290], R44 ;  /* 0x0002902c01007387 */ /* 0x0001e80000100a00 */
[----:B------:R1:W-:Y:S04]  /*12fb0*/  STL.64 [R1+0x298], R46 ;  /* 0x0002982e01007387 */ /* 0x0003e80000100a00 */
[----:B0-----:R-:W2:Y:S04]  /*12fc0*/  LDL.LU.64 R44, [R1+0x240] ;  /* 0x00024000012c7983 */ /* 0x001ea80000300a00 */
[----:B-1----:R-:W2:Y:S04]  /*12fd0*/  LDL.LU.64 R46, [R1+0x248] ;  /* 0x00024800012e7983 */ /* 0x002ea80000300a00 */
[----:B------:R-:W3:Y:S04]  /*12fe0*/  LDL.LU.64 R36, [R1+0x230] ;  /* 0x0002300001247983 */ /* 0x000ee80000300a00 */
[----:B------:R-:W3:Y:S04]  /*12ff0*/  LDL.LU.64 R38, [R1+0x238] ;  /* 0x0002380001267983 */ /* 0x000ee80000300a00 */
[----:B------:R-:W-:Y:S04]  /*13000*/  STL.64 [R1+0x3a0], R48 ;  /* 0x0003a03001007387 */ /* 0x000fe80000100a00 */
[----:B------:R0:W-:Y:S04]  /*13010*/  STL.64 [R1+0x3a8], R50 ;  /* 0x0003a83201007387 */ /* 0x0001e80000100a00 */
[----:B0-----:R-:W4:Y:S04]  /*13020*/  LDL.LU R51, [R1+0xf80] ;  /* 0x000f800001337983 */ /* 0x001f280000300800 */
[----:B------:R-:W-:Y:S04]  /*13030*/  STL.64 [R1+0x390], R16 ;  /* 0x0003901001007387 */ /* 0x000fe80000100a00 */
[----:B------:R0:W-:Y:S04]  /*13040*/  STL.64 [R1+0x398], R18 ;  /* 0x0003981201007387 */ /* 0x0001e80000100a00 */
[----:B0-----:R-:W4:Y:S04]  /*13050*/  LDL.LU.64 R18, [R1+0xf78] ;  /* 0x000f780001127983 */ /* 0x001f280000300a00 */
[----:B------:R-:W2:Y:S01]  /*13060*/  LDL.LU.64 R16, [R1+0xf70] ;  /* 0x000f700001107983 */ /* 0x000ea20000300a00 */
[----:B------:R-:W-:-:S02]  /*13070*/  F2FP.F16.E5M2.UNPACK_B R20, R20 ;  /* 0x00000014ff14723e */ /* 0x000fc400020004ff */
[----:B------:R-:W-:Y:S02]  /*13080*/  F2FP.F16.E5M2.UNPACK_B R21, R21 ;  /* 0x00000015ff15723e */ /* 0x000fe400020004ff */
[----:B------:R-:W-:Y:S02]  /*13090*/  F2FP.F16.E5M2.UNPACK_B R22, R22 ;  /* 0x00000016ff16723e */ /* 0x000fe400020004ff */
[----:B------:R-:W-:-:S07]  /*130a0*/  F2FP.F16.E5M2.UNPACK_B R23, R23 ;  /* 0x00000017ff17723e */ /* 0x000fce00020004ff */
[C---:B------:R-:W-:Y:S06]  /*130b0*/  HMMA.16816.F32 R32, R20.reuse, R2, R32 ;  /* 0x000000021420723c */ /* 0x040fec0000001820 */
[C---:B------:R-:W-:Y:S06]  /*130c0*/  HMMA.16816.F32 R28, R20.reuse, R4, R28 ;  /* 0x00000004141c723c */ /* 0x040fec000000181c */
[----:B------:R-:W-:Y:S06]  /*130d0*/  HMMA.16816.F32 R24, R20, R6, R24 ;  /* 0x000000061418723c */ /* 0x000fec0000001818 */
[----:B--2---:R-:W-:-:S15]  /*130e0*/  HMMA.16816.F32 R40, R40, R16, R52 ;  /* 0x000000102828723c */ /* 0x004fde0000001834 */
[----:B------:R-:W-:-:S08]  /*130f0*/  NOP ;  /* 0x0000000000007918 */ /* 0x000fd00000000000 */
[----:B------:R-:W-:Y:S04]  /*13100*/  STL.64 [R1+0x280], R40 ;  /* 0x0002802801007387 */ /* 0x000fe80000100a00 */
[----:B------:R-:W-:Y:S04]  /*13110*/  STL.64 [R1+0x288], R42 ;  /* 0x0002882a01007387 */ /* 0x000fe80000100a00 */
[----:B------:R0:W-:Y:S04]  /*13120*/  STL.64 [R1+0x270], R32 ;  /* 0x0002702001007387 */ /* 0x0001e80000100a00 */
[----:B------:R1:W-:Y:S04]  /*13130*/  STL.64 [R1+0x278], R34 ;  /* 0x0002782201007387 */ /* 0x0003e80000100a00 */
[----:B0-----:R-:W2:Y:S04]  /*13140*/  LDL.LU.64 R32, [R1+0x380] ;  /* 0x0003800001207983 */ /* 0x001ea80000300a00 */
[----:B------:R0:W-:Y:S04]  /*13150*/  STL.64 [R1+0x260], R28 ;  /* 0x0002601c01007387 */ /* 0x0001e80000100a00 */
[----:B------:R3:W-:Y:S04]  /*13160*/  STL.64 [R1+0x268], R30 ;  /* 0x0002681e01007387 */ /* 0x0007e80000100a00 */
[----:B-1----:R-:W2:Y:S04]  /*13170*/  LDL.LU.64 R34, [R1+0x388] ;  /* 0x0003880001227983 */ /* 0x002ea80000300a00 */
[----:B------:R1:W-:Y:S04]  /*13180*/  STL.64 [R1+0x250], R24 ;  /* 0x0002501801007387 */ /* 0x0003e80000100a00 */
[----:B------:R4:W-:Y:S04]  /*13190*/  STL.64 [R1+0x258], R26 ;  /* 0x0002581a01007387 */ /* 0x0009e80000100a00 */
[----:B0-----:R-:W2:Y:S04]  /*131a0*/  LDL.LU.64 R28, [R1+0x370] ;  /* 0x00037000011c7983 */ /* 0x001ea80000300a00 */
[----:B---3--:R-:W3:Y:S04]  /*131b0*/  LDL.LU.64 R30, [R1+0x378] ;  /* 0x00037800011e7983 */ /* 0x008ee80000300a00 */
[----:B-1----:R-:W3:Y:S04]  /*131c0*/  LDL.LU.64 R24, [R1+0x220] ;  /* 0x0002200001187983 */ /* 0x002ee80000300a00 */
[----:B----4-:R-:W4:Y:S01]  /*131d0*/  LDL.LU.64 R26, [R1+0x228] ;  /* 0x00022800011a7983 */ /* 0x010f220000300a00 */
[C---:B------:R-:W-:Y:S06]  /*131e0*/  HMMA.16816.F32 R44, R20.reuse, R8, R44 ;  /* 0x00000008142c723c */ /* 0x040fec000000182c */
[----:B------:R-:W-:Y:S01]  /*131f0*/  HMMA.16816.F32 R36, R20, R10, R36 ;  /* 0x0000000a1424723c */ /* 0x000fe20000001824 */
[----:B------:R-:W-:-:S15]  /*13200*/  IMAD R40, R60, 0x100, R51 ;  /* 0x000001003c287824 */ /* 0x000fde00078e0233 */
[----:B------:R-:W-:-:S01]  /*13210*/  NOP ;  /* 0x0000000000007918 */ /* 0x000fc20000000000 */
[----:B------:R-:W-:Y:S04]  /*13220*/  STL.64 [R1+0x240], R44 ;  /* 0x0002402c01007387 */ /* 0x000fe80000100a00 */
[----:B------:R-:W-:Y:S04]  /*13230*/  STL.64 [R1+0x248], R46 ;  /* 0x0002482e01007387 */ /* 0x000fe80000100a00 */
[----:B------:R0:W-:Y:S04]  /*13240*/  STL.64 [R1+0x230], R36 ;  /* 0x0002302401007387 */ /* 0x0001e80000100a00 */
[----:B------:R-:W-:Y:S04]  /*13250*/  STL.64 [R1+0x238], R38 ;  /* 0x0002382601007387 */ /* 0x000fe80000100a00 */
[----:B------:R-:W4:Y:S04]  /*13260*/  LDL.LU R49, [R1+0x498] ;  /* 0x0004980001317983 */ /* 0x000f280000300800 */
[----:B------:R-:W4:Y:S04]  /*13270*/  LDL.LU R50, [R1+0x494] ;  /* 0x0004940001327983 */ /* 0x000f280000300800 */
[----:B------:R-:W4:Y:S04]  /*13280*/  LDL.LU R51, [R1+0x4a0] ;  /* 0x0004a00001337983 */ /* 0x000f280000300800 */
[----:B0-----:R-:W4:Y:S01]  /*13290*/  LDL.LU R36, [R1+0x49c] ;  /* 0x00049c0001247983 */ /* 0x001f220000300800 */
[----:B------:R-:W-:Y:S01]  /*132a0*/  IMAD R43, R59, 0x100, R58 ;  /* 0x000001003b2b7824 */ /* 0x000fe200078e023a */
[C---:B--2---:R-:W-:Y:S06]  /*132b0*/  HMMA.16816.F32 R32, R20.reuse, R12, R32 ;  /* 0x0000000c1420723c */ /* 0x044fec0000001820 */
[C---:B---3--:R-:W-:Y:S06]  /*132c0*/  HMMA.16816.F32 R28, R20.reuse, R14, R28 ;  /* 0x0000000e141c723c */ /* 0x048fec000000181c */
[----:B----4-:R-:W-:Y:S11]  /*132d0*/  HMMA.16816.F32 R24, R20, R16, R24 ;  /* 0x000000101418723c */ /* 0x010ff60000001818 */
[----:B------:R0:W-:Y:S04]  /*132e0*/  STL.64 [R1+0x380], R32 ;  /* 0x0003802001007387 */ /* 0x0001e80000100a00 */
[----:B------:R1:W-:Y:S04]  /*132f0*/  STL.64 [R1+0x388], R34 ;  /* 0x0003882201007387 */ /* 0x0003e80000100a00 */
[----:B------:R-:W2:Y:S04]  /*13300*/  LDL.LU.64 R20, [R1+0x210] ;  /* 0x0002100001147983 */ /* 0x000ea80000300a00 */
[----:B------:R3:W-:Y:S04]  /*13310*/  STL.64 [R1+0x370], R28 ;  /* 0x0003701c01007387 */ /* 0x0007e80000100a00 */
[----:B------:R4:W-:Y:S04]  /*13320*/  STL.64 [R1+0x378], R30 ;  /* 0x0003781e01007387 */ /* 0x0009e80000100a00 */
[----:B------:R-:W2:Y:S04]  /*13330*/  LDL.LU.64 R22, [R1+0x218] ;  /* 0x0002180001167983 */ /* 0x000ea80000300a00 */
[----:B------:R-:W-:Y:S04]  /*13340*/  STL.64 [R1+0x220], R24 ;  /* 0x0002201801007387 */ /* 0x000fe80000100a00 */
[----:B------:R4:W-:Y:S04]  /*13350*/  STL.64 [R1+0x228], R26 ;  /* 0x0002281a01007387 */ /* 0x0009e80000100a00 */
[----:B------:R-:W2:Y:S04]  /*13360*/  LDL.LU.64 R52, [R1+0x200] ;  /* 0x0002000001347983 */ /* 0x000ea80000300a00 */
[----:B------:R-:W2:Y:S04]  /*13370*/  LDL.LU.64 R54, [R1+0x208] ;  /* 0x0002080001367983 */ /* 0x000ea80000300a00 */
[----:B------:R-:W2:Y:S04]  /*13380*/  LDL.LU.64 R44, [R1+0x1f0] ;  /* 0x0001f000012c7983 */ /* 0x000ea80000300a00 */
[----:B------:R-:W2:Y:S04]  /*13390*/  LDL.LU.64 R46, [R1+0x1f8] ;  /* 0x0001f800012e7983 */ /* 0x000ea80000300a00 */
[----:B0-----:R-:W2:Y:S04]  /*133a0*/  LDL.LU.64 R32, [R1+0x1e0] ;  /* 0x0001e00001207983 */ /* 0x001ea80000300a00 */
[----:B-1----:R-:W2:Y:S04]  /*133b0*/  LDL.LU.64 R34, [R1+0x1e8] ;  /* 0x0001e80001227983 */ /* 0x002ea80000300a00 */
[----:B---3--:R-:W3:Y:S04]  /*133c0*/  LDL.LU.64 R28, [R1+0x1d0] ;  /* 0x0001d000011c7983 */ /* 0x008ee80000300a00 */
[----:B----4-:R-:W3:Y:S04]  /*133d0*/  LDL.LU.64 R30, [R1+0x1d8] ;  /* 0x0001d800011e7983 */ /* 0x010ee80000300a00 */
[----:B------:R-:W4:Y:S04]  /*133e0*/  LDL.LU R26, [R1+0x4a8] ;  /* 0x0004a800011a7983 */ /* 0x000f280000300800 */
[----:B------:R-:W4:Y:S04]  /*133f0*/  LDL.LU R27, [R1+0x4a4] ;  /* 0x0004a400011b7983 */ /* 0x000f280000300800 */
[----:B------:R-:W4:Y:S04]  /*13400*/  LDL.LU R58, [R1+0x4b0] ;  /* 0x0004b000013a7983 */ /* 0x000f280000300800 */
[----:B------:R-:W4:Y:S04]  /*13410*/  LDL.LU R59, [R1+0x4ac] ;  /* 0x0004ac00013b7983 */ /* 0x000f280000300800 */
[----:B------:R-:W-:Y:S04]  /*13420*/  STL.64 [R1+0xf58], R18 ;  /* 0x000f581201007387 */ /* 0x000fe80000100a00 */
[----:B------:R2:W-:Y:S04]  /*13430*/  STL.64 [R1+0xf50], R16 ;  /* 0x000f501001007387 */ /* 0x0005e80000100a00 */
[----:B------:R-:W3:Y:S04]  /*13440*/  LDL.LU R37, [R1+0x4b8] ;  /* 0x0004b80001257983 */ /* 0x000ee80000300800 */
[----:B------:R-:W4:Y:S04]  /*13450*/  LDL.LU R38, [R1+0x4b4] ;  /* 0x0004b40001267983 */ /* 0x000f280000300800 */
[----:B------:R-:W4:Y:S01]  /*13460*/  LDL.LU R39, [R1+0x4c0] ;  /* 0x0004c00001277983 */ /* 0x000f220000300800 */
[----:B------:R-:W-:-:S02]  /*13470*/  IMAD R41, R0, 0x100, R61 ;  /* 0x0000010000297824 */ /* 0x000fc400078e023d */
[----:B------:R-:W-:Y:S01]  /*13480*/  IMAD R42, R57, 0x100, R56 ;  /* 0x00000100392a7824 */ /* 0x000fe200078e0238 */
[----:B------:R-:W-:Y:S02]  /*13490*/  F2FP.F16.E5M2.UNPACK_B R40, R40 ;  /* 0x00000028ff28723e */ /* 0x000fe400020004ff */
[----:B------:R-:W-:Y:S02]  /*134a0*/  F2FP.F16.E5M2.UNPACK_B R41, R41 ;  /* 0x00000029ff29723e */ /* 0x000fe400020004ff */
[----:B------:R-:W-:Y:S02]  /*134b0*/  F2FP.F16.E5M2.UNPACK_B R42, R42 ;  /* 0x0000002aff2a723e */ /* 0x000fe400020004ff */
[----:B------:R-:W-:-:S07]  /*134c0*/  F2FP.F16.E5M2.UNPACK_B R43, R43 ;  /* 0x0000002bff2b723e */ /* 0x000fce00020004ff */
[C---:B--2---:R-:W-:Y:S06]  /*134d0*/  HMMA.16816.F32 R16, R40.reuse, R2, R20 ;  /* 0x000000022810723c */ /* 0x044fec0000001814 */
[C---:B------:R-:W-:Y:S06]  /*134e0*/  HMMA.16816.F32 R20, R40.reuse, R4, R52 ;  /* 0x000000042814723c */ /* 0x040fec0000001834 */
[C---:B------:R-:W-:Y:S01]  /*134f0*/  HMMA.16816.F32 R44, R40.reuse, R6, R44 ;  /* 0x00000006282c723c */ /* 0x040fe2000000182c */
[----:B----4-:R-:W-:Y:S04]  /*13500*/  STL.64 [R1+0xf68], R38 ;  /* 0x000f682601007387 */ /* 0x010fe80000100a00 */
[----:B---3--:R-:W-:Y:S04]  /*13510*/  STL [R1+0xf60], R37 ;  /* 0x000f602501007387 */ /* 0x008fe80000100800 */
[----:B------:R-:W2:Y:S04]  /*13520*/  LDL.LU R60, [R1+0x4bc] ;  /* 0x0004bc00013c7983 */ /* 0x000ea80000300800 */
[----:B------:R-:W3:Y:S04]  /*13530*/  LDL.LU R61, [R1+0x4c8] ;  /* 0x0004c800013d7983 */ /* 0x000ee80000300800 */
[----:B------:R-:W3:Y:S04]  /*13540*/  LDL.LU R0, [R1+0x4c4] ;  /* 0x0004c40001007983 */ /* 0x000ee80000300800 */
[----:B------:R-:W4:Y:S04]  /*13550*/  LDL.LU R56, [R1+0x4d0] ;  /* 0x0004d00001387983 */ /* 0x000f280000300800 */
[----:B------:R-:W4:Y:S04]  /*13560*/  LDL.LU R57, [R1+0x4cc] ;  /* 0x0004cc0001397983 */ /* 0x000f280000300800 */
[----:B------:R-:W-:Y:S04]  /*13570*/  STL.64 [R1+0x210], R16 ;  /* 0x0002101001007387 */ /* 0x000fe80000100a00 */
[----:B------:R0:W-:Y:S02]  /*13580*/  STL.64 [R1+0x218], R18 ;  /* 0x0002181201007387 */ /* 0x0001e40000100a00 */
[C---:B0-----:R-:W-:Y:S02]  /*13590*/  HMMA.16816.F32 R16, R40.reuse, R8, R32 ;  /* 0x000000082810723c */ /* 0x041fe40000001820 */
[----:B------:R-:W-:Y:S04]  /*135a0*/  STL.64 [R1+0x200], R20 ;  /* 0x0002001401007387 */ /* 0x000fe80000100a00 */
[----:B------:R-:W-:Y:S04]  /*135b0*/  STL.64 [R1+0x208], R22 ;  /* 0x0002081601007387 */ /* 0x000fe80000100a00 */
[----:B------:R-:W-:Y:S04]  /*135c0*/  STL.64 [R1+0x1f0], R44 ;  /* 0x0001f02c01007387 */ /* 0x000fe80000100a00 */
[----:B------:R-:W-:Y:S09]  /*135d0*/  STL.64 [R1+0x1f8], R46 ;  /* 0x0001f82e01007387 */ /* 0x000ff20000100a00 */
[----:B------:R-:W-:Y:S04]  /*135e0*/  STL.64 [R1+0x1e0], R16 ;  /* 0x0001e01001007387 */ /* 0x000fe80000100a00 */
[----:B------:R0:W-:Y:S02]  /*135f0*/  STL.64 [R1+0x1e8], R18 ;  /* 0x0001e81201007387 */ /* 0x0001e40000100a00 */
[----:B0-----:R-:W-:Y:S01]  /*13600*/  HMMA.16816.F32 R16, R40, R10, R28 ;  /* 0x0000000a2810723c */ /* 0x001fe2000000181c */
[----:B------:R-:W-:-:S02]  /*13610*/  IMAD R21, R36, 0x100, R51 ;  /* 0x0000010024157824 */ /* 0x000fc400078e0233 */
[----:B------:R-:W2:Y:S04]  /*13620*/  LDL.LU.64 R36, [R1+0x360] ;  /* 0x0003600001247983 */ /* 0x000ea80000300a00 */
[----:B------:R-:W2:-:S15]  /*13630*/  LDL.LU.64 R38, [R1+0x368] ;  /* 0x0003680001267983 */ /* 0x000e9e0000300a00 */
[----:B------:R-:W-:-:S01]  /*13640*/  NOP ;  /* 0x0000000000007918 */ /* 0x000fc20000000000 */
[----:B------:R0:W-:Y:S04]  /*13650*/  STL.64 [R1+0x1d0], R16 ;  /* 0x0001d01001007387 */ /* 0x0001e80000100a00 */
[----:B------:R1:W-:Y:S04]  /*13660*/  STL.64 [R1+0x1d8], R18 ;  /* 0x0001d81201007387 */ /* 0x0003e80000100a00 */
[----:B0-----:R-:W3:Y:S04]  /*13670*/  LDL.LU.64 R16, [R1+0x350] ;  /* 0x0003500001107983 */ /* 0x001ee80000300a00 */
[----:B-1----:R-:W3:Y:S01]  /*13680*/  LDL.LU.64 R18, [R1+0x358] ;  /* 0x0003580001127983 */ /* 0x002ee20000300a00 */
[----:B------:R-:W-:-:S03]  /*13690*/  IMAD R20, R50, 0x100, R49 ;  /* 0x0000010032147824 */ /* 0x000fc600078e0231 */
[----:B------:R-:W4:Y:S04]  /*136a0*/  LDL.LU.64 R52, [R1+0x1c0] ;  /* 0x0001c00001347983 */ /* 0x000f280000300a00 */
[----:B------:R-:W4:Y:S04]  /*136b0*/  LDL.LU.64 R54, [R1+0x1c8] ;  /* 0x0001c80001367983 */ /* 0x000f280000300a00 */
[----:B------:R-:W4:Y:S04]  /*136c0*/  LDL.LU.64 R48, [R1+0x1b0] ;  /* 0x0001b00001307983 */ /* 0x000f280000300a00 */
[----:B------:R-:W4:Y:S04]  /*136d0*/  LDL.LU.64 R50, [R1+0x1b8] ;  /* 0x0001b80001327983 */ /* 0x000f280000300a00 */
[----:B------:R-:W4:Y:S04]  /*136e0*/  LDL.LU.64 R44, [R1+0x1a0] ;  /* 0x0001a000012c7983 */ /* 0x000f280000300a00 */
[----:B------:R-:W4:Y:S04]  /*136f0*/  LDL.LU.64 R46, [R1+0x1a8] ;  /* 0x0001a800012e7983 */ /* 0x000f280000300a00 */
[----:B------:R-:W4:Y:S01]  /*13700*/  LDL.LU.64 R32, [R1+0x190] ;  /* 0x0001900001207983 */ /* 0x000f220000300a00 */
[----:B------:R-:W-:-:S03]  /*13710*/  IMAD R22, R27, 0x100, R26 ;  /* 0x000001001b167824 */ /* 0x000fc600078e021a */
[----:B------:R-:W4:Y:S04]  /*13720*/  LDL.LU.64 R34, [R1+0x198] ;  /* 0x0001980001227983 */ /* 0x000f280000300a00 */
[----:B------:R-:W4:Y:S04]  /*13730*/  LDL.LU.64 R28, [R1+0x180] ;  /* 0x00018000011c7983 */ /* 0x000f280000300a00 */
[----:B------:R-:W4:Y:S04]  /*13740*/  LDL.LU.64 R30, [R1+0x188] ;  /* 0x00018800011e7983 */ /* 0x000f280000300a00 */
[----:B------:R-:W4:Y:S04]  /*13750*/  LDL.LU.64 R24, [R1+0x170] ;  /* 0x0001700001187983 */ /* 0x000f280000300a00 */
[----:B------:R-:W4:Y:S01]  /*13760*/  LDL.LU.64 R26, [R1+0x178] ;  /* 0x00017800011a7983 */ /* 0x000f220000300a00 */
[C---:B--2---:R-:W-:Y:S06]  /*13770*/  HMMA.16816.F32 R36, R40.reuse, R12, R36 ;  /* 0x0000000c2824723c */ /* 0x044fec0000001824 */
[----:B---3--:R-:W-:-:S15]  /*13780*/  HMMA.16816.F32 R16, R40, R14, R16 ;  /* 0x0000000e2810723c */ /* 0x008fde0000001810 */
[----:B------:R-:W-:-:S02]  /*13790*/  NOP ;  /* 0x0000000000007918 */ /* 0x000fc40000000000 */
[----:B------:R-:W-:Y:S04]  /*137a0*/  STL.64 [R1+0x360], R36 ;  /* 0x0003602401007387 */ /* 0x000fe80000100a00 */
[----:B------:R0:W-:Y:S04]  /*137b0*/  STL.64 [R1+0x368], R38 ;  /* 0x0003682601007387 */ /* 0x0001e80000100a00 */
[----:B0-----:R-:W2:Y:S04]  /*137c0*/  LDL.LU.64 R38, [R1+0xf68] ;  /* 0x000f680001267983 */ /* 0x001ea80000300a00 */
[----:B------:R-:W2:Y:S04]  /*137d0*/  LDL.LU R37, [R1+0xf60] ;  /* 0x000f600001257983 */ /* 0x000ea80000300800 */
[----:B------:R-:W-:Y:S04]  /*137e0*/  STL.64 [R1+0x350], R16 ;  /* 0x0003501001007387 */ /* 0x000fe80000100a00 */
[----:B------:R0:W-:Y:S04]  /*137f0*/  STL.64 [R1+0x358], R18 ;  /* 0x0003581201007387 */ /* 0x0001e80000100a00 */
[----:B0-----:R-:W3:Y:S04]  /*13800*/  LDL.LU.64 R18, [R1+0xf58] ;  /* 0x000f580001127983 */ /* 0x001ee80000300a00 */
[----:B------:R-:W2:Y:S01]  /*13810*/  LDL.LU.64 R16, [R1+0xf50] ;  /* 0x000f500001107983 */ /* 0x000ea20000300a00 */
[----:B------:R-:W-:Y:S01]  /*13820*/  IMAD R23, R59, 0x100, R58 ;  /* 0x000001003b177824 */ /* 0x000fe200078e023a */
[----:B------:R-:W-:-:S02]  /*13830*/  F2FP.F16.E5M2.UNPACK_B R20, R20 ;  /* 0x00000014ff14723e */ /* 0x000fc400020004ff */
[----:B------:R-:W-:Y:S02]  /*13840*/  F2FP.F16.E5M2.UNPACK_B R21, R21 ;  /* 0x00000015ff15723e */ /* 0x000fe400020004ff */
[----:B------:R-:W-:Y:S02]  /*13850*/  F2FP.F16.E5M2.UNPACK_B R22, R22 ;  /* 0x00000016ff16723e */ /* 0x000fe400020004ff */
[----:B------:R-:W-:-:S07]  /*13860*/  F2FP.F16.E5M2.UNPACK_B R23, R23 ;  /* 0x00000017ff17723e */ /* 0x000fce00020004ff */
[C---:B----4-:R-:W-:Y:S06]  /*13870*/  HMMA.16816.F32 R32, R20.reuse, R6, R32 ;  /* 0x000000061420723c */ /* 0x050fec0000001820 */
[----:B------:R-:W-:Y:S01]  /*13880*/  HMMA.16816.F32 R24, R20, R10, R24 ;  /* 0x0000000a1418723c */ /* 0x000fe20000001818 */
[----:B---3--:R-:W-:Y:S05]  /*13890*/  STL.64 [R1+0xf48], R18 ;  /* 0x000f481201007387 */ /* 0x008fea0000100a00 */
[----:B--2---:R-:W-:Y:S06]  /*138a0*/  HMMA.16816.F32 R40, R40, R16, R52 ;  /* 0x000000102828723c */ /* 0x004fec0000001834 */
[----:B------:R0:W-:Y:S02]  /*138b0*/  STL.64 [R1+0xf40], R16 ;  /* 0x000f401001007387 */ /* 0x0001e40000100a00 */
[----:B0-----:R-:W-:-:S15]  /*138c0*/  HMMA.16816.F32 R16, R20, R2, R48 ;  /* 0x000000021410723c */ /* 0x001fde0000001830 */
[----:B------:R-:W-:Y:S04]  /*138d0*/  STL.64 [R1+0x1c0], R40 ;  /* 0x0001c02801007387 */ /* 0x000fe80000100a00 */
[----:B------:R0:W-:Y:S02]  /*138e0*/  STL.64 [R1+0x1c8], R42 ;  /* 0x0001c82a01007387 */ /* 0x0001e40000100a00 */
[C---:B0-----:R-:W-:Y:S02]  /*138f0*/  HMMA.16816.F32 R40, R20.reuse, R4, R44 ;  /* 0x000000041428723c */ /* 0x041fe4000000182c */
[----:B------:R-:W-:Y:S04]  /*13900*/  STL.64 [R1+0x1b0], R16 ;  /* 0x0001b01001007387 */ /* 0x000fe80000100a00 */
[----:B------:R0:W-:Y:S02]  /*13910*/  STL.64 [R1+0x1b8], R18 ;  /* 0x0001b81201007387 */ /* 0x0001e40000100a00 */
[----:B0-----:R-:W-:-:S15]  /*13920*/  HMMA.16816.F32 R16, R20, R8, R28 ;  /* 0x000000081410723c */ /* 0x001fde000000181c */
[----:B------:R-:W-:Y:S04]  /*13930*/  STL.64 [R1+0x1a0], R40 ;  /* 0x0001a02801007387 */ /* 0x000fe80000100a00 */
[----:B------:R-:W-:Y:S04]  /*13940*/  STL.64 [R1+0x1a8], R42 ;  /* 0x0001a82a01007387 */ /* 0x000fe80000100a00 */
[----:B------:R-:W2:Y:S04]  /*13950*/  LDL.LU R58, [R1+0x4dc] ;  /* 0x0004dc00013a7983 */ /* 0x000ea80000300800 */
[----:B------:R-:W-:Y:S04]  /*13960*/  STL.64 [R1+0x190], R32 ;  /* 0x0001902001007387 */ /* 0x000fe80000100a00 */
[----:B------:R-:W-:Y:S04]  /*13970*/  STL.64 [R1+0x198], R34 ;  /* 0x0001982201007387 */ /* 0x000fe80000100a00 */
[----:B------:R-:W2:Y:S04]  /*13980*/  LDL.LU R59, [R1+0x4d8] ;  /* 0x0004d800013b7983 */ /* 0x000ea80000300800 */
[----:B------:R0:W-:Y:S04]  /*13990*/  STL.64 [R1+0x180], R16 ;  /* 0x0001801001007387 */ /* 0x0001e80000100a00 */
[----:B------:R1:W-:Y:S04]  /*139a0*/  STL.64 [R1+0x188], R18 ;  /* 0x0001881201007387 */ /* 0x0003e80000100a00 */
[----:B0-----:R-:W3:Y:S04]  /*139b0*/  LDL.LU.64 R16, [R1+0x340] ;  /* 0x0003400001107983 */ /* 0x001ee80000300a00 */
[----:B-1----:R-:W3:Y:S04]  /*139c0*/  LDL.LU.64 R18, [R1+0x348] ;  /* 0x0003480001127983 */ /* 0x002ee80000300a00 */
[----:B------:R0:W-:Y:S04]  /*139d0*/  STL.64 [R1+0x170], R24 ;  /* 0x0001701801007387 */ /* 0x0001e80000100a00 */
[----:B------:R1:W-:Y:S04]  /*139e0*/  STL.64 [R1+0x178], R26 ;  /* 0x0001781a01007387 */ /* 0x0003e80000100a00 */
[----:B------:R-:W4:Y:S04]  /*139f0*/  LDL.LU.64 R52, [R1+0x160] ;  /* 0x0001600001347983 */ /* 0x000f280000300a00 */
[----:B------:R-:W4:Y:S04]  /*13a00*/  LDL.LU.64 R54, [R1+0x168] ;  /* 0x0001680001367983 */ /* 0x000f280000300a00 */
[----:B------:R-:W2:Y:S04]  /*13a10*/  LDL.LU.64 R44, [R1+0x150] ;  /* 0x00015000012c7983 */ /* 0x000ea80000300a00 */
[----:B------:R-:W2:Y:S04]  /*13a20*/  LDL.LU.64 R46, [R1+0x158] ;  /* 0x00015800012e7983 */ /* 0x000ea80000300a00 */
[----:B------:R-:W4:Y:S04]  /*13a30*/  LDL.LU.64 R32, [R1+0x140] ;  /* 0x0001400001207983 */ /* 0x000f280000300a00 */
[----:B------:R-:W4:Y:S01]  /*13a40*/  LDL.LU.64 R34, [R1+0x148] ;  /* 0x0001480001227983 */ /* 0x000f220000300a00 */
[----:B------:R-:W-:-:S03]  /*13a50*/  IMAD R40, R38, 0x100, R37 ;  /* 0x0000010026287824 */ /* 0x000fc600078e0225 */
[----:B------:R-:W4:Y:S01]  /*13a60*/  LDL.LU.64 R28, [R1+0x130] ;  /* 0x00013000011c7983 */ /* 0x000f220000300a00 */
[----:B------:R-:W-:-:S03]  /*13a70*/  IMAD R41, R60, 0x100, R39 ;  /* 0x000001003c297824 */ /* 0x000fc600078e0227 */
[----:B------:R-:W4:Y:S04]  /*13a80*/  LDL.LU.64 R30, [R1+0x138] ;  /* 0x00013800011e7983 */ /* 0x000f280000300a00 */
[----:B0-----:R-:W4:Y:S04]  /*13a90*/  LDL.LU.64 R24, [R1+0x120] ;  /* 0x0001200001187983 */ /* 0x001f280000300a00 */
[----:B-1----:R-:W4:Y:S04]  /*13aa0*/  LDL.LU.64 R26, [R1+0x128] ;  /* 0x00012800011a7983 */ /* 0x002f280000300a00 */
[----:B------:R-:W4:Y:S04]  /*13ab0*/  LDL.LU R38, [R1+0x4e4] ;  /* 0x0004e40001267983 */ /* 0x000f280000300800 */
[----:B------:R-:W4:Y:S04]  /*13ac0*/  LDL.LU R39, [R1+0x4e0] ;  /* 0x0004e00001277983 */ /* 0x000f280000300800 */
[----:B------:R-:W2:Y:S04]  /*13ad0*/  LDL.LU R48, [R1+0x4e8] ;  /* 0x0004e80001307983 */ /* 0x000ea80000300800 */
[----:B------:R-:W2:Y:S04]  /*13ae0*/  LDL.LU R49, [R1+0x4f4] ;  /* 0x0004f40001317983 */ /* 0x000ea80000300800 */
[----:B------:R-:W4:Y:S04]  /*13af0*/  LDL.LU R50, [R1+0x4f0] ;  /* 0x0004f00001327983 */ /* 0x000f280000300800 */
[----:B------:R-:W4:Y:S01]  /*13b00*/  LDL.LU R51, [R1+0x4fc] ;  /* 0x0004fc0001337983 */ /* 0x000f220000300800 */
[----:B------:R-:W-:Y:S01]  /*13b10*/  IMAD R42, R0, 0x100, R61 ;  /* 0x00000100002a7824 */ /* 0x000fe200078e023d */
[----:B---3--:R-:W-:Y:S02]  /*13b20*/  HMMA.16816.F32 R16, R20, R12, R16 ;  /* 0x0000000c1410723c */ /* 0x008fe40000001810 */
[----:B----4-:R-:W-:Y:S04]  /*13b30*/  STL.64 [R1+0xf38], R50 ;  /* 0x000f383201007387 */ /* 0x010fe80000100a00 */
[----:B--2---:R0:W-:Y:S04]  /*13b40*/  STL.64 [R1+0xf30], R48 ;  /* 0x000f303001007387 */ /* 0x0041e80000100a00 */
[----:B0-----:R-:W2:Y:S04]  /*13b50*/  LDL.LU.64 R48, [R1+0x330] ;  /* 0x0003300001307983 */ /* 0x001ea80000300a00 */
[----:B------:R-:W2:Y:S04]  /*13b60*/  LDL.LU.64 R50, [R1+0x338] ;  /* 0x0003380001327983 */ /* 0x000ea80000300a00 */
[----:B------:R-:W3:Y:S04]  /*13b70*/  LDL.LU R60, [R1+0x4f8] ;  /* 0x0004f800013c7983 */ /* 0x000ee80000300800 */
[----:B------:R-:W4:Y:S04]  /*13b80*/  LDL.LU R61, [R1+0x504] ;  /* 0x00050400013d7983 */ /* 0x000f280000300800 */
[----:B------:R-:W4:Y:S04]  /*13b90*/  LDL.LU R0, [R1+0x500] ;  /* 0x0005000001007983 */ /* 0x000f280000300800 */
[----:B------:R-:W-:Y:S04]  /*13ba0*/  STL.64 [R1+0x340], R16 ;  /* 0x0003401001007387 */ /* 0x000fe80000100a00 */
[----:B------:R0:W-:Y:S04]  /*13bb0*/  STL.64 [R1+0x348], R18 ;  /* 0x0003481201007387 */ /* 0x0001e80000100a00 */
[----:B0-----:R-:W4:Y:S04]  /*13bc0*/  LDL.LU.64 R18, [R1+0xf48] ;  /* 0x000f480001127983 */ /* 0x001f280000300a00 */
[----:B------:R-:W3:Y:S01]  /*13bd0*/  LDL.LU.64 R16, [R1+0xf40] ;  /* 0x000f400001107983 */ /* 0x000ee20000300a00 */
[----:B------:R-:W-:Y:S01]  /*13be0*/  IMAD R43, R57, 0x100, R56 ;  /* 0x00000100392b7824 */ /* 0x000fe200078e0238 */
[----:B------:R-:W-:-:S02]  /*13bf0*/  F2FP.F16.E5M2.UNPACK_B R40, R40 ;  /* 0x00000028ff28723e */ /* 0x000fc400020004ff */
[----:B------:R-:W-:Y:S02]  /*13c00*/  F2FP.F16.E5M2.UNPACK_B R41, R41 ;  /* 0x00000029ff29723e */ /* 0x000fe400020004ff */
[----:B------:R-:W-:Y:S02]  /*13c10*/  F2FP.F16.E5M2.UNPACK_B R42, R42 ;  /* 0x0000002aff2a723e */ /* 0x000fe400020004ff */
[----:B------:R-:W-:-:S07]  /*13c20*/  F2FP.F16.E5M2.UNPACK_B R43, R43 ;  /* 0x0000002bff2b723e */ /* 0x000fce00020004ff */
[C---:B------:R-:W-:Y:S06]  /*13c30*/  HMMA.16816.F32 R44, R40.reuse, R2, R44 ;  /* 0x00000002282c723c */ /* 0x040fec000000182c */
[C---:B------:R-:W-:Y:S06]  /*13c40*/  HMMA.16816.F32 R32, R40.reuse, R4, R32 ;  /* 0x000000042820723c */ /* 0x040fec0000001820 */
[C---:B------:R-:W-:Y:S06]  /*13c50*/  HMMA.16816.F32 R28, R40.reuse, R6, R28 ;  /* 0x00000006281c723c */ /* 0x040fec000000181c */
[----:B------:R-:W-:Y:S06]  /*13c60*/  HMMA.16816.F32 R24, R40, R8, R24 ;  /* 0x000000082818723c */ /* 0x000fec0000001818 */
[----:B--2---:R-:W-:-:S15]  /*13c70*/  HMMA.16816.F32 R48, R20, R14, R48 ;  /* 0x0000000e1430723c */ /* 0x004fde0000001830 */
[----:B------:R-:W-:-:S08]  /*13c80*/  NOP ;  /* 0x0000000000007918 */ /* 0x000fd00000000000 */
[----:B------:R-:W-:Y:S04]  /*13c90*/  STL.64 [R1+0x330], R48 ;  /* 0x0003303001007387 */ /* 0x000fe80000100a00 */
[----:B------:R3:W-:Y:S02]  /*13ca0*/  STL.64 [R1+0x338], R50 ;  /* 0x0003383201007387 */ /* 0x0007e40000100a00 */
[----:B---3--:R-:W-:Y:S02]  /*13cb0*/  HMMA.16816.F32 R48, R20, R16, R52 ;  /* 0x000000101430723c */ /* 0x008fe40000001834 */
[----:B------:R-:W2:-:S15]  /*13cc0*/  LDL.LU R23, [R1+0x4ec] ;  /* 0x0004ec0001177983 */ /* 0x000e9e0000300800 */
[----:B------:R-:W-:-:S06]  /*13cd0*/  NOP ;  /* 0x0000000000007918 */ /* 0x000fcc0000000000 */
[----:B------:R0:W-:Y:S04]  /*13ce0*/  STL.64 [R1+0x160], R48 ;  /* 0x0001603001007387 */ /* 0x0001e80000100a00 */
[----:B------:R1:W-:Y:S04]  /*13cf0*/  STL.64 [R1+0x168], R50 ;  /* 0x0001683201007387 */ /* 0x0003e80000100a00 */
[----:B------:R-:W-:Y:S04]  /*13d00*/  STL.64 [R1+0x150], R44 ;  /* 0x0001502c01007387 */ /* 0x000fe80000100a00 */
[----:B------:R-:W-:Y:S04]  /*13d10*/  STL.64 [R1+0x158], R46 ;  /* 0x0001582e01007387 */ /* 0x000fe80000100a00 */
[----:B------:R-:W-:Y:S04]  /*13d20*/  STL.64 [R1+0x140], R32 ;  /* 0x0001402001007387 */ /* 0x000fe80000100a00 */
[----:B------:R-:W-:Y:S04]  /*13d30*/  STL.64 [R1+0x148], R34 ;  /* 0x0001482201007387 */ /* 0x000fe80000100a00 */
[----:B0-----:R-:W3:Y:S04]  /*13d40*/  LDL.LU.64 R48, [R1+0x110] ;  /* 0x0001100001307983 */ /* 0x001ee80000300a00 */
[----:B------:R-:W-:Y:S04]  /*13d50*/  STL.64 [R1+0x130], R28 ;  /* 0x0001301c01007387 */ /* 0x000fe80000100a00 */
[----:B------:R-:W-:Y:S04]  /*13d60*/  STL.64 [R1+0x138], R30 ;  /* 0x0001381e01007387 */ /* 0x000fe80000100a00 */
[----:B-1----:R-:W3:Y:S04]  /*13d70*/  LDL.LU.64 R50, [R1+0x118] ;  /* 0x0001180001327983 */ /* 0x002ee80000300a00 */
[----:B------:R0:W-:Y:S04]  /*13d80*/  STL.64 [R1+0x120], R24 ;  /* 0x0001201801007387 */ /* 0x0001e80000100a00 */
[----:B------:R1:W-:Y:S04]  /*13d90*/  STL.64 [R1+0x128], R26 ;  /* 0x0001281a01007387 */ /* 0x0003e80000100a00 */
[----:B0-----:R-:W4:Y:S04]  /*13da0*/  LDL.LU.64 R24, [R1+0x320] ;  /* 0x0003200001187983 */ /* 0x001f280000300a00 */
[----:B-1----:R-:W4:Y:S04]  /*13db0*/  LDL.LU.64 R26, [R1+0x328] ;  /* 0x00032800011a7983 */ /* 0x002f280000300a00 */
[----:B------:R-:W2:Y:S04]  /*13dc0*/  LDL.LU.64 R32, [R1+0x310] ;  /* 0x0003100001207983 */ /* 0x000ea80000300a00 */
[----:B------:R-:W2:Y:S04]  /*13dd0*/  LDL.LU.64 R34, [R1+0x318] ;  /* 0x0003180001227983 */ /* 0x000ea80000300a00 */
[----:B------:R-:W2:Y:S04]  /*13de0*/  LDL.LU.64 R28, [R1+0x100] ;  /* 0x00010000011c7983 */ /* 0x000ea80000300a00 */
[----:B------:R-:W2:Y:S01]  /*13df0*/  LDL.LU.64 R30, [R1+0x108] ;  /* 0x00010800011e7983 */ /* 0x000ea20000300a00 */
[----:B------:R-:W-:-:S03]  /*13e00*/  IMAD R20, R59, 0x100, R58 ;  /* 0x000001003b147824 */ /* 0x000fc600078e023a */
[----:B------:R-:W2:Y:S04]  /*13e10*/  LDL.LU.64 R56, [R1+0xf0] ;  /* 0x0000f00001387983 */ /* 0x000ea80000300a00 */
[----:B------:R-:W2:Y:S04]  /*13e20*/  LDL.LU.64 R58, [R1+0xf8] ;  /* 0x0000f800013a7983 */ /* 0x000ea80000300a00 */
[----:B------:R-:W2:Y:S01]  /*13e30*/  LDL.LU.64 R52, [R1+0xd0] ;  /* 0x0000d00001347983 */ /* 0x000ea20000300a00 */
[----:B------:R-:W-:-:S03]  /*13e40*/  IMAD R21, R39, 0x100, R38 ;  /* 0x0000010027157824 */ /* 0x000fc600078e0226 */
[----:B------:R-:W2:Y:S04]  /*13e50*/  LDL.LU.64 R54, [R1+0xd8] ;  /* 0x0000d80001367983 */ /* 0x000ea80000300a00 */
[----:B------:R-:W2:Y:S04]  /*13e60*/  LDL.LU.64 R44, [R1+0xc0] ;  /* 0x0000c000012c7983 */ /* 0x000ea80000300a00 */
[----:B------:R-:W2:Y:S04]  /*13e70*/  LDL.LU.64 R46, [R1+0xc8] ;  /* 0x0000c800012e7983 */ /* 0x000ea80000300a00 */
[----:B------:R-:W2:Y:S04]  /*13e80*/  LDL.LU.64 R36, [R1+0xb0] ;  /* 0x0000b00001247983 */ /* 0x000ea80000300a00 */
[----:B------:R-:W2:Y:S01]  /*13e90*/  LDL.LU.64 R38, [R1+0xb8] ;  /* 0x0000b80001267983 */ /* 0x000ea20000300a00 */
[C---:B---3--:R-:W-:Y:S06]  /*13ea0*/  HMMA.16816.F32 R48, R40.reuse, R10, R48 ;  /* 0x0000000a2830723c */ /* 0x048fec0000001830 */
[C---:B----4-:R-:W-:Y:S06]  /*13eb0*/  HMMA.16816.F32 R24, R40.reuse, R12, R24 ;  /* 0x0000000c2818723c */ /* 0x050fec0000001818 */
[C---:B--2---:R-:W-:Y:S11]  /*13ec0*/  HMMA.16816.F32 R32, R40.reuse, R14, R32 ;  /* 0x0000000e2820723c */ /* 0x044ff60000001820 */
[----:B------:R-:W-:Y:S01]  /*13ed0*/  STL.64 [R1+0x110], R48 ;  /* 0x0001103001007387 */ /* 0x000fe20000100a00 */
[----:B------:R-:W-:Y:S03]  /*13ee0*/  HMMA.16816.F32 R40, R40, R16, R28 ;  /* 0x000000102828723c */ /* 0x000fe6000000181c */
[----:B------:R0:W-:Y:S04]  /*13ef0*/  STL.64 [R1+0x118], R50 ;  /* 0x0001183201007387 */ /* 0x0001e80000100a00 */
[----:B0-----:R-:W2:Y:S04]  /*13f00*/  LDL.LU.64 R50, [R1+0xf38] ;  /* 0x000f380001327983 */ /* 0x001ea80000300a00 */
[----:B------:R-:W3:Y:S04]  /*13f10*/  LDL.LU.64 R48, [R1+0xf30] ;  /* 0x000f300001307983 */ /* 0x000ee80000300a00 */
[----:B------:R-:W-:Y:S04]  /*13f20*/  STL.64 [R1+0x320], R24 ;  /* 0x0003201801007387 */ /* 0x000fe80000100a00 */
[----:B------:R0:W-:Y:S04]  /*13f30*/  STL.64 [R1+0x328], R26 ;  /* 0x0003281a01007387 */ /* 0x0001e80000100a00 */
[----:B0-----:R-:W4:Y:S04]  /*13f40*/  LDL.LU.64 R26, [R1+0xf28] ;  /* 0x000f2800011a7983 */ /* 0x001f280000300a00 */
[----:B------:R-:W4:Y:S04]  /*13f50*/  LDL.LU.64 R24, [R1+0xf20] ;  /* 0x000f200001187983 */ /* 0x000f280000300a00 */
[----:B------:R-:W-:Y:S04]  /*13f60*/  STL.64 [R1+0x310], R32 ;  /* 0x0003102001007387 */ /* 0x000fe80000100a00 */
[----:B------:R0:W-:Y:S04]  /*13f70*/  STL.64 [R1+0x318], R34 ;  /* 0x0003182201007387 */ /* 0x0001e80000100a00 */
[----:B0-----:R-:W4:Y:S04]  /*13f80*/  LDL.LU.64 R34, [R1+0xf18] ;  /* 0x000f180001227983 */ /* 0x001f280000300a00 */
[----:B------:R-:W4:Y:S04]  /*13f90*/  LDL.LU.64 R32, [R1+0xf10] ;  /* 0x000f100001207983 */ /* 0x000f280000300a00 */
[----:B------:R-:W4:Y:S04]  /*13fa0*/  LDL.LU.64 R30, [R1+0xf08] ;  /* 0x000f0800011e7983 */ /* 0x000f280000300a00 */
[----:B------:R-:W4:Y:S04]  /*13fb0*/  LDL.LU.64 R28, [R1+0xf00] ;  /* 0x000f0000011c7983 */ /* 0x000f280000300a00 */
[----:B------:R0:W-:Y:S04]  /*13fc0*/  STL.64 [R1+0x100], R40 ;  /* 0x0001002801007387 */ /* 0x0001e80000100a00 */
[----:B------:R1:W-:Y:S04]  /*13fd0*/  STL.64 [R1+0x108], R42 ;  /* 0x0001082a01007387 */ /* 0x0003e80000100a00 */
[----:B0-----:R-:W4:Y:S04]  /*13fe0*/  LDL.LU.64 R40, [R1+0xe0] ;  /* 0x0000e00001287983 */ /* 0x001f280000300a00 */
[----:B-1----:R-:W4:Y:S01]  /*13ff0*/  LDL.LU.64 R42, [R1+0xe8] ;  /* 0x0000e800012a7983 */ /* 0x002f220000300a00 */
[----:B------:R-:W-:-:S02]  /*14000*/  F2FP.F16.E5M2.UNPACK_B R20, R20 ;  /* 0x00000014ff14723e */ /* 0x000fc400020004ff */
[----:B------:R-:W-:Y:S01]  /*14010*/  F2FP.F16.E5M2.UNPACK_B R21, R21 ;  /* 0x00000015ff15723e */ /* 0x000fe200020004ff */
[----:B---3--:R-:W-:Y:S02]  /*14020*/  IMAD R22, R48, 0x100, R23 ;  /* 0x0000010030167824 */ /* 0x008fe400078e0217 */
[----:B--2---:R-:W-:-:S03]  /*14030*/  IMAD R23, R50, 0x100, R49 ;  /* 0x0000010032177824 */ /* 0x004fc600078e0231 */
[----:B------:R-:W-:Y:S02]  /*14040*/  F2FP.F16.E5M2.UNPACK_B R22, R22 ;  /* 0x00000016ff16723e */ /* 0x000fe400020004ff */
[----:B------:R-:W-:-:S07]  /*14050*/  F2FP.F16.E5M2.UNPACK_B R23, R23 ;  /* 0x00000017ff17723e */ /* 0x000fce00020004ff */
[C---:B------:R-:W-:Y:S06]  /*14060*/  HMMA.16816.F32 R56, R20.reuse, R2, R56 ;  /* 0x000000021438723c */ /* 0x040fec0000001838 */
[C---:B------:R-:W-:Y:S06]  /*14070*/  HMMA.16816.F32 R52, R20.reuse, R6, R52 ;  /* 0x000000061434723c */ /* 0x040fec0000001834 */
[C---:B------:R-:W-:Y:S06]  /*14080*/  HMMA.16816.F32 R44, R20.reuse, R8, R44 ;  /* 0x00000008142c723c */ /* 0x040fec000000182c */
[C---:B------:R-:W-:Y:S05]  /*14090*/  HMMA.16816.F32 R36, R20.reuse, R10, R36 ;  /* 0x0000000a1424723c */ /* 0x040fea0000001824 */
[----:B------:R-:W-:Y:S04]  /*140a0*/  STL.64 [R1+0xf0], R56 ;  /* 0x0000f03801007387 */ /* 0x000fe80000100a00 */
[----:B------:R0:W-:Y:S04]  /*140b0*/  STL.64 [R1+0xf8], R58 ;  /* 0x0000f83a01007387 */ /* 0x0001e80000100a00 */
[----:B0-----:R-:W2:Y:S04]  /*140c0*/  LDL.LU.64 R58, [R1+0xef8] ;  /* 0x000ef800013a7983 */ /* 0x001ea80000300a00 */
[----:B------:R-:W3:Y:S01]  /*140d0*/  LDL.LU.64 R56, [R1+0xef0] ;  /* 0x000ef00001387983 */ /* 0x000ee20000300a00 */
[----:B----4-:R-:W-:-:S15]  /*140e0*/  HMMA.16816.F32 R40, R20, R4, R40 ;  /* 0x000000041428723c */ /* 0x010fde0000001828 */
[----:B------:R-:W-:-:S08]  /*140f0*/  NOP ;  /* 0x0000000000007918 */ /* 0x000fd00000000000 */
[----:B------:R-:W-:Y:S04]  /*14100*/  STL.64 [R1+0xe0], R40 ;  /* 0x0000e02801007387 */ /* 0x000fe80000100a00 */
[----:B------:R-:W-:Y:S04]  /*14110*/  STL.64 [R1+0xe8], R42 ;  /* 0x0000e82a01007387 */ /* 0x000fe80000100a00 */
[----:B------:R-:W-:Y:S04]  /*14120*/  STL.64 [R1+0xd0], R52 ;  /* 0x0000d03401007387 */ /* 0x000fe80000100a00 */
[----:B------:R-:W-:Y:S04]  /*14130*/  STL.64 [R1+0xd8], R54 ;  /* 0x0000d83601007387 */ /* 0x000fe80000100a00 */
[----:B------:R0:W-:Y:S04]  /*14140*/  STL.64 [R1+0xc0], R44 ;  /* 0x0000c02c01007387 */ /* 0x0001e80000100a00 */
[----:B------:R1:W-:Y:S04]  /*14150*/  STL.64 [R1+0xc8], R46 ;  /* 0x0000c82e01007387 */ /* 0x0003e80000100a00 */
[----:B------:R4:W-:Y:S04]  /*14160*/  STL.64 [R1+0xb0], R36 ;  /* 0x0000b02401007387 */ /* 0x0009e80000100a00 */
[----:B0-----:R-:W3:Y:S01]  /*14170*/  LDL.LU.64 R44, [R1+0x300] ;  /* 0x00030000012c7983 */ /* 0x001ee20000300a00 */
[----:B------:R-:W-:-:S03]  /*14180*/  IMAD R40, R60, 0x100, R51 ;  /* 0x000001003c287824 */ /* 0x000fc600078e0233 */
[----:B-1----:R-:W3:Y:S04]  /*14190*/  LDL.LU.64 R46, [R1+0x308] ;  /* 0x00030800012e7983 */ /* 0x002ee80000300a00 */
[----:B------:R-:W3:Y:S04]  /*141a0*/  LDL.LU.64 R48, [R1+0x2f0] ;  /* 0x0002f00001307983 */ /* 0x000ee80000300a00 */
[----:B------:R-:W3:Y:S04]  /*141b0*/  LDL.LU.64 R50, [R1+0x2f8] ;  /* 0x0002f80001327983 */ /* 0x000ee80000300a00 */
[----:B------:R-:W3:Y:S04]  /*141c0*/  LDL.LU.64 R52, [R1+0xa0] ;  /* 0x0000a00001347983 */ /* 0x000ee80000300a00 */
[----:B------:R-:W3:Y:S01]  /*141d0*/  LDL.LU.64 R54, [R1+0xa8] ;  /* 0x0000a80001367983 */ /* 0x000ee20000300a00 */
[----:B------:R-:W-:-:S02]  /*141e0*/  IMAD R41, R0, 0x100, R61 ;  /* 0x0000010000297824 */ /* 0x000fc400078e023d */
[----:B------:R-:W-:Y:S02]  /*141f0*/  IMAD.MOV.U32 R60, RZ, RZ, R39 ;  /* 0x000000ffff3c7224 */ /* 0x000fe400078e0027 */
[----:B------:R-:W-:-:S03]  /*14200*/  IMAD.MOV.U32 R61, RZ, RZ, R38 ;  /* 0x000000ffff3d7224 */ /* 0x000fc600078e0026 */
[----:B------:R-:W-:Y:S04]  /*14210*/  STL [R1+0xcd0], R60 ;  /* 0x000cd03c01007387 */ /* 0x000fe80000100800 */
[----:B------:R0:W-:Y:S04]  /*14220*/  STL [R1+0xccc], R61 ;  /* 0x000ccc3d01007387 */ /* 0x0001e80000100800 */
[----:B----4-:R-:W4:Y:S04]  /*14230*/  LDL.LU.64 R36, [R1+0x90] ;  /* 0x0000900001247983 */ /* 0x010f280000300a00 */
[----:B------:R-:W4:Y:S01]  /*14240*/  LDL.LU.64 R38, [R1+0x98] ;  /* 0x0000980001267983 */ /* 0x000f220000300a00 */
[----:B--2---:R-:W-:-:S02]  /*14250*/  IMAD R42, R58, 0x100, R59 ;  /* 0x000001003a2a7824 */ /* 0x004fc400078e023b */
[----:B---3--:R-:W-:Y:S02]  /*14260*/  IMAD R43, R56, 0x100, R57 ;  /* 0x00000100382b7824 */ /* 0x008fe400078e0239 */
[----:B------:R-:W2:Y:S04]  /*14270*/  LDL.LU.64 R56, [R1+0x60] ;  /* 0x0000600001387983 */ /* 0x000ea80000300a00 */
[----:B------:R-:W2:Y:S04]  /*14280*/  LDL.LU.64 R58, [R1+0x68] ;  /* 0x00006800013a7983 */ /* 0x000ea80000300a00 */
[----:B0-----:R-:W3:Y:S04]  /*14290*/  LDL.LU R61, [R1+0xb58] ;  /* 0x000b5800013d7983 */ /* 0x001ee80000300800 */
[----:B------:R-:W3:Y:S01]  /*142a0*/  LDL.LU R60, [R1+0xb54] ;  /* 0x000b5400013c7983 */ /* 0x000ee20000300800 */
[C---:B------:R-:W-:Y:S06]  /*142b0*/  HMMA.16816.F32 R44, R20.reuse, R12, R44 ;  /* 0x0000000c142c723c */ /* 0x040fec000000182c */
[C---:B------:R-:W-:Y:S06]  /*142c0*/  HMMA.16816.F32 R48, R20.reuse, R14, R48 ;  /* 0x0000000e1430723c */ /* 0x040fec0000001830 */
[----:B------:R-:W-:Y:S11]  /*142d0*/  HMMA.16816.F32 R20, R20, R16, R52 ;  /* 0x000000101414723c */ /* 0x000ff60000001834 */
[----:B------:R-:W-:Y:S04]  /*142e0*/  STL.64 [R1+0x300], R44 ;  /* 0x0003002c01007387 */ /* 0x000fe80000100a00 */
[----:B------:R0:W-:Y:S04]  /*142f0*/  STL.64 [R1+0x308], R46 ;  /* 0x0003082e01007387 */ /* 0x0001e80000100a00 */
[----:B0-----:R-:W3:Y:S04]  /*14300*/  LDL.LU.64 R46, [R1+0xee8] ;  /* 0x000ee800012e7983 */ /* 0x001ee80000300a00 */
[----:B------:R-:W3:Y:S04]  /*14310*/  LDL.LU.64 R44, [R1+0xee0] ;  /* 0x000ee000012c7983 */ /* 0x000ee80000300a00 */
[----:B------:R-:W-:Y:S04]  /*14320*/  STL.64 [R1+0x2f0], R48 ;  /* 0x0002f03001007387 */ /* 0x000fe80000100a00 */
[----:B------:R0:W-:Y:S01]  /*14330*/  STL.64 [R1+0x2f8], R50 ;  /* 0x0002f83201007387 */ /* 0x0001e20000100a00 */
[----:B------:R-:W-:-:S03]  /*14340*/  IMAD.MOV.U32 R0, RZ, RZ, R23 ;  /* 0x000000ffff007224 */ /* 0x000fc600078e0017 */
[----:B0-----:R-:W3:Y:S04]  /*14350*/  LDL.LU.64 R50, [R1+0xed8] ;  /* 0x000ed80001327983 */ /* 0x001ee80000300a00 */
[----:B------:R-:W3:Y:S04]  /*14360*/  LDL.LU.64 R48, [R1+0xed0] ;  /* 0x000ed00001307983 */ /* 0x000ee80000300a00 */
[----:B------:R-:W3:Y:S04]  /*14370*/  LDL.LU.64 R54, [R1+0xec8] ;  /* 0x000ec80001367983 */ /* 0x000ee80000300a00 */
[----:B------:R-:W3:Y:S04]  /*14380*/  LDL.LU.64 R52, [R1+0xec0] ;  /* 0x000ec00001347983 */ /* 0x000ee80000300a00 */
[----:B------:R0:W-:Y:S04]  /*14390*/  STL.64 [R1+0xa0], R20 ;  /* 0x0000a01401007387 */ /* 0x0001e80000100a00 */
[----:B------:R1:W-:Y:S04]  /*143a0*/  STL [R1+0xa8], R22 ;  /* 0x0000a81601007387 */ /* 0x0003e80000100800 */
[----:B0-----:R-:W3:Y:S04]  /*143b0*/  LDL.LU.64 R20, [R1+0x30] ;  /* 0x0000300001147983 */ /* 0x001ee80000300a00 */
[----:B-1----:R-:W3:Y:S01]  /*143c0*/  LDL.LU.64 R22, [R1+0x38] ;  /* 0x0000380001167983 */ /* 0x002ee20000300a00 */
[----:B------:R-:W-:-:S02]  /*143d0*/  F2FP.F16.E5M2.UNPACK_B R40, R40 ;  /* 0x00000028ff28723e */ /* 0x000fc400020004ff */
[----:B------:R-:W-:Y:S02]  /*143e0*/  F2FP.F16.E5M2.UNPACK_B R41, R41 ;  /* 0x00000029ff29723e */ /* 0x000fe400020004ff */
[----:B------:R-:W-:Y:S02]  /*143f0*/  F2FP.F16.E5M2.UNPACK_B R42, R42 ;  /* 0x0000002aff2a723e */ /* 0x000fe400020004ff */
[----:B------:R-:W-:-:S07]  /*14400*/  F2FP.F16.E5M2.UNPACK_B R43, R43 ;  /* 0x0000002bff2b723e */ /* 0x000fce00020004ff */
[----:B----4-:R-:W-:Y:S01]  /*14410*/  HMMA.16816.F32 R36, R40, R2, R36 ;  /* 0x000000022824723c */ /* 0x010fe20000001824 */
[----:B------:R-:W-:-:S15]  /*14420*/  STL [R1+0xcc8], R0 ;  /* 0x000cc80001007387 */ /* 0x000fde0000100800 */
[----:B------:R-:W-:-:S07]  /*14430*/  NOP ;  /* 0x0000000000007918 */ /* 0x000fce0000000000 */
[----:B------:R-:W-:Y:S04]  /*14440*/  STL.64 [R1+0x90], R36 ;  /* 0x0000902401007387 */ /* 0x000fe80000100a00 */
[----:B------:R0:W-:Y:S04]  /*14450*/  STL.64 [R1+0x98], R38 ;  /* 0x0000982601007387 */ /* 0x0001e80000100a00 */
[----:B0-----:R-:W4:Y:S04]  /*14460*/  LDL.LU.64 R38, [R1+0xeb8] ;  /* 0x000eb80001267983 */ /* 0x001f280000300a00 */
[----:B------:R-:W4:Y:S04]  /*14470*/  LDL.LU.64 R36, [R1+0xeb0] ;  /* 0x000eb00001247983 */ /* 0x000f280000300a00 */
[----:B------:R-:W4:Y:S04]  /*14480*/  LDL.LU R2, [R1+0xb50] ;  /* 0x000b500001027983 */ /* 0x000f280000300800 */
[----:B------:R-:W4:Y:S01]  /*14490*/  LDL.LU R3, [R1+0x554] ;  /* 0x0005540001037983 */ /* 0x000f220000300800 */
[----:B--2---:R-:W-:-:S15]  /*144a0*/  HMMA.16816.F32 R56, R40, R4, R56 ;  /* 0x000000042838723c */ /* 0x004fde0000001838 */
[----:B------:R-:W-:-:S08]  /*144b0*/  NOP ;  /* 0x0000000000007918 */ /* 0x000fd00000000000 */
[----:B------:R-:W-:Y:S04]  /*144c0*/  STL.64 [R1+0x60], R56 ;  /* 0x0000603801007387 */ /* 0x000fe80000100a00 */
[----:B------:R0:W-:Y:S04]  /*144d0*/  STL.64 [R1+0x68], R58 ;  /* 0x0000683a01007387 */ /* 0x0001e80000100a00 */
[----:B0-----:R-:W2:Y:S04]  /*144e0*/  LDL.LU.64 R58, [R1+0xea8] ;  /* 0x000ea800013a7983 */ /* 0x001ea80000300a00 */
[----:B------:R-:W2:Y:S01]  /*144f0*/  LDL.LU.64 R56, [R1+0xea0] ;  /* 0x000ea00001387983 */ /* 0x000ea20000300a00 */
[----:B---3--:R-:W-:-:S15]  /*14500*/  HMMA.16816.F32 R20, R40, R6, R20 ;  /* 0x000000062814723c */ /* 0x008fde0000001814 */
[----:B------:R-:W-:-:S08]  /*14510*/  NOP ;  /* 0x0000000000007918 */ /* 0x000fd00000000000 */
[----:B------:R0:W-:Y:S04]  /*14520*/  STL.64 [R1+0x30], R20 ;  /* 0x0000301401007387 */ /* 0x0001e80000100a00 */
[----:B------:R1:W-:Y:S04]  /*14530*/  STL [R1+0x38], R22 ;  /* 0x0000381601007387 */ /* 0x0003e80000100800 */
[----:B------:R-:W3:Y:S04]  /*14540*/  LDL.LU.64 R4, [R1+0x10] ;  /* 0x0000100001047983 */ /* 0x000ee80000300a00 */
[----:B------:R-:W3:Y:S01]  /*14550*/  LDL.LU.64 R6, [R1+0x18] ;  /* 0x0000180001067983 */ /* 0x000ee20000300a00 */
[----:B0-----:R-:W-:-:S02]  /*14560*/  IMAD.MOV.U32 R20, RZ, RZ, R54 ;  /* 0x000000ffff147224 */ /* 0x001fc400078e0036 */
[----:B------:R-:W-:Y:S01]  /*14570*/  IMAD.MOV.U32 R21, RZ, RZ, R55 ;  /* 0x000000ffff157224 */ /* 0x000fe200078e0037 */
[----:B------:R-:W4:Y:S04]  /*14580*/  LDL.LU R54, [R1+0xe9c] ;  /* 0x000e9c0001367983 */ /* 0x000f280000300800 */
[----:B------:R-:W4:Y:S01]  /*14590*/  LDL.LU R55, [R1+0xe98] ;  /* 0x000e980001377983 */ /* 0x000f220000300800 */
[----:B------:R-:W-:Y:S02]  /*145a0*/  IMAD.MOV.U32 R0, RZ, RZ, R23 ;  /* 0x000000ffff007224 */ /* 0x000fe400078e0017 */
[----:B-1----:R-:W-:Y:S02]  /*145b0*/  IMAD.MOV.U32 R22, RZ, RZ, R49 ;  /* 0x000000ffff167224 */ /* 0x002fe400078e0031 */
[----:B------:R-:W4:Y:S01]  /*145c0*/  LDL.LU R49, [R1+0xe94] ;  /* 0x000e940001317983 */ /* 0x000f220000300800 */
[----:B------:R-:W-:-:S03]  /*145d0*/  IMAD.MOV.U32 R23, RZ, RZ, R48 ;  /* 0x000000ffff177224 */ /* 0x000fc600078e0030 */
[----:B------:R-:W4:Y:S04]  /*145e0*/  LDL.LU R48, [R1+0xe90] ;  /* 0x000e900001307983 */ /* 0x000f280000300800 */
[----:B------:R-:W-:Y:S01]  /*145f0*/  STL [R1+0xd48], R0 ;  /* 0x000d480001007387 */ /* 0x000fe20000100800 */
[----:B--2---:R-:W-:-:S15]  /*14600*/  HMMA.16816.F32 R56, R40, R10, R56 ;  /* 0x0000000a2838723c */ /* 0x004fde0000001838 */
[----:B------:R-:W-:-:S08]  /*14610*/  NOP ;  /* 0x0000000000007918 */ /* 0x000fd00000000000 */
[----:B------:R0:W-:Y:S02]  /*14620*/  STL.64 [R1+0xc58], R58 ;  /* 0x000c583a01007387 */ /* 0x0001e40000100a00 */
[----:B0-----:R-:W-:Y:S02]  /*14630*/  IMAD.MOV.U32 R58, RZ, RZ, R46 ;  /* 0x000000ffff3a7224 */ /* 0x001fe400078e002e */
[----:B------:R-:W-:Y:S01]  /*14640*/  IMAD.MOV.U32 R59, RZ, RZ, R47 ;  /* 0x000000ffff3b7224 */ /* 0x000fe200078e002f */
[C---:B---3--:R-:W-:Y:S06]  /*14650*/  HMMA.16816.F32 R4, R40.reuse, R8, R4 ;  /* 0x000000082804723c */ /* 0x048fec0000001804 */
[----:B----4-:R-:W-:Y:S07]  /*14660*/  HMMA.16816.F32 R52, R40, R12, R52 ;  /* 0x0000000c2834723c */ /* 0x010fee0000001834 */
[----:B------:R-:W-:-:S02]  /*14670*/  IMAD R13, R51, 0x100, R50 ;  /* 0x00000100330d7824 */ /* 0x000fc400078e0232 */
[----:B------:R-:W-:-:S08]  /*14680*/  IMAD R12, R49, 0x100, R48 ;  /* 0x00000100310c7824 */ /* 0x000fd000078e0230 */
[----:B------:R-:W-:Y:S04]  /*14690*/  STL.64 [R1+0x10], R4 ;  /* 0x0000100401007387 */ /* 0x000fe80000100a00 */
[----:B------:R-:W-:Y:S04]  /*146a0*/  STL.64 [R1+0x18], R6 ;  /* 0x0000180601007387 */ /* 0x000fe80000100a00 */
[----:B------:R0:W-:Y:S04]  /*146b0*/  STL.64 [R1+0xc50], R56 ;  /* 0x000c503801007387 */ /* 0x0001e80000100a00 */
[----:B------:R1:W-:Y:S04]  /*146c0*/  STL.64 [R1+0xc68], R54 ;  /* 0x000c683601007387 */ /* 0x0003e80000100a00 */
[----:B------:R-:W-:Y:S04]  /*146d0*/  STL.64 [R1+0xc60], R52 ;  /* 0x000c603401007387 */ /* 0x000fe80000100a00 */
[----:B------:R-:W2:Y:S04]  /*146e0*/  LDL.LU R48, [R1+0xe8c] ;  /* 0x000e8c0001307983 */ /* 0x000ea80000300800 */
[----:B------:R-:W2:Y:S01]  /*146f0*/  LDL.LU R49, [R1+0xe88] ;  /* 0x000e880001317983 */ /* 0x000ea20000300800 */
[----:B0-----:R-:W-:-:S03]  /*14700*/  IMAD.MOV.U32 R56, RZ, RZ, R44 ;  /* 0x000000ffff387224 */ /* 0x001fc600078e002c */
[----:B------:R-:W2:Y:S01]  /*14710*/  LDL.LU R50, [R1+0xe84] ;  /* 0x000e840001327983 */ /* 0x000ea20000300800 */
[----:B------:R-:W-:-:S03]  /*14720*/  IMAD.MOV.U32 R57, RZ, RZ, R45 ;  /* 0x000000ffff397224 */ /* 0x000fc600078e002d */
[----:B------:R-:W2:Y:S04]  /*14730*/  LDL.LU R51, [R1+0xe80] ;  /* 0x000e800001337983 */ /* 0x000ea80000300800 */
[----:B------:R-:W3:Y:S04]  /*14740*/  LDL.LU R44, [R1+0xe7c] ;  /* 0x000e7c00012c7983 */ /* 0x000ee80000300800 */
[----:B------:R-:W3:Y:S04]  /*14750*/  LDL.LU R45, [R1+0xe78] ;  /* 0x000e7800012d7983 */ /* 0x000ee80000300800 */
[----:B------:R-:W3:Y:S04]  /*14760*/  LDL.LU R46, [R1+0xe74] ;  /* 0x000e7400012e7983 */ /* 0x000ee80000300800 */
[----:B------:R-:W3:Y:S01]  /*14770*/  LDL.LU R47, [R1+0xe70] ;  /* 0x000e7000012f7983 */ /* 0x000ee20000300800 */
[----:B------:R-:W-:-:S02]  /*14780*/  IMAD R2, R3, 0x100, R2 ;  /* 0x0000010003027824 */ /* 0x000fc400078e0202 */
[----:B------:R-:W-:Y:S01]  /*14790*/  IMAD R3, R60, 0x100, R61 ;  /* 0x000001003c037824 */ /* 0x000fe200078e023d */
[----:B------:R-:W-:Y:S02]  /*147a0*/  F2FP.F16.E5M2.UNPACK_B R12, R12 ;  /* 0x0000000cff0c723e */ /* 0x000fe400020004ff */
[----:B------:R-:W-:Y:S01]  /*147b0*/  F2FP.F16.E5M2.UNPACK_B R13, R13 ;  /* 0x0000000dff0d723e */ /* 0x000fe200020004ff */
[----:B------:R-:W-:Y:S01]  /*147c0*/  IMAD.MOV.U32 R8, RZ, RZ, R25 ;  /* 0x000000ffff087224 */ /* 0x000fe200078e0019 */
[----:B------:R-:W-:Y:S02]  /*147d0*/  F2FP.F16.E5M2.UNPACK_B R6, R38.H1 ;  /* 0x00000026ff06723e */ /* 0x000fe400030004ff */
[----:B------:R-:W-:Y:S01]  /*147e0*/  F2FP.F16.E5M2.UNPACK_B R7, R39.H1 ;  /* 0x00000027ff07723e */ /* 0x000fe200030004ff */
[----:B------:R-:W-:Y:S02]  /*147f0*/  IMAD.MOV.U32 R9, RZ, RZ, R24 ;  /* 0x000000ffff097224 */ /* 0x000fe400078e0018 */
[----:B-1----:R-:W-:-:S02]  /*14800*/  IMAD.MOV.U32 R54, RZ, RZ, R35 ;  /* 0x000000ffff367224 */ /* 0x002fc400078e0023 */
[----:B------:R-:W-:Y:S01]  /*14810*/  IMAD.MOV.U32 R55, RZ, RZ, R34 ;  /* 0x000000ffff377224 */ /* 0x000fe200078e0022 */
[----:B--2---:R-:W-:Y:S07]  /*14820*/  HMMA.16816.F32 R48, R40, R14, R48 ;  /* 0x0000000e2830723c */ /* 0x004fee0000001830 */
[----:B------:R-:W-:Y:S02]  /*14830*/  F2FP.F16.E5M2.UNPACK_B R14, R2 ;  /* 0x00000002ff0e723e */ /* 0x000fe400020004ff */
[----:B------:R-:W-:-:S02]  /*14840*/  F2FP.F16.E5M2.UNPACK_B R15, R3 ;  /* 0x00000003ff0f723e */ /* 0x000fc400020004ff */
[----:B------:R-:W-:Y:S02]  /*14850*/  F2FP.F16.E5M2.UNPACK_B R2, R36.H1 ;  /* 0x00000024ff02723e */ /* 0x000fe400030004ff */
[----:B------:R-:W-:Y:S01]  /*14860*/  F2FP.F16.E5M2.UNPACK_B R3, R37.H1 ;  /* 0x00000025ff03723e */ /* 0x000fe200030004ff */
[----:B---3--:R-:W-:Y:S06]  /*14870*/  HMMA.16816.F32 R44, R40, R16, R44 ;  /* 0x00000010282c723c */ /* 0x008fec000000182c */
[C---:B------:R-:W-:Y:S03]  /*14880*/  HMMA.16816.F32 R20, R12.reuse, R2, R20 ;  /* 0x000000020c14723c */ /* 0x040fe60000001814 */
[----:B------:R-:W-:Y:S04]  /*14890*/  STL.64 [R1+0xc78], R50 ;  /* 0x000c783201007387 */ /* 0x000fe80000100a00 */
[----:B------:R-:W-:Y:S01]  /*148a0*/  STL.64 [R1+0xc70], R48 ;  /* 0x000c703001007387 */ /* 0x000fe20000100a00 */
[----:B------:R-:W-:Y:S09]  /*148b0*/  HMMA.16816.F32 R40, R12, R6, R56 ;  /* 0x000000060c28723c */ /* 0x000ff20000001838 */
[----:B------:R-:W-:Y:S04]  /*148c0*/  STL.64 [R1+0xc88], R46 ;  /* 0x000c882e01007387 */ /* 0x000fe80000100a00 */
[----:B------:R-:W-:Y:S04]  /*148d0*/  STL.64 [R1+0xc80], R44 ;  /* 0x000c802c01007387 */ /* 0x000fe80000100a00 */
[----:B------:R-:W2:Y:S04]  /*148e0*/  LDL.LU R25, [R1+0xe6c] ;  /* 0x000e6c0001197983 */ /* 0x000ea80000300800 */
[----:B------:R0:W-:Y:S04]  /*148f0*/  STL.64 [R1], R20 ;  /* 0x0000001401007387 */ /* 0x0001e80000100a00 */
[----:B------:R-:W-:Y:S04]  /*14900*/  STL.64 [R1+0x8], R22 ;  /* 0x0000081601007387 */ /* 0x000fe80000100a00 */
[----:B------:R-:W3:Y:S04]  /*14910*/  LDL.LU R24, [R1+0xe68] ;  /* 0x000e680001187983 */ /* 0x000ee80000300800 */
[----:B------:R-:W4:Y:S04]  /*14920*/  LDL.LU R36, [R1+0xb60] ;  /* 0x000b600001247983 */ /* 0x000f280000300800 */
[----:B------:R-:W4:Y:S04]  /*14930*/  LDL.LU R0, [R1+0xb5c] ;  /* 0x000b5c0001007983 */ /* 0x000f280000300800 */
[----:B------:R-:W4:Y:S04]  /*14940*/  LDL.LU R4, [R1+0xb68] ;  /* 0x000b680001047983 */ /* 0x000f280000300800 */
[----:B------:R-:W4:Y:S04]  /*14950*/  LDL.LU R5, [R1+0xb64] ;  /* 0x000b640001057983 */ /* 0x000f280000300800 */
[----:B0-----:R-:W4:Y:S04]  /*14960*/  LDL.LU R20, [R1+0xb70] ;  /* 0x000b700001147983 */ /* 0x001f280000300800 */
        /* <DEDUP_REMOVED lines=10> */
[----:B------:R-:W4:Y:S01]  /*14a10*/  LDL.LU R51, [R1+0x7c] ;  /* 0x00007c0001337983 */ /* 0x000f220000300800 */
[----:B------:R-:W-:-:S03]  /*14a20*/  IMAD.MOV.U32 R56, RZ, RZ, R33 ;  /* 0x000000ffff387224 */ /* 0x000fc600078e0021 */
[----:B------:R-:W4:Y:S01]  /*14a30*/  LDL.LU R52, [R1+0x3b0] ;  /* 0x0003b00001347983 */ /* 0x000f220000300800 */
[----:B------:R-:W-:-:S03]  /*14a40*/  IMAD.MOV.U32 R57, RZ, RZ, R32 ;  /* 0x000000ffff397224 */ /* 0x000fc600078e0020 */
[----:B------:R-:W4:Y:S01]  /*14a50*/  LDL.LU R53, [R1+0x3b4] ;  /* 0x0003b40001357983 */ /* 0x000f220000300800 */
[----:B------:R-:W-:-:S03]  /*14a60*/  IMAD.MOV.U32 R58, RZ, RZ, R27 ;  /* 0x000000ffff3a7224 */ /* 0x000fc600078e001b */
[----:B------:R-:W4:Y:S01]  /*14a70*/  LDL.LU R35, [R1+0xe64] ;  /* 0x000e640001237983 */ /* 0x000f220000300800 */
[----:B------:R-:W-:-:S03]  /*14a80*/  IMAD.MOV.U32 R59, RZ, RZ, R26 ;  /* 0x000000ffff3b7224 */ /* 0x000fc600078e001a */
[----:B------:R-:W4:Y:S04]  /*14a90*/  LDL.LU R34, [R1+0xe60] ;  /* 0x000e600001227983 */ /* 0x000f280000300800 */
[----:B------:R-:W4:Y:S04]  /*14aa0*/  LDL.LU R33, [R1+0xe5c] ;  /* 0x000e5c0001217983 */ /* 0x000f280000300800 */
[----:B------:R-:W4:Y:S04]  /*14ab0*/  LDL.LU R32, [R1+0xe58] ;  /* 0x000e580001207983 */ /* 0x000f280000300800 */
[----:B------:R-:W4:Y:S04]  /*14ac0*/  LDL.LU R27, [R1+0xe54] ;  /* 0x000e5400011b7983 */ /* 0x000f280000300800 */
[----:B------:R-:W4:Y:S04]  /*14ad0*/  LDL.LU R26, [R1+0xe50] ;  /* 0x000e5000011a7983 */ /* 0x000f280000300800 */
[----:B------:R-:W-:Y:S04]  /*14ae0*/  STL.64 [R1+0xc98], R42 ;  /* 0x000c982a01007387 */ /* 0x000fe80000100a00 */
[----:B------:R0:W-:Y:S04]  /*14af0*/  STL.64 [R1+0xc90], R40 ;  /* 0x000c902801007387 */ /* 0x0001e80000100a00 */
[----:B0-----:R-:W4:Y:S04]  /*14b00*/  LDL.LU R40, [R1+0x20] ;  /* 0x0000200001287983 */ /* 0x001f280000300800 */
[----:B------:R-:W4:Y:S04]  /*14b10*/  LDL.LU R41, [R1+0x24] ;  /* 0x0000240001297983 */ /* 0x000f280000300800 */
[----:B------:R-:W4:Y:S04]  /*14b20*/  LDL.LU R42, [R1+0x28] ;  /* 0x00002800012a7983 */ /* 0x000f280000300800 */
[----:B------:R-:W4:Y:S01]  /*14b30*/  LDL.LU R43, [R1+0x2c] ;  /* 0x00002c00012b7983 */ /* 0x000f220000300800 */
[----:B------:R-:W-:-:S02]  /*14b40*/  IMAD.MOV.U32 R10, RZ, RZ, R19 ;  /* 0x000000ffff0a7224 */ /* 0x000fc400078e0013 */
[----:B------:R-:W-:Y:S01]  /*14b50*/  IMAD.MOV.U32 R11, RZ, RZ, R18 ;  /* 0x000000ffff0b7224 */ /* 0x000fe200078e0012 */
[----:B------:R-:W-:Y:S02]  /*14b60*/  F2FP.F16.E5M2.UNPACK_B R16, R28.H1 ;  /* 0x0000001cff10723e */ /* 0x000fe400030004ff */
[----:B------:R-:W-:Y:S02]  /*14b70*/  F2FP.F16.E5M2.UNPACK_B R17, R29.H1 ;  /* 0x0000001dff11723e */ /* 0x000fe400030004ff */
[----:B--2---:R-:W-:Y:S02]  /*14b80*/  F2FP.F16.E5M2.UNPACK_B R19, R25.H1 ;  /* 0x00000019ff13723e */ /* 0x004fe400030004ff */
[----:B---3--:R-:W-:-:S07]  /*14b90*/  F2FP.F16.E5M2.UNPACK_B R18, R24.H1 ;  /* 0x00000018ff12723e */ /* 0x008fce00030004ff */
[----:B------:R-:W-:-:S15]  /*14ba0*/  HMMA.16816.F32 R8, R12, R18, R8 ;  /* 0x000000120c08723c */ /* 0x000fde0000001808 */
[----:B------:R-:W-:-:S08]  /*14bb0*/  NOP ;  /* 0x0000000000007918 */ /* 0x000fd00000000000 */
[----:B------:R-:W-:Y:S04]  /*14bc0*/  STL.64 [R1+0xca8], R10 ;  /* 0x000ca80a01007387 */ /* 0x000fe80000100a00 */
[----:B------:R0:W-:Y:S01]  /*14bd0*/  STL.64 [R1+0xca0], R8 ;  /* 0x000ca00801007387 */ /* 0x0001e20000100a00 */
[----:B----4-:R-:W-:Y:S01]  /*14be0*/  IMAD R37, R21, 0x100, R20 ;  /* 0x0000010015257824 */ /* 0x010fe200078e0214 */
[----:B------:R-:W-:Y:S02]  /*14bf0*/  F2FP.F16.E5M2.UNPACK_B R23, R27.H1 ;  /* 0x0000001bff17723e */ /* 0x000fe400030004ff */
[----:B------:R-:W-:Y:S02]  /*14c00*/  F2FP.F16.E5M2.UNPACK_B R22, R26.H1 ;  /* 0x0000001aff16723e */ /* 0x000fe400030004ff */
[----:B------:R-:W-:-:S02]  /*14c10*/  F2FP.F16.E5M2.UNPACK_B R24, R32.H1 ;  /* 0x00000020ff18723e */ /* 0x000fc400030004ff */
[----:B------:R-:W-:-:S03]  /*14c20*/  F2FP.F16.E5M2.UNPACK_B R25, R33.H1 ;  /* 0x00000021ff19723e */ /* 0x000fc600030004ff */
[----:B0-----:R-:W-:Y:S01]  /*14c30*/  HMMA.16816.F32 R8, R12, R22, R40 ;  /* 0x000000160c08723c */ /* 0x001fe20000001828 */
[----:B------:R-:W-:Y:S02]  /*14c40*/  F2FP.F16.E5M2.UNPACK_B R20, R34.H1 ;  /* 0x00000022ff14723e */ /* 0x000fe400030004ff */
[----:B------:R-:W-:-:S15]  /*14c50*/  F2FP.F16.E5M2.UNPACK_B R21, R35.H1 ;  /* 0x00000023ff15723e */ /* 0x000fde00030004ff */
[----:B------:R-:W-:-:S05]  /*14c60*/  NOP ;  /* 0x0000000000007918 */ /* 0x000fca0000000000 */
[----:B------:R-:W-:Y:S04]  /*14c70*/  STL.64 [R1+0x20], R8 ;  /* 0x0000200801007387 */ /* 0x000fe80000100a00 */
[----:B------:R0:W-:Y:S02]  /*14c80*/  STL.64 [R1+0x28], R10 ;  /* 0x0000280a01007387 */ /* 0x0001e40000100a00 */
[----:B0-----:R-:W-:-:S15]  /*14c90*/  HMMA.16816.F32 R8, R12, R24, R44 ;  /* 0x000000180c08723c */ /* 0x001fde000000182c */
[----:B------:R-:W-:-:S08]  /*14ca0*/  NOP ;  /* 0x0000000000007918 */ /* 0x000fd00000000000 */
[----:B------:R-:W-:Y:S04]  /*14cb0*/  STL.64 [R1+0x40], R8 ;  /* 0x0000400801007387 */ /* 0x000fe80000100a00 */
[----:B------:R0:W-:Y:S02]  /*14cc0*/  STL.64 [R1+0x48], R10 ;  /* 0x0000480a01007387 */ /* 0x0001e40000100a00 */
[----:B0-----:R-:W-:Y:S02]  /*14cd0*/  HMMA.16816.F32 R8, R12, R20, R48 ;  /* 0x000000140c08723c */ /* 0x001fe40000001830 */
[----:B------:R-:W-:Y:S04]  /*14ce0*/  STL.64 [R1+0xe28], R22 ;  /* 0x000e281601007387 */ /* 0x000fe80000100a00 */
[----:B------:R-:W-:-:S15]  /*14cf0*/  STL.64 [R1+0xe20], R20 ;  /* 0x000e201401007387 */ /* 0x000fde0000100a00 */
[----:B------:R-:W-:-:S02]  /*14d00*/  NOP ;  /* 0x0000000000007918 */ /* 0x000fc40000000000 */
[----:B------:R-:W-:Y:S04]  /*14d10*/  STL.64 [R1+0x70], R8 ;  /* 0x0000700801007387 */ /* 0x000fe80000100a00 */
[----:B------:R0:W-:Y:S02]  /*14d20*/  STL.64 [R1+0x78], R10 ;  /* 0x0000780a01007387 */ /* 0x0001e40000100a00 */
[----:B0-----:R-:W-:Y:S01]  /*14d30*/  HMMA.16816.F32 R8, R12, R16, R52 ;  /* 0x000000100c08723c */ /* 0x001fe20000001834 */
[----:B------:R-:W-:Y:S02]  /*14d40*/  IMAD R26, R0, 0x100, R36 ;  /* 0x00000100001a7824 */ /* 0x000fe400078e0224 */
[----:B------:R-:W-:Y:S01]  /*14d50*/  IMAD R36, R5, 0x100, R4 ;  /* 0x0000010005247824 */ /* 0x000fe200078e0204 */
[----:B------:R-:W-:-:S02]  /*14d60*/  F2FP.F16.E5M2.UNPACK_B R4, R30.H1 ;  /* 0x0000001eff04723e */ /* 0x000fc400030004ff */
[----:B------:R-:W-:Y:S01]  /*14d70*/  F2FP.F16.E5M2.UNPACK_B R5, R31.H1 ;  /* 0x0000001fff05723e */ /* 0x000fe200030004ff */
[----:B------:R-:W-:Y:S04]  /*14d80*/  STL.64 [R1+0xe38], R18 ;  /* 0x000e381201007387 */ /* 0x000fe80000100a00 */
[----:B------:R-:W-:-:S12]  /*14d90*/  STL.64 [R1+0xe30], R16 ;  /* 0x000e301001007387 */ /* 0x000fd80000100a00 */
[----:B------:R-:W-:Y:S04]  /*14da0*/  STL.64 [R1+0x3b0], R8 ;  /* 0x0003b00801007387 */ /* 0x000fe80000100a00 */
[----:B------:R0:W-:Y:S02]  /*14db0*/  STL.64 [R1+0x3b8], R10 ;  /* 0x0003b80a01007387 */ /* 0x0001e40000100a00 */
[----:B0-----:R-:W-:Y:S02]  /*14dc0*/  HMMA.16816.F32 R8, R12, R4, R56 ;  /* 0x000000040c08723c */ /* 0x001fe40000001838 */
[----:B------:R-:W-:Y:S04]  /*14dd0*/  STL.64 [R1+0xe48], R6 ;  /* 0x000e480601007387 */ /* 0x000fe80000100a00 */
[----:B------:R-:W-:-:S15]  /*14de0*/  STL.64 [R1+0xe40], R4 ;  /* 0x000e400401007387 */ /* 0x000fde0000100a00 */
[----:B------:R-:W-:-:S02]  /*14df0*/  NOP ;  /* 0x0000000000007918 */ /* 0x000fc40000000000 */
[----:B------:R-:W-:Y:S04]  /*14e00*/  STL.64 [R1+0x2e0], R8 ;  /* 0x0002e00801007387 */ /* 0x000fe80000100a00 */
[----:B------:R-:W-:Y:S04]  /*14e10*/  STL.64 [R1+0x2e8], R10 ;  /* 0x0002e80a01007387 */ /* 0x000fe80000100a00 */
[----:B------:R-:W2:Y:S04]  /*14e20*/  LDL.LU R48, [R1+0x230] ;  /* 0x0002300001307983 */ /* 0x000ea80000300800 */
[----:B------:R-:W2:Y:S04]  /*14e30*/  LDL.LU R49, [R1+0x234] ;  /* 0x0002340001317983 */ /* 0x000ea80000300800 */
[----:B------:R-:W3:Y:S04]  /*14e40*/  LDL.LU R50, [R1+0x238] ;  /* 0x0002380001327983 */ /* 0x000ee80000300800 */
[----:B------:R-:W3:Y:S04]  /*14e50*/  LDL.LU R51, [R1+0x23c] ;  /* 0x00023c0001337983 */ /* 0x000ee80000300800 */
[----:B---3--:R-:W-:Y:S04]  /*14e60*/  STL.64 [R1+0xdd8], R50 ;  /* 0x000dd83201007387 */ /* 0x008fe80000100a00 */
[----:B--2---:R0:W-:Y:S04]  /*14e70*/  STL.64 [R1+0xdd0], R48 ;  /* 0x000dd03001007387 */ /* 0x0041e80000100a00 */
[----:B------:R-:W2:Y:S04]  /*14e80*/  LDL.LU R40, [R1+0x240] ;  /* 0x0002400001287983 */ /* 0x000ea80000300800 */
[----:B------:R-:W2:Y:S04]  /*14e90*/  LDL.LU R41, [R1+0x244] ;  /* 0x0002440001297983 */ /* 0x000ea80000300800 */
[----:B------:R-:W3:Y:S04]  /*14ea0*/  LDL.LU R42, [R1+0x248] ;  /* 0x00024800012a7983 */ /* 0x000ee80000300800 */
[----:B------:R-:W3:Y:S04]  /*14eb0*/  LDL.LU R43, [R1+0x24c] ;  /* 0x00024c00012b7983 */ /* 0x000ee80000300800 */
[----:B---3--:R-:W-:Y:S04]  /*14ec0*/  STL.64 [R1+0xde8], R42 ;  /* 0x000de82a01007387 */ /* 0x008fe80000100a00 */
[----:B--2---:R-:W-:Y:S04]  /*14ed0*/  STL.64 [R1+0xde0], R40 ;  /* 0x000de02801007387 */ /* 0x004fe80000100a00 */
[----:B------:R-:W2:Y:S04]  /*14ee0*/  LDL.LU R32, [R1+0x260] ;  /* 0x0002600001207983 */ /* 0x000ea80000300800 */
[----:B------:R-:W2:Y:S04]  /*14ef0*/  LDL.LU R33, [R1+0x264] ;  /* 0x0002640001217983 */ /* 0x000ea80000300800 */
[----:B------:R-:W3:Y:S04]  /*14f00*/  LDL.LU R34, [R1+0x268] ;  /* 0x0002680001227983 */ /* 0x000ee80000300800 */
[----:B------:R-:W3:Y:S01]  /*14f10*/  LDL.LU R35, [R1+0x26c] ;  /* 0x00026c0001237983 */ /* 0x000ee20000300800 */
[----:B------:R-:W-:-:S02]  /*14f20*/  F2FP.F16.E5M2.UNPACK_B R29, R36 ;  /* 0x00000024ff1d723e */ /* 0x000fc400020004ff */
[----:B------:R-:W-:Y:S01]  /*14f30*/  F2FP.F16.E5M2.UNPACK_B R30, R37 ;  /* 0x00000025ff1e723e */ /* 0x000fe200020004ff */
[----:B---3--:R-:W-:Y:S04]  /*14f40*/  STL.64 [R1+0xdf8], R34 ;  /* 0x000df82201007387 */ /* 0x008fe80000100a00 */
[----:B--2---:R-:W-:Y:S04]  /*14f50*/  STL.64 [R1+0xdf0], R32 ;  /* 0x000df02001007387 */ /* 0x004fe80000100a00 */
[----:B------:R-:W2:Y:S04]  /*14f60*/  LDL.LU R36, [R1+0x270] ;  /* 0x0002700001247983 */ /* 0x000ea80000300800 */
[----:B------:R-:W2:Y:S04]  /*14f70*/  LDL.LU R37, [R1+0x274] ;  /* 0x0002740001257983 */ /* 0x000ea80000300800 */
[----:B------:R-:W3:Y:S04]  /*14f80*/  LDL.LU R38, [R1+0x278] ;  /* 0x0002780001267983 */ /* 0x000ee80000300800 */
[----:B------:R-:W3:Y:S04]  /*14f90*/  LDL.LU R39, [R1+0x27c] ;  /* 0x00027c0001277983 */ /* 0x000ee80000300800 */
[----:B---3--:R-:W-:Y:S04]  /*14fa0*/  STL.64 [R1+0xe08], R38 ;  /* 0x000e082601007387 */ /* 0x008fe80000100a00 */
[----:B--2---:R1:W-:Y:S04]  /*14fb0*/  STL.64 [R1+0xe00], R36 ;  /* 0x000e002401007387 */ /* 0x0043e80000100a00 */
[----:B0-----:R-:W2:Y:S04]  /*14fc0*/  LDL.LU R48, [R1+0x280] ;  /* 0x0002800001307983 */ /* 0x001ea80000300800 */
[----:B------:R-:W2:Y:S04]  /*14fd0*/  LDL.LU R49, [R1+0x284] ;  /* 0x0002840001317983 */ /* 0x000ea80000300800 */
[----:B------:R-:W3:Y:S04]  /*14fe0*/  LDL.LU R50, [R1+0x288] ;  /* 0x0002880001327983 */ /* 0x000ee80000300800 */
[----:B------:R-:W3:Y:S04]  /*14ff0*/  LDL.LU R51, [R1+0x28c] ;  /* 0x00028c0001337983 */ /* 0x000ee80000300800 */
[----:B---3--:R-:W-:Y:S04]  /*15000*/  STL.64 [R1+0xe18], R50 ;  /* 0x000e183201007387 */ /* 0x008fe80000100a00 */
[----:B--2---:R0:W-:Y:S04]  /*15010*/  STL.64 [R1+0xe10], R48 ;  /* 0x000e103001007387 */ /* 0x0041e80000100a00 */
[----:B-1----:R-:W2:Y:S04]  /*15020*/  LDL.LU R36, [R1+0x290] ;  /* 0x0002900001247983 */ /* 0x002ea80000300800 */
[----:B------:R-:W2:Y:S04]  /*15030*/  LDL.LU R37, [R1+0x294] ;  /* 0x0002940001257983 */ /* 0x000ea80000300800 */
[----:B------:R-:W2:Y:S04]  /*15040*/  LDL.LU R38, [R1+0x298] ;  /* 0x0002980001267983 */ /* 0x000ea80000300800 */
[----:B------:R-:W2:Y:S04]  /*15050*/  LDL.LU R39, [R1+0x29c] ;  /* 0x00029c0001277983 */ /* 0x000ea80000300800 */
[----:B0-----:R-:W3:Y:S04]  /*15060*/  LDL.LU R48, [R1+0x2a0] ;  /* 0x0002a00001307983 */ /* 0x001ee80000300800 */
[----:B------:R-:W3:Y:S04]  /*15070*/  LDL.LU R49, [R1+0x2a4] ;  /* 0x0002a40001317983 */ /* 0x000ee80000300800 */
[----:B------:R-:W3:Y:S04]  /*15080*/  LDL.LU R50, [R1+0x2a8] ;  /* 0x0002a80001327983 */ /* 0x000ee80000300800 */
[----:B------:R-:W3:Y:S04]  /*15090*/  LDL.LU R51, [R1+0x2ac] ;  /* 0x0002ac0001337983 */ /* 0x000ee80000300800 */
[----:B------:R-:W4:Y:S04]  /*150a0*/  LDL.LU R20, [R1+0x2b0] ;  /* 0x0002b00001147983 */ /* 0x000f280000300800 */
[----:B------:R-:W4:Y:S04]  /*150b0*/  LDL.LU R21, [R1+0x2b4] ;  /* 0x0002b40001157983 */ /* 0x000f280000300800 */
[----:B------:R-:W4:Y:S04]  /*150c0*/  LDL.LU R22, [R1+0x2b8] ;  /* 0x0002b80001167983 */ /* 0x000f280000300800 */
[----:B------:R-:W4:Y:S04]  /*150d0*/  LDL.LU R23, [R1+0x2bc] ;  /* 0x0002bc0001177983 */ /* 0x000f280000300800 */
[----:B------:R-:W2:Y:S04]  /*150e0*/  LDL.LU R16, [R1+0x2c0] ;  /* 0x0002c00001107983 */ /* 0x000ea80000300800 */
[----:B------:R-:W2:Y:S04]  /*150f0*/  LDL.LU R17, [R1+0x2c4] ;  /* 0x0002c40001117983 */ /* 0x000ea80000300800 */
[----:B------:R-:W2:Y:S04]  /*15100*/  LDL.LU R18, [R1+0x2c8] ;  /* 0x0002c80001127983 */ /* 0x000ea80000300800 */
[----:B------:R-:W2:Y:S04]  /*15110*/  LDL.LU R19, [R1+0x2cc] ;  /* 0x0002cc0001137983 */ /* 0x000ea80000300800 */
[----:B------:R-:W3:Y:S04]  /*15120*/  LDL.LU R4, [R1+0x2d0] ;  /* 0x0002d00001047983 */ /* 0x000ee80000300800 */
[----:B------:R-:W3:Y:S04]  /*15130*/  LDL.LU R5, [R1+0x2d4] ;  /* 0x0002d40001057983 */ /* 0x000ee80000300800 */
[----:B------:R-:W3:Y:S04]  /*15140*/  LDL.LU R6, [R1+0x2d8] ;  /* 0x0002d80001067983 */ /* 0x000ee80000300800 */
[----:B------:R-:W3:Y:S01]  /*15150*/  LDL.LU R7, [R1+0x2dc] ;  /* 0x0002dc0001077983 */ /* 0x000ee20000300800 */
[----:B------:R-:W-:Y:S01]  /*15160*/  IMAD R27, R60, 0x100, R61 ;  /* 0x000001003c1b7824 */ /* 0x000fe200078e023d */
[----:B------:R-:W-:-:S02]  /*15170*/  F2FP.F16.E5M2.UNPACK_B R28, R26 ;  /* 0x0000001aff1c723e */ /* 0x000fc400020004ff */
[----:B------:R-:W4:Y:S02]  /*15180*/  LDL.LU R13, [R1+0xb80] ;  /* 0x000b8000010d7983 */ /* 0x000f240000300800 */
[----:B------:R-:W-:Y:S02]  /*15190*/  F2FP.F16.E5M2.UNPACK_B R31, R27 ;  /* 0x0000001bff1f723e */ /* 0x000fe400020004ff */
        /* <DEDUP_REMOVED lines=31> */
[----:B---3--:R-:W-:-:S15]  /*15390*/  HMMA.16816.F32 R4, R28, R2, R4 ;  /* 0x000000021c04723c */ /* 0x008fde0000001804 */
[----:B------:R-:W-:-:S08]  /*153a0*/  NOP ;  /* 0x0000000000007918 */ /* 0x000fd00000000000 */
[----:B------:R-:W-:Y:S04]  /*153b0*/  STL.64 [R1+0x2d0], R4 ;  /* 0x0002d00401007387 */ /* 0x000fe80000100a00 */
[----:B------:R0:W-:Y:S04]  /*153c0*/  STL.64 [R1+0x2d8], R6 ;  /* 0x0002d80601007387 */ /* 0x0001e80000100a00 */
[----:B0-----:R-:W2:Y:S04]  /*153d0*/  LDL.LU.64 R6, [R1+0xe48] ;  /* 0x000e480001067983 */ /* 0x001ea80000300a00 */
[----:B------:R-:W3:Y:S01]  /*153e0*/  LDL.LU.64 R4, [R1+0xe40] ;  /* 0x000e400001047983 */ /* 0x000ee20000300a00 */
[----:B--2---:R-:W-:-:S15]  /*153f0*/  HMMA.16816.F32 R16, R28, R6, R16 ;  /* 0x000000061c10723c */ /* 0x004fde0000001810 */
[----:B------:R-:W-:-:S08]  /*15400*/  NOP ;  /* 0x0000000000007918 */ /* 0x000fd00000000000 */
[----:B------:R-:W-:Y:S04]  /*15410*/  STL.64 [R1+0x2c0], R16 ;  /* 0x0002c01001007387 */ /* 0x000fe80000100a00 */
[----:B------:R0:W-:Y:S04]  /*15420*/  STL.64 [R1+0x2c8], R18 ;  /* 0x0002c81201007387 */ /* 0x0001e80000100a00 */
[----:B0-----:R-:W4:Y:S04]  /*15430*/  LDL.LU.64 R18, [R1+0xe38] ;  /* 0x000e380001127983 */ /* 0x001f280000300a00 */
[----:B------:R-:W2:Y:S01]  /*15440*/  LDL.LU.64 R16, [R1+0xe30] ;  /* 0x000e300001107983 */ /* 0x000ea20000300a00 */
[----:B----4-:R-:W-:-:S15]  /*15450*/  HMMA.16816.F32 R20, R28, R18, R20 ;  /* 0x000000121c14723c */ /* 0x010fde0000001814 */
[----:B------:R-:W-:-:S08]  /*15460*/  NOP ;  /* 0x0000000000007918 */ /* 0x000fd00000000000 */
[----:B------:R-:W-:Y:S04]  /*15470*/  STL.64 [R1+0x2b0], R20 ;  /* 0x0002b01401007387 */ /* 0x000fe80000100a00 */
[----:B------:R0:W-:Y:S04]  /*15480*/  STL.64 [R1+0x2b8], R22 ;  /* 0x0002b81601007387 */ /* 0x0001e80000100a00 */
[----:B0-----:R-:W4:Y:S04]  /*15490*/  LDL.LU.64 R22, [R1+0xe28] ;  /* 0x000e280001167983 */ /* 0x001f280000300a00 */
[----:B------:R-:W3:Y:S01]  /*154a0*/  LDL.LU.64 R20, [R1+0xe20] ;  /* 0x000e200001147983 */ /* 0x000ee20000300a00 */
[C---:B------:R-:W-:Y:S06]  /*154b0*/  HMMA.16816.F32 R36, R28.reuse, R24, R36 ;  /* 0x000000181c24723c */ /* 0x040fec0000001824 */
[C---:B--2---:R-:W-:Y:S06]  /*154c0*/  HMMA.16816.F32 R40, R28.reuse, R16, R40 ;  /* 0x000000101c28723c */ /* 0x044fec0000001828 */
[----:B----4-:R-:W-:-:S15]  /*154d0*/  HMMA.16816.F32 R48, R28, R22, R48 ;  /* 0x000000161c30723c */ /* 0x010fde0000001830 */
[----:B------:R-:W-:-:S08]  /*154e0*/  NOP ;  /* 0x0000000000007918 */ /* 0x000fd00000000000 */
[----:B------:R-:W-:Y:S04]  /*154f0*/  STL.64 [R1+0x2a0], R48 ;  /* 0x0002a03001007387 */ /* 0x000fe80000100a00 */
[----:B------:R0:W-:Y:S04]  /*15500*/  STL.64 [R1+0x2a8], R50 ;  /* 0x0002a83201007387 */ /* 0x0001e80000100a00 */
[----:B0-----:R-:W2:Y:S04]  /*15510*/  LDL.LU.64 R50, [R1+0xe18] ;  /* 0x000e180001327983 */ /* 0x001ea80000300a00 */
[----:B------:R-:W2:Y:S01]  /*15520*/  LDL.LU.64 R48, [R1+0xe10] ;  /* 0x000e100001307983 */ /* 0x000ea20000300a00 */
[C---:B---3--:R-:W-:Y:S03]  /*15530*/  HMMA.16816.F32 R32, R28.reuse, R20, R32 ;  /* 0x000000141c20723c */ /* 0x048fe60000001820 */
[----:B------:R-:W-:Y:S04]  /*15540*/  STL.64 [R1+0x290], R36 ;  /* 0x0002902401007387 */ /* 0x000fe80000100a00 */
[----:B------:R0:W-:Y:S04]  /*15550*/  STL.64 [R1+0x298], R38 ;  /* 0x0002982601007387 */ /* 0x0001e80000100a00 */
[----:B0-----:R-:W3:Y:S04]  /*15560*/  LDL.LU.64 R38, [R1+0xe08] ;  /* 0x000e080001267983 */ /* 0x001ee80000300a00 */
[----:B------:R-:W3:Y:S08]  /*15570*/  LDL.LU.64 R36, [R1+0xe00] ;  /* 0x000e000001247983 */ /* 0x000ef00000300a00 */
[----:B------:R-:W-:Y:S04]  /*15580*/  STL.64 [R1+0x3a0], R32 ;  /* 0x0003a02001007387 */ /* 0x000fe80000100a00 */
[----:B------:R0:W-:Y:S04]  /*15590*/  STL.64 [R1+0x3a8], R34 ;  /* 0x0003a82201007387 */ /* 0x0001e80000100a00 */
[----:B0-----:R-:W4:Y:S04]  /*155a0*/  LDL.LU.64 R34, [R1+0xdf8] ;  /* 0x000df80001227983 */ /* 0x001f280000300a00 */
[----:B------:R-:W4:Y:S04]  /*155b0*/  LDL.LU.64 R32, [R1+0xdf0] ;  /* 0x000df00001207983 */ /* 0x000f280000300a00 */
[----:B------:R-:W-:Y:S04]  /*155c0*/  STL.64 [R1+0x390], R40 ;  /* 0x0003902801007387 */ /* 0x000fe80000100a00 */
[----:B------:R0:W-:Y:S04]  /*155d0*/  STL.64 [R1+0x398], R42 ;  /* 0x0003982a01007387 */ /* 0x0001e80000100a00 */
[----:B0-----:R-:W4:Y:S04]  /*155e0*/  LDL.LU.64 R42, [R1+0xde8] ;  /* 0x000de800012a7983 */ /* 0x001f280000300a00 */
[----:B------:R-:W4:Y:S01]  /*155f0*/  LDL.LU.64 R40, [R1+0xde0] ;  /* 0x000de00001287983 */ /* 0x000f220000300a00 */
[----:B--2---:R-:W-:Y:S03]  /*15600*/  HMMA.16816.F32 R28, R28, R4, R48 ;  /* 0x000000041c1c723c */ /* 0x004fe60000001830 */
[----:B------:R-:W2:Y:S04]  /*15610*/  LDL.LU.64 R50, [R1+0xdd8] ;  /* 0x000dd80001327983 */ /* 0x000ea80000300a00 */
[----:B------:R-:W2:Y:S01]  /*15620*/  LDL.LU.64 R48, [R1+0xdd0] ;  /* 0x000dd00001307983 */ /* 0x000ea20000300a00 */
[----:B------:R-:W-:-:S02]  /*15630*/  IMAD R12, R14, 0x100, R13 ;  /* 0x000001000e0c7824 */ /* 0x000fc400078e020d */
[----:B------:R-:W-:Y:S02]  /*15640*/  IMAD R13, R27, 0x100, R15 ;  /* 0x000001001b0d7824 */ /* 0x000fe400078e020f */
[----:B------:R-:W-:Y:S02]  /*15650*/  IMAD R14, R44, 0x100, R26 ;  /* 0x000001002c0e7824 */ /* 0x000fe400078e021a */
[----:B------:R-:W-:Y:S01]  /*15660*/  IMAD R15, R46, 0x100, R45 ;  /* 0x000001002e0f7824 */ /* 0x000fe200078e022d */
[----:B------:R-:W-:Y:S02]  /*15670*/  F2FP.F16.E5M2.UNPACK_B R12, R12 ;  /* 0x0000000cff0c723e */ /* 0x000fe400020004ff */
[----:B------:R-:W-:Y:S02]  /*15680*/  F2FP.F16.E5M2.UNPACK_B R13, R13 ;  /* 0x0000000dff0d723e */ /* 0x000fe400020004ff */
[----:B------:R-:W-:Y:S02]  /*15690*/  F2FP.F16.E5M2.UNPACK_B R14, R14 ;  /* 0x0000000eff0e723e */ /* 0x000fe400020004ff */
[----:B------:R-:W-:-:S07]  /*156a0*/  F2FP.F16.E5M2.UNPACK_B R15, R15 ;  /* 0x0000000fff0f723e */ /* 0x000fce00020004ff */
[C---:B---3--:R-:W-:Y:S01]  /*156b0*/  HMMA.16816.F32 R36, R12.reuse, R2, R36 ;  /* 0x000000020c24723c */ /* 0x048fe20000001824 */
[----:B------:R-:W-:Y:S04]  /*156c0*/  STL.64 [R1+0x280], R28 ;  /* 0x0002801c01007387 */ /* 0x000fe80000100a00 */
[----:B------:R4:W-:Y:S01]  /*156d0*/  STL.64 [R1+0x288], R30 ;  /* 0x0002881e01007387 */ /* 0x0009e20000100a00 */
[C---:B------:R-:W-:Y:S03]  /*156e0*/  HMMA.16816.F32 R8, R12.reuse, R18, R8 ;  /* 0x000000120c08723c */ /* 0x040fe60000001808 */
[----:B------:R-:W-:Y:S03]  /*156f0*/  STL.64 [R1+0xdc8], R6 ;  /* 0x000dc80601007387 */ /* 0x000fe60000100a00 */
[C---:B----4-:R-:W-:Y:S11]  /*15700*/  HMMA.16816.F32 R28, R12.reuse, R6, R32 ;  /* 0x000000060c1c723c */ /* 0x050ff60000001820 */
[----:B------:R-:W-:Y:S04]  /*15710*/  STL.64 [R1+0x270], R36 ;  /* 0x0002702401007387 */ /* 0x000fe80000100a00 */
        /* <DEDUP_REMOVED lines=9> */
[----:B--2---:R-:W-:-:S15]  /*157b0*/  HMMA.16816.F32 R4, R12, R24, R48 ;  /* 0x000000180c04723c */ /* 0x004fde0000001830 */
        /* <DEDUP_REMOVED lines=33> */
[----:B0-----:R-:W3:Y:S04]  /*159d0*/  LDL.LU R40, [R1+0x1d0] ;  /* 0x0001d00001287983 */ /* 0x001ee80000300800 */
[----:B------:R-:W3:Y:S04]  /*159e0*/  LDL.LU R41, [R1+0x1d4] ;  /* 0x0001d40001297983 */ /* 0x000ee80000300800 */
[----:B------:R-:W4:Y:S04]  /*159f0*/  LDL.LU R42, [R1+0x1d8] ;  /* 0x0001d800012a7983 */ /* 0x000f280000300800 */
[----:B------:R-:W4:Y:S04]  /*15a00*/  LDL.LU R43, [R1+0x1dc] ;  /* 0x0001dc00012b7983 */ /* 0x000f280000300800 */
[----:B----4-:R-:W-:Y:S04]  /*15a10*/  STL.64 [R1+0xda8], R42 ;  /* 0x000da82a01007387 */ /* 0x010fe80000100a00 */
[----:B---3--:R-:W-:Y:S04]  /*15a20*/  STL.64 [R1+0xda0], R40 ;  /* 0x000da02801007387 */ /* 0x008fe80000100a00 */
[----:B-1----:R-:W3:Y:S04]  /*15a30*/  LDL.LU R8, [R1+0x1e0] ;  /* 0x0001e00001087983 */ /* 0x002ee80000300800 */
[----:B------:R-:W3:Y:S04]  /*15a40*/  LDL.LU R9, [R1+0x1e4] ;  /* 0x0001e40001097983 */ /* 0x000ee80000300800 */
[----:B------:R-:W4:Y:S04]  /*15a50*/  LDL.LU R10, [R1+0x1e8] ;  /* 0x0001e800010a7983 */ /* 0x000f280000300800 */
[----:B------:R-:W4:Y:S04]  /*15a60*/  LDL.LU R11, [R1+0x1ec] ;  /* 0x0001ec00010b7983 */ /* 0x000f280000300800 */
[----:B----4-:R-:W-:Y:S04]  /*15a70*/  STL.64 [R1+0xdb8], R10 ;  /* 0x000db80a01007387 */ /* 0x010fe80000100a00 */
[----:B---3--:R0:W-:Y:S04]  /*15a80*/  STL.64 [R1+0xdb0], R8 ;  /* 0x000db00801007387 */ /* 0x0081e80000100a00 */
[----:B------:R-:W3:Y:S04]  /*15a90*/  LDL.LU R20, [R1+0x1f0] ;  /* 0x0001f00001147983 */ /* 0x000ee80000300800 */
[----:B------:R-:W3:Y:S04]  /*15aa0*/  LDL.LU R21, [R1+0x1f4] ;  /* 0x0001f40001157983 */ /* 0x000ee80000300800 */
[----:B------:R-:W3:Y:S04]  /*15ab0*/  LDL.LU R22, [R1+0x1f8] ;  /* 0x0001f80001167983 */ /* 0x000ee80000300800 */
[----:B------:R-:W3:Y:S04]  /*15ac0*/  LDL.LU R23, [R1+0x1fc] ;  /* 0x0001fc0001177983 */ /* 0x000ee80000300800 */
[----:B--2---:R-:W2:Y:S04]  /*15ad0*/  LDL.LU R32, [R1+0x200] ;  /* 0x0002000001207983 */ /* 0x004ea80000300800 */
[----:B------:R-:W2:Y:S04]  /*15ae0*/  LDL.LU R33, [R1+0x204] ;  /* 0x0002040001217983 */ /* 0x000ea80000300800 */
[----:B------:R-:W2:Y:S04]  /*15af0*/  LDL.LU R34, [R1+0x208] ;  /* 0x0002080001227983 */ /* 0x000ea80000300800 */
[----:B------:R-:W2:Y:S04]  /*15b00*/  LDL.LU R35, [R1+0x20c] ;  /* 0x00020c0001237983 */ /* 0x000ea80000300800 */
[----:B0-----:R-:W4:Y:S04]  /*15b10*/  LDL.LU R8, [R1+0x220] ;  /* 0x0002200001087983 */ /* 0x001f280000300800 */
[----:B------:R-:W4:Y:S04]  /*15b20*/  LDL.LU R9, [R1+0x224] ;  /* 0x0002240001097983 */ /* 0x000f280000300800 */
[----:B------:R-:W4:Y:S04]  /*15b30*/  LDL.LU R10, [R1+0x228] ;  /* 0x00022800010a7983 */ /* 0x000f280000300800 */
[----:B------:R-:W4:Y:S04]  /*15b40*/  LDL.LU R11, [R1+0x22c] ;  /* 0x00022c00010b7983 */ /* 0x000f280000300800 */
[----:B------:R-:W3:Y:S04]  /*15b50*/  LDL.LU R4, [R1+0x370] ;  /* 0x0003700001047983 */ /* 0x000ee80000300800 */
[----:B------:R-:W3:Y:S04]  /*15b60*/  LDL.LU R5, [R1+0x374] ;  /* 0x0003740001057983 */ /* 0x000ee80000300800 */
[----:B------:R-:W3:Y:S04]  /*15b70*/  LDL.LU R6, [R1+0x378] ;  /* 0x0003780001067983 */ /* 0x000ee80000300800 */
[----:B------:R-:W3:Y:S04]  /*15b80*/  LDL.LU R7, [R1+0x37c] ;  /* 0x00037c0001077983 */ /* 0x000ee80000300800 */
[----:B------:R-:W2:Y:S04]  /*15b90*/  LDL.LU R40, [R1+0x210] ;  /* 0x0002100001287983 */ /* 0x000ea80000300800 */
[----:B------:R-:W2:Y:S01]  /*15ba0*/  LDL.LU R41, [R1+0x214] ;  /* 0x0002140001297983 */ /* 0x000ea20000300800 */
[----:B------:R-:W-:-:S03]  /*15bb0*/  IMAD R28, R52, 0x100, R47 ;  /* 0x00000100341c7824 */ /* 0x000fc600078e022f */
[----:B------:R-:W2:Y:S01]  /*15bc0*/  LDL.LU R42, [R1+0x218] ;  /* 0x00021800012a7983 */ /* 0x000ea20000300800 */
[----:B------:R-:W-:-:S03]  /*15bd0*/  IMAD R29, R54, 0x100, R53 ;  /* 0x00000100361d7824 */ /* 0x000fc600078e0235 */
[----:B------:R-:W2:Y:S04]  /*15be0*/  LDL.LU R43, [R1+0x21c] ;  /* 0x00021c00012b7983 */ /* 0x000ea80000300800 */
        /* <DEDUP_REMOVED lines=13> */
[----:B------:R-:W-:-:S03]  /*15cc0*/  IMAD R30, R0, 0x100, R55 ;  /* 0x00000100001e7824 */ /* 0x000fc600078e0237 */
[----:B------:R-:W4:Y:S04]  /*15cd0*/  LDL.LU R44, [R1+0x190] ;  /* 0x00019000012c7983 */ /* 0x000f280000300800 */
[----:B------:R-:W4:Y:S01]  /*15ce0*/  LDL.LU R45, [R1+0x194] ;  /* 0x00019400012d7983 */ /* 0x000f220000300800 */
[----:B------:R-:W-:-:S03]  /*15cf0*/  IMAD R31, R60, 0x100, R61 ;  /* 0x000001003c1f7824 */ /* 0x000fc600078e023d */
        /* <DEDUP_REMOVED lines=14> */
[----:B0-----:R-:W3:Y:S04]  /*15de0*/  LDL.LU.64 R6, [R1+0xdc8] ;  /* 0x000dc80001067983 */ /* 0x001ee80000300a00 */
[----:B------:R-:W4:Y:S01]  /*15df0*/  LDL.LU.64 R4, [R1+0xdc0] ;  /* 0x000dc00001047983 */ /* 0x000f220000300a00 */
[----:B------:R-:W-:-:S02]  /*15e00*/  F2FP.F16.E5M2.UNPACK_B R28, R28 ;  /* 0x0000001cff1c723e */ /* 0x000fc400020004ff */
[----:B------:R-:W-:Y:S02]  /*15e10*/  F2FP.F16.E5M2.UNPACK_B R29, R29 ;  /* 0x0000001dff1d723e */ /* 0x000fe400020004ff */
[----:B------:R-:W-:Y:S02]  /*15e20*/  F2FP.F16.E5M2.UNPACK_B R30, R30 ;  /* 0x0000001eff1e723e */ /* 0x000fe400020004ff */
[----:B------:R-:W-:-:S07]  /*15e30*/  F2FP.F16.E5M2.UNPACK_B R31, R31 ;  /* 0x0000001fff1f723e */ /* 0x000fce00020004ff */
[C---:B--2---:R-:W-:Y:S06]  /*15e40*/  HMMA.16816.F32 R40, R28.reuse, R2, R40 ;  /* 0x000000021c28723c */ /* 0x044fec0000001828 */
[----:B------:R-:W-:Y:S06]  /*15e50*/  HMMA.16816.F32 R20, R28, R18, R20 ;  /* 0x000000121c14723c */ /* 0x000fec0000001814 */
[----:B----4-:R-:W-:Y:S01]  /*15e60*/  HMMA.16816.F32 R12, R12, R4, R8 ;  /* 0x000000040c0c723c */ /* 0x010fe20000001808 */
[----:B------:R-:W2:Y:S04]  /*15e70*/  LDL.LU.64 R10, [R1+0xdb8] ;  /* 0x000db800010a7983 */ /* 0x000ea80000300a00 */
[----:B------:R-:W2:Y:S01]  /*15e80*/  LDL.LU.64 R8, [R1+0xdb0] ;  /* 0x000db00001087983 */ /* 0x000ea20000300a00 */
[----:B---3--:R-:W-:-:S15]  /*15e90*/  HMMA.16816.F32 R32, R28, R6, R32 ;  /* 0x000000061c20723c */ /* 0x008fde0000001820 */
[----:B------:R-:W-:-:S02]  /*15ea0*/  NOP ;  /* 0x0000000000007918 */ /* 0x000fc40000000000 */
[----:B------:R0:W-:Y:S04]  /*15eb0*/  STL.64 [R1+0x220], R12 ;  /* 0x0002200c01007387 */ /* 0x0001e80000100a00 */
[----:B------:R1:W-:Y:S04]  /*15ec0*/  STL.64 [R1+0x228], R14 ;  /* 0x0002280e01007387 */ /* 0x0003e80000100a00 */
[----:B0-----:R-:W3:Y:S04]  /*15ed0*/  LDL.LU R13, [R1+0xbc0] ;  /* 0x000bc000010d7983 */ /* 0x001ee80000300800 */
[----:B-1----:R-:W3:Y:S04]  /*15ee0*/  LDL.LU R14, [R1+0xbbc] ;  /* 0x000bbc00010e7983 */ /* 0x002ee80000300800 */
[----:B------:R-:W4:Y:S04]  /*15ef0*/  LDL.LU R15, [R1+0xbc8] ;  /* 0x000bc800010f7983 */ /* 0x000f280000300800 */
[----:B------:R-:W-:Y:S04]  /*15f00*/  STL.64 [R1+0x210], R40 ;  /* 0x0002102801007387 */ /* 0x000fe80000100a00 */
[----:B------:R0:W-:Y:S04]  /*15f10*/  STL.64 [R1+0x218], R42 ;  /* 0x0002182a01007387 */ /* 0x0001e80000100a00 */
[----:B0-----:R-:W2:Y:S04]  /*15f20*/  LDL.LU.64 R42, [R1+0xda8] ;  /* 0x000da800012a7983 */ /* 0x001ea80000300a00 */
[----:B------:R-:W2:Y:S04]  /*15f30*/  LDL.LU.64 R40, [R1+0xda0] ;  /* 0x000da00001287983 */ /* 0x000ea80000300a00 */
[----:B------:R-:W-:Y:S04]  /*15f40*/  STL.64 [R1+0x200], R32 ;  /* 0x0002002001007387 */ /* 0x000fe80000100a00 */
[----:B------:R0:W-:Y:S04]  /*15f50*/  STL.64 [R1+0x208], R34 ;  /* 0x0002082201007387 */ /* 0x0001e80000100a00 */
[----:B0-----:R-:W4:Y:S04]  /*15f60*/  LDL.LU.64 R34, [R1+0xd98] ;  /* 0x000d980001227983 */ /* 0x001f280000300a00 */
[----:B------:R-:W4:Y:S04]  /*15f70*/  LDL.LU.64 R32, [R1+0xd90] ;  /* 0x000d900001207983 */ /* 0x000f280000300a00 */
[----:B------:R-:W-:Y:S04]  /*15f80*/  STL.64 [R1+0x1f0], R20 ;  /* 0x0001f01401007387 */ /* 0x000fe80000100a00 */
[----:B------:R0:W-:Y:S04]  /*15f90*/  STL.64 [R1+0x1f8], R22 ;  /* 0x0001f81601007387 */ /* 0x0001e80000100a00 */
[----:B0-----:R-:W3:Y:S04]  /*15fa0*/  LDL.LU.64 R22, [R1+0xd88] ;  /* 0x000d880001167983 */ /* 0x001ee80000300a00 */
[----:B------:R-:W4:Y:S01]  /*15fb0*/  LDL.LU.64 R20, [R1+0xd80] ;  /* 0x000d800001147983 */ /* 0x000f220000300a00 */
[C---:B--2---:R-:W-:Y:S06]  /*15fc0*/  HMMA.16816.F32 R40, R28.reuse, R24, R40 ;  /* 0x000000181c28723c */ /* 0x044fec0000001828 */
[----:B---3--:R-:W-:-:S15]  /*15fd0*/  HMMA.16816.F32 R8, R28, R22, R8 ;  /* 0x000000161c08723c */ /* 0x008fde0000001808 */
[----:B------:R-:W-:-:S08]  /*15fe0*/  NOP ;  /* 0x0000000000007918 */ /* 0x000fd00000000000 */
[----:B------:R-:W-:Y:S04]  /*15ff0*/  STL.64 [R1+0x1e0], R8 ;  /* 0x0001e00801007387 */ /* 0x000fe80000100a00 */
[----:B------:R0:W-:Y:S04]  /*16000*/  STL.64 [R1+0x1e8], R10 ;  /* 0x0001e80a01007387 */ /* 0x0001e80000100a00 */
[----:B0-----:R-:W2:Y:S04]  /*16010*/  LDL.LU.64 R10, [R1+0xd78] ;  /* 0x000d7800010a7983 */ /* 0x001ea80000300a00 */
[----:B------:R-:W2:Y:S04]  /*16020*/  LDL.LU.64 R8, [R1+0xd70] ;  /* 0x000d700001087983 */ /* 0x000ea80000300a00 */
[----:B------:R-:W-:Y:S04]  /*16030*/  STL.64 [R1+0x1d0], R40 ;  /* 0x0001d02801007387 */ /* 0x000fe80000100a00 */
[----:B------:R0:W-:Y:S01]  /*16040*/  STL.64 [R1+0x1d8], R42 ;  /* 0x0001d82a01007387 */ /* 0x0001e20000100a00 */
[----:B----4-:R-:W-:Y:S03]  /*16050*/  HMMA.16816.F32 R48, R28, R20, R48 ;  /* 0x000000141c30723c */ /* 0x010fe60000001830 */
[----:B0-----:R-:W3:Y:S04]  /*16060*/  LDL.LU.64 R42, [R1+0xd68] ;  /* 0x000d6800012a7983 */ /* 0x001ee80000300a00 */
[----:B------:R-:W3:-:S15]  /*16070*/  LDL.LU.64 R40, [R1+0xd60] ;  /* 0x000d600001287983 */ /* 0x000ede0000300a00 */
[----:B------:R-:W-:-:S01]  /*16080*/  NOP ;  /* 0x0000000000007918 */ /* 0x000fc20000000000 */
[----:B------:R-:W-:Y:S04]  /*16090*/  STL.64 [R1+0x360], R48 ;  /* 0x0003603001007387 */ /* 0x000fe80000100a00 */
[----:B------:R0:W-:Y:S04]  /*160a0*/  STL.64 [R1+0x368], R50 ;  /* 0x0003683201007387 */ /* 0x0001e80000100a00 */
[----:B0-----:R-:W4:Y:S04]  /*160b0*/  LDL.LU.64 R50, [R1+0xd58] ;  /* 0x000d580001327983 */ /* 0x001f280000300a00 */
[----:B------:R-:W4:Y:S01]  /*160c0*/  LDL.LU.64 R48, [R1+0xd50] ;  /* 0x000d500001307983 */ /* 0x000f220000300a00 */
[----:B------:R-:W-:-:S02]  /*160d0*/  IMAD R12, R14, 0x100, R13 ;  /* 0x000001000e0c7824 */ /* 0x000fc400078e020d */
[----:B------:R-:W-:Y:S02]  /*160e0*/  IMAD R13, R27, 0x100, R15 ;  /* 0x000001001b0d7824 */ /* 0x000fe400078e020f */
[----:B------:R-:W-:Y:S02]  /*160f0*/  IMAD R14, R52, 0x100, R26 ;  /* 0x00000100340e7824 */ /* 0x000fe400078e021a */
[----:B------:R-:W-:Y:S01]  /*16100*/  IMAD R15, R54, 0x100, R53 ;  /* 0x00000100360f7824 */ /* 0x000fe200078e0235 */
[----:B------:R-:W-:Y:S02]  /*16110*/  F2FP.F16.E5M2.UNPACK_B R12, R12 ;  /* 0x0000000cff0c723e */ /* 0x000fe400020004ff */
[----:B------:R-:W-:Y:S02]  /*16120*/  F2FP.F16.E5M2.UNPACK_B R13, R13 ;  /* 0x0000000dff0d723e */ /* 0x000fe400020004ff */
[----:B------:R-:W-:Y:S02]  /*16130*/  F2FP.F16.E5M2.UNPACK_B R14, R14 ;  /* 0x0000000eff0e723e */ /* 0x000fe400020004ff */
[----:B------:R-:W-:Y:S01]  /*16140*/  F2FP.F16.E5M2.UNPACK_B R15, R15 ;  /* 0x0000000fff0f723e */ /* 0x000fe200020004ff */
[C---:B------:R-:W-:Y:S06]  /*16150*/  HMMA.16816.F32 R36, R28.reuse, R16, R36 ;  /* 0x000000101c24723c */ /* 0x040fec0000001824 */
[----:B------:R-:W-:Y:S01]  /*16160*/  HMMA.16816.F32 R32, R28, R4, R32 ;  /* 0x000000041c20723c */ /* 0x000fe20000001820 */
[----:B------:R-:W-:-:S15]  /*16170*/  STL [R1+0xd4c], R21 ;  /* 0x000d4c1501007387 */ /* 0x000fde0000100800 */
[----:B------:R-:W-:-:S01]  /*16180*/  NOP ;  /* 0x0000000000007918 */ /* 0x000fc20000000000 */
[----:B------:R-:W-:Y:S04]  /*16190*/  STL.64 [R1+0x350], R36 ;  /* 0x0003502401007387 */ /* 0x000fe80000100a00 */
[----:B------:R-:W-:Y:S04]  /*161a0*/  STL.64 [R1+0x358], R38 ;  /* 0x0003582601007387 */ /* 0x000fe80000100a00 */
[----:B------:R-:W-:Y:S04]  /*161b0*/  STL.64 [R1+0x1c0], R32 ;  /* 0x0001c02001007387 */ /* 0x000fe80000100a00 */
[----:B------:R-:W-:Y:S04]  /*161c0*/  STL.64 [R1+0x1c8], R34 ;  /* 0x0001c82201007387 */ /* 0x000fe80000100a00 */
[----:B------:R-:W-:Y:S01]  /*161d0*/  STL.64 [R1+0xd30], R6 ;  /* 0x000d300601007387 */ /* 0x000fe20000100a00 */
[----:B--2---:R-:W-:-:S15]  /*161e0*/  HMMA.16816.F32 R28, R12, R2, R8 ;  /* 0x000000020c1c723c */ /* 0x004fde0000001808 */
[----:B------:R-:W-:-:S08]  /*161f0*/  NOP ;  /* 0x0000000000007918 */ /* 0x000fd00000000000 */
[----:B------:R-:W-:Y:S01]  /*16200*/  STL.64 [R1+0x1b0], R28 ;  /* 0x0001b01c01007387 */ /* 0x000fe20000100a00 */
[C---:B---3--:R-:W-:Y:S03]  /*16210*/  HMMA.16816.F32 R8, R12.reuse, R6, R40 ;  /* 0x000000060c08723c */ /* 0x048fe60000001828 */
[----:B------:R-:W-:Y:S04]  /*16220*/  STL.64 [R1+0x1b8], R30 ;  /* 0x0001b81e01007387 */ /* 0x000fe80000100a00 */
[----:B------:R0:W-:Y:S02]  /*16230*/  STL.64 [R1+0xd28], R4 ;  /* 0x000d280401007387 */ /* 0x0001e40000100a00 */
[----:B0-----:R-:W-:-:S14]  /*16240*/  HMMA.16816.F32 R4, R12, R18, R44 ;  /* 0x000000120c04723c */ /* 0x001fdc000000182c */
[----:B------:R-:W-:Y:S04]  /*16250*/  STL.64 [R1+0x1a0], R8 ;  /* 0x0001a00801007387 */ /* 0x000fe80000100a00 */
[----:B------:R-:W-:Y:S04]  /*16260*/  STL.64 [R1+0x1a8], R10 ;  /* 0x0001a80a01007387 */ /* 0x000fe80000100a00 */
[----:B------:R-:W-:Y:S04]  /*16270*/  STL.64 [R1+0xd40], R18 ;  /* 0x000d401201007387 */ /* 0x000fe80000100a00 */
[----:B------:R-:W-:Y:S04]  /*16280*/  STL.64 [R1+0xd38], R16 ;  /* 0x000d381001007387 */ /* 0x000fe80000100a00 */
[----:B------:R-:W-:Y:S04]  /*16290*/  STL.64 [R1+0x190], R4 ;  /* 0x0001900401007387 */ /* 0x000fe80000100a00 */
[----:B------:R4:W-:Y:S02]  /*162a0*/  STL.64 [R1+0x198], R6 ;  /* 0x0001980601007387 */ /* 0x0009e40000100a00 */
[----:B----4-:R-:W-:-:S15]  /*162b0*/  HMMA.16816.F32 R4, R12, R22, R48 ;  /* 0x000000160c04723c */ /* 0x010fde0000001830 */
[----:B------:R-:W-:-:S08]  /*162c0*/  NOP ;  /* 0x0000000000007918 */ /* 0x000fd00000000000 */
[----:B------:R-:W-:Y:S04]  /*162d0*/  STL.64 [R1+0x180], R4 ;  /* 0x0001800401007387 */ /* 0x000fe80000100a00 */
[----:B------:R0:W-:Y:S04]  /*162e0*/  STL.64 [R1+0x188], R6 ;  /* 0x0001880601007387 */ /* 0x0001e80000100a00 */
[----:B------:R-:W2:Y:S01]  /*162f0*/  LDL.LU R52, [R1+0xd0] ;  /* 0x0000d00001347983 */ /* 0x000ea20000300800 */
[----:B0-----:R-:W-:Y:S01]  /*16300*/  HMMA.16816.F32 R4, R12, R24, R56 ;  /* 0x000000180c04723c */ /* 0x001fe20000001838 */
[----:B------:R-:W-:-:S15]  /*16310*/  IMAD R28, R0, 0x100, R55 ;  /* 0x00000100001c7824 */ /* 0x000fde00078e0237 */
[----:B------:R-:W-:-:S07]  /*16320*/  NOP ;  /* 0x0000000000007918 */ /* 0x000fce0000000000 */
[----:B------:R-:W-:Y:S04]  /*16330*/  STL.64 [R1+0x170], R4 ;  /* 0x0001700401007387 */ /* 0x000fe80000100a00 */
[----:B------:R-:W-:Y:S04]  /*16340*/  STL.64 [R1+0x178], R6 ;  /* 0x0001780601007387 */ /* 0x000fe80000100a00 */
        /* <DEDUP_REMOVED lines=18> */
[----:B------:R-:W3:Y:S04]  /*16470*/  LDL.LU R34, [R1+0xc0c] ;  /* 0x000c0c0001227983 */ /* 0x000ee80000300800 */
[----:B------:R-:W2:Y:S04]  /*16480*/  LDL.LU R26, [R1+0xc18] ;  /* 0x000c1800011a7983 */ /* 0x000ea80000300800 */
[----:B--2---:R-:W-:Y:S04]  /*16490*/  STL.64 [R1+0xd10], R26 ;  /* 0x000d101a01007387 */ /* 0x004fe80000100a00 */
[----:B------:R-:W-:Y:S04]  /*164a0*/  STL.64 [R1+0xd08], R24 ;  /* 0x000d081801007387 */ /* 0x000fe80000100a00 */
[----:B------:R-:W2:Y:S04]  /*164b0*/  LDL.LU R35, [R1+0xc14] ;  /* 0x000c140001237983 */ /* 0x000ea80000300800 */
[----:B------:R-:W4:Y:S04]  /*164c0*/  LDL.LU R36, [R1+0x320] ;  /* 0x0003200001247983 */ /* 0x000f280000300800 */
[----:B------:R-:W4:Y:S04]  /*164d0*/  LDL.LU R37, [R1+0x324] ;  /* 0x0003240001257983 */ /* 0x000f280000300800 */
[----:B------:R-:W3:Y:S04]  /*164e0*/  LDL.LU R38, [R1+0x328] ;  /* 0x0003280001267983 */ /* 0x000ee80000300800 */
[----:B------:R-:W3:Y:S01]  /*164f0*/  LDL.LU R39, [R1+0x32c] ;  /* 0x00032c0001277983 */ /* 0x000ee20000300800 */
[----:B------:R-:W-:-:S03]  /*16500*/  IMAD R29, R60, 0x100, R61 ;  /* 0x000001003c1d7824 */ /* 0x000fc600078e023d */
[----:B---3--:R-:W-:Y:S04]  /*16510*/  STL.64 [R1+0xd20], R38 ;  /* 0x000d202601007387 */ /* 0x008fe80000100a00 */
[----:B----4-:R3:W-:Y:S04]  /*16520*/  STL.64 [R1+0xd18], R36 ;  /* 0x000d182401007387 */ /* 0x0107e80000100a00 */
[----:B0-----:R-:W4:Y:S04]  /*16530*/  LDL.LU R52, [R1+0x120] ;  /* 0x0001200001347983 */ /* 0x001f280000300800 */
[----:B------:R-:W4:Y:S04]  /*16540*/  LDL.LU R53, [R1+0x124] ;  /* 0x0001240001357983 */ /* 0x000f280000300800 */
[----:B------:R-:W4:Y:S04]  /*16550*/  LDL.LU R54, [R1+0x128] ;  /* 0x0001280001367983 */ /* 0x000f280000300800 */
[----:B------:R-:W4:Y:S04]  /*16560*/  LDL.LU R55, [R1+0x12c] ;  /* 0x00012c0001377983 */ /* 0x000f280000300800 */
[----:B-1----:R-:W2:Y:S04]  /*16570*/  LDL.LU R44, [R1+0x130] ;  /* 0x00013000012c7983 */ /* 0x002ea80000300800 */
[----:B------:R-:W2:Y:S04]  /*16580*/  LDL.LU R45, [R1+0x134] ;  /* 0x00013400012d7983 */ /* 0x000ea80000300800 */
[----:B------:R-:W2:Y:S04]  /*16590*/  LDL.LU R46, [R1+0x138] ;  /* 0x00013800012e7983 */ /* 0x000ea80000300800 */
[----:B------:R-:W2:Y:S04]  /*165a0*/  LDL.LU R47, [R1+0x13c] ;  /* 0x00013c00012f7983 */ /* 0x000ea80000300800 */
[----:B---3--:R-:W3:Y:S04]  /*165b0*/  LDL.LU R36, [R1+0x160] ;  /* 0x0001600001247983 */ /* 0x008ee80000300800 */
[----:B------:R-:W3:Y:S04]  /*165c0*/  LDL.LU R37, [R1+0x164] ;  /* 0x0001640001257983 */ /* 0x000ee80000300800 */
[----:B------:R-:W3:Y:S04]  /*165d0*/  LDL.LU R38, [R1+0x168] ;  /* 0x0001680001267983 */ /* 0x000ee80000300800 */
[----:B------:R-:W3:Y:S04]  /*165e0*/  LDL.LU R39, [R1+0x16c] ;  /* 0x00016c0001277983 */ /* 0x000ee80000300800 */
[----:B------:R-:W4:Y:S04]  /*165f0*/  LDL.LU R21, [R1+0xbf0] ;  /* 0x000bf00001157983 */ /* 0x000f280000300800 */
[----:B------:R-:W4:Y:S04]  /*16600*/  LDL.LU R30, [R1+0xbec] ;  /* 0x000bec00011e7983 */ /* 0x000f280000300800 */
[----:B------:R-:W2:Y:S04]  /*16610*/  LDL.LU R0, [R1+0xbf8] ;  /* 0x000bf80001007983 */ /* 0x000ea80000300800 */
[----:B------:R-:W2:Y:S04]  /*16620*/  LDL.LU R31, [R1+0xbf4] ;  /* 0x000bf400011f7983 */ /* 0x000ea80000300800 */
[----:B------:R-:W3:Y:S04]  /*16630*/  LDL.LU R16, [R1+0x340] ;  /* 0x0003400001107983 */ /* 0x000ee80000300800 */
        /* <DEDUP_REMOVED lines=30> */
[----:B------:R-:W3:Y:S01]  /*16820*/  LDL.LU R59, [R1+0xcc] ;  /* 0x0000cc00013b7983 */ /* 0x000ee20000300800 */
[----:B----4-:R-:W-:-:S03]  /*16830*/  IMAD R30, R30, 0x100, R21 ;  /* 0x000001001e1e7824 */ /* 0x010fc600078e0215 */
[----:B------:R-:W3:Y:S01]  /*16840*/  LDL.LU R21, [R1+0xd4c] ;  /* 0x000d4c0001157983 */ /* 0x000ee20000300800 */
[----:B--2---:R-:W-:-:S03]  /*16850*/  IMAD R31, R31, 0x100, R0 ;  /* 0x000001001f1f7824 */ /* 0x004fc600078e0200 */
[----:B------:R-:W2:Y:S01]  /*16860*/  LDL.LU R0, [R1+0xd48] ;  /* 0x000d480001007983 */ /* 0x000ea20000300800 */
[----:B---3--:R-:W-:-:S15]  /*16870*/  HMMA.16816.F32 R16, R12, R20, R16 ;  /* 0x000000140c10723c */ /* 0x008fde0000001810 */
[----:B------:R-:W-:-:S08]  /*16880*/  NOP ;  /* 0x0000000000007918 */ /* 0x000fd00000000000 */
[----:B------:R-:W-:Y:S04]  /*16890*/  STL.64 [R1+0x340], R16 ;  /* 0x0003401001007387 */ /* 0x000fe80000100a00 */
[----:B------:R0:W-:Y:S04]  /*168a0*/  STL.64 [R1+0x348], R18 ;  /* 0x0003481201007387 */ /* 0x0001e80000100a00 */
[----:B0-----:R-:W3:Y:S04]  /*168b0*/  LDL.LU.64 R18, [R1+0xd40] ;  /* 0x000d400001127983 */ /* 0x001ee80000300a00 */
[----:B------:R-:W4:Y:S02]  /*168c0*/  LDL.LU.64 R16, [R1+0xd38] ;  /* 0x000d380001107983 */ /* 0x000f240000300a00 */
[----:B----4-:R-:W-:-:S15]  /*168d0*/  HMMA.16816.F32 R4, R12, R16, R4 ;  /* 0x000000100c04723c */ /* 0x010fde0000001804 */
[----:B------:R-:W-:-:S08]  /*168e0*/  NOP ;  /* 0x0000000000007918 */ /* 0x000fd00000000000 */
        /* <DEDUP_REMOVED lines=9> */
[C---:B---3--:R-:W-:Y:S06]  /*16980*/  HMMA.16816.F32 R44, R28.reuse, R18, R44 ;  /* 0x000000121c2c723c */ /* 0x048fec000000182c */
[----:B------:R-:W-:Y:S01]  /*16990*/  HMMA.16816.F32 R52, R28, R22, R52 ;  /* 0x000000161c34723c */ /* 0x000fe20000001834 */
[----:B------:R-:W-:-:S02]  /*169a0*/  IMAD R32, R32, 0x100, R60 ;  /* 0x0000010020207824 */ /* 0x000fc400078e023c */
[----:B------:R-:W-:-:S03]  /*169b0*/  IMAD R33, R33, 0x100, R61 ;  /* 0x0000010021217824 */ /* 0x000fc600078e023d */
[----:B--2---:R-:W-:Y:S01]  /*169c0*/  HMMA.16816.F32 R12, R12, R4, R36 ;  /* 0x000000040c0c723c */ /* 0x004fe20000001824 */
[----:B------:R-:W2:Y:S04]  /*169d0*/  LDL.LU.64 R38, [R1+0xd20] ;  /* 0x000d200001267983 */ /* 0x000ea80000300a00 */
[----:B------:R-:W2:-:S15]  /*169e0*/  LDL.LU.64 R36, [R1+0xd18] ;  /* 0x000d180001247983 */ /* 0x000e9e0000300a00 */
[----:B------:R-:W-:-:S03]  /*169f0*/  NOP ;  /* 0x0000000000007918 */ /* 0x000fc60000000000 */
[----:B------:R0:W-:Y:S04]  /*16a00*/  STL.64 [R1+0x160], R12 ;  /* 0x0001600c01007387 */ /* 0x0001e80000100a00 */
[----:B------:R1:W-:Y:S04]  /*16a10*/  STL.64 [R1+0x168], R14 ;  /* 0x0001680e01007387 */ /* 0x0003e80000100a00 */
[----:B0-----:R-:W3:Y:S04]  /*16a20*/  LDL.LU R12, [R1+0x110] ;  /* 0x00011000010c7983 */ /* 0x001ee80000300800 */
[----:B------:R-:W3:Y:S04]  /*16a30*/  LDL.LU R13, [R1+0x114] ;  /* 0x00011400010d7983 */ /* 0x000ee80000300800 */
[----:B-1----:R-:W3:Y:S04]  /*16a40*/  LDL.LU R14, [R1+0x118] ;  /* 0x00011800010e7983 */ /* 0x002ee80000300800 */
[----:B------:R-:W3:Y:S04]  /*16a50*/  LDL.LU R15, [R1+0x11c] ;  /* 0x00011c00010f7983 */ /* 0x000ee80000300800 */
[----:B------:R-:W-:Y:S04]  /*16a60*/  STL.64 [R1+0x150], R24 ;  /* 0x0001501801007387 */ /* 0x000fe80000100a00 */
[----:B------:R0:W-:Y:S04]  /*16a70*/  STL.64 [R1+0x158], R26 ;  /* 0x0001581a01007387 */ /* 0x0001e80000100a00 */
[----:B0-----:R-:W2:Y:S04]  /*16a80*/  LDL.LU.64 R26, [R1+0xd10] ;  /* 0x000d1000011a7983 */ /* 0x001ea80000300a00 */
[----:B------:R-:W3:Y:S01]  /*16a90*/  LDL.LU.64 R24, [R1+0xd08] ;  /* 0x000d080001187983 */ /* 0x000ee20000300a00 */
[----:B----4-:R-:W-:-:S15]  /*16aa0*/  HMMA.16816.F32 R40, R28, R6, R40 ;  /* 0x000000061c28723c */ /* 0x010fde0000001828 */
[----:B------:R-:W-:-:S08]  /*16ab0*/  NOP ;  /* 0x0000000000007918 */ /* 0x000fd00000000000 */
        /* <DEDUP_REMOVED lines=12> */
[----:B------:R-:W4:Y:S04]  /*16b80*/  LDL.LU R60, [R1+0xcd0] ;  /* 0x000cd000013c7983 */ /* 0x000f280000300800 */
[----:B------:R-:W4:Y:S01]  /*16b90*/  LDL.LU R61, [R1+0xccc] ;  /* 0x000ccc00013d7983 */ /* 0x000f220000300800 */
[----:B------:R-:W-:Y:S01]  /*16ba0*/  HMMA.16816.F32 R8, R28, R16, R8 ;  /* 0x000000101c08723c */ /* 0x000fe20000001808 */
[----:B------:R-:W-:-:S02]  /*16bb0*/  F2FP.F16.E5M2.UNPACK_B R32, R32 ;  /* 0x00000020ff20723e */ /* 0x000fc400020004ff */
[----:B------:R-:W-:-:S03]  /*16bc0*/  F2FP.F16.E5M2.UNPACK_B R33, R33 ;  /* 0x00000021ff21723e */ /* 0x000fc600020004ff */
[----:B---3--:R-:W-:Y:S01]  /*16bd0*/  HMMA.16816.F32 R12, R28, R24, R12 ;  /* 0x000000181c0c723c */ /* 0x008fe2000000180c */
[----:B--2---:R-:W-:Y:S02]  /*16be0*/  IMAD R34, R34, 0x100, R27 ;  /* 0x0000010022227824 */ /* 0x004fe400078e021b */
[----:B------:R-:W-:-:S15]  /*16bf0*/  IMAD R35, R35, 0x100, R26 ;  /* 0x0000010023237824 */ /* 0x000fde00078e021a */
[----:B------:R-:W-:-:S05]  /*16c00*/  NOP ;  /* 0x0000000000007918 */ /* 0x000fca0000000000 */
[----:B------:R-:W-:Y:S04]  /*16c10*/  STL.64 [R1+0x110], R12 ;  /* 0x0001100c01007387 */ /* 0x000fe80000100a00 */
[----:B------:R0:W-:Y:S02]  /*16c20*/  STL.64 [R1+0x118], R14 ;  /* 0x0001180e01007387 */ /* 0x0001e40000100a00 */
[----:B0-----:R-:W-:Y:S01]  /*16c30*/  HMMA.16816.F32 R12, R28, R20, R36 ;  /* 0x000000141c0c723c */ /* 0x001fe20000001824 */
[----:B------:R-:W-:Y:S02]  /*16c40*/  F2FP.F16.E5M2.UNPACK_B R34, R34 ;  /* 0x00000022ff22723e */ /* 0x000fe400020004ff */
[----:B------:R-:W-:-:S03]  /*16c50*/  F2FP.F16.E5M2.UNPACK_B R35, R35 ;  /* 0x00000023ff23723e */ /* 0x000fc600020004ff */
[----:B----4-:R-:W-:-:S15]  /*16c60*/  HMMA.16816.F32 R28, R28, R4, R40 ;  /* 0x000000041c1c723c */ /* 0x010fde0000001828 */
[----:B------:R-:W-:-:S02]  /*16c70*/  NOP ;  /* 0x0000000000007918 */ /* 0x000fc40000000000 */
[----:B------:R-:W-:Y:S04]  /*16c80*/  STL.64 [R1+0x320], R12 ;  /* 0x0003200c01007387 */ /* 0x000fe80000100a00 */
[----:B------:R0:W-:Y:S04]  /*16c90*/  STL.64 [R1+0x328], R14 ;  /* 0x0003280e01007387 */ /* 0x0001e80000100a00 */
[----:B------:R-:W-:Y:S04]  /*16ca0*/  STL.64 [R1+0x310], R8 ;  /* 0x0003100801007387 */ /* 0x000fe80000100a00 */
[----:B------:R1:W-:Y:S01]  /*16cb0*/  STL.64 [R1+0x318], R10 ;  /* 0x0003180a01007387 */ /* 0x0003e20000100a00 */
[C---:B0-----:R-:W-:Y:S06]  /*16cc0*/  HMMA.16816.F32 R12, R32.reuse, R2, R44 ;  /* 0x00000002200c723c */ /* 0x041fec000000182c */
[C---:B-1----:R-:W-:Y:S01]  /*16cd0*/  HMMA.16816.F32 R8, R32.reuse, R6, R48 ;  /* 0x000000062008723c */ /* 0x042fe20000001830 */
[----:B------:R-:W-:Y:S04]  /*16ce0*/  STL.64 [R1+0x100], R28 ;  /* 0x0001001c01007387 */ /* 0x000fe80000100a00 */
[----:B------:R-:W-:Y:S04]  /*16cf0*/  STL.64 [R1+0x108], R30 ;  /* 0x0001081e01007387 */ /* 0x000fe80000100a00 */
[----:B------:R-:W-:Y:S08]  /*16d00*/  STL.64 [R1+0xcb8], R6 ;  /* 0x000cb80601007387 */ /* 0x000ff00000100a00 */
[----:B------:R-:W-:Y:S04]  /*16d10*/  STL.64 [R1+0xf0], R12 ;  /* 0x0000f00c01007387 */ /* 0x000fe80000100a00 */
[----:B------:R-:W-:Y:S04]  /*16d20*/  STL.64 [R1+0xf8], R14 ;  /* 0x0000f80e01007387 */ /* 0x000fe80000100a00 */
[----:B------:R0:W-:Y:S04]  /*16d30*/  STL.64 [R1+0xcb0], R4 ;  /* 0x000cb00401007387 */ /* 0x0001e80000100a00 */
[----:B------:R-:W-:Y:S04]  /*16d40*/  STL.64 [R1+0xe0], R8 ;  /* 0x0000e00801007387 */ /* 0x000fe80000100a00 */
[----:B------:R1:W-:Y:S01]  /*16d50*/  STL.64 [R1+0xe8], R10 ;  /* 0x0000e80a01007387 */ /* 0x0003e20000100a00 */
[C---:B0-----:R-:W-:Y:S03]  /*16d60*/  HMMA.16816.F32 R4, R32.reuse, R22, R56 ;  /* 0x000000162004723c */ /* 0x041fe60000001838 */
[----:B------:R-:W2:Y:S03]  /*16d70*/  LDL.LU R36, [R1+0xb0] ;  /* 0x0000b00001247983 */ /* 0x000ea60000300800 */
[----:B-1----:R-:W-:Y:S01]  /*16d80*/  HMMA.16816.F32 R8, R32, R18, R52 ;  /* 0x000000122008723c */ /* 0x002fe20000001834 */
[----:B------:R-:W-:-:S02]  /*16d90*/  IMAD.MOV.U32 R39, RZ, RZ, R60 ;  /* 0x000000ffff277224 */ /* 0x000fc400078e003c */
[----:B------:R-:W-:-:S04]  /*16da0*/  IMAD.MOV.U32 R38, RZ, RZ, R61 ;  /* 0x000000ffff267224 */ /* 0x000fc800078e003d */
[----:B------:R-:W-:-:S15]  /*16db0*/  IMAD.MOV.U32 R55, RZ, RZ, R0 ;  /* 0x000000ffff377224 */ /* 0x000fde00078e0000 */
[----:B------:R-:W-:-:S01]  /*16dc0*/  NOP ;  /* 0x0000000000007918 */ /* 0x000fc20000000000 */
[----:B------:R-:W-:Y:S04]  /*16dd0*/  STL.64 [R1+0xd0], R8 ;  /* 0x0000d00801007387 */ /* 0x000fe80000100a00 */
[----:B------:R-:W-:Y:S04]  /*16de0*/  STL.64 [R1+0xd8], R10 ;  /* 0x0000d80a01007387 */ /* 0x000fe80000100a00 */
[----:B------:R0:W-:Y:S04]  /*16df0*/  STL.64 [R1+0xc0], R4 ;  /* 0x0000c00401007387 */ /* 0x0001e80000100a00 */
[----:B------:R1:W-:Y:S04]  /*16e00*/  STL.64 [R1+0xc8], R6 ;  /* 0x0000c80601007387 */ /* 0x0003e80000100a00 */
[----:B------:R-:W2:Y:S04]  /*16e10*/  LDL.LU R37, [R1+0xb4] ;  /* 0x0000b40001257983 */ /* 0x000ea80000300800 */
[----:B------:R-:W3:Y:S04]  /*16e20*/  LDL.LU R27, [R1+0xc20] ;  /* 0x000c2000011b7983 */ /* 0x000ee80000300800 */
[----:B------:R-:W3:Y:S04]  /*16e30*/  LDL.LU R26, [R1+0xc1c] ;  /* 0x000c1c00011a7983 */ /* 0x000ee80000300800 */
[----:B------:R-:W4:Y:S04]  /*16e40*/  LDL.LU R60, [R1+0xc28] ;  /* 0x000c2800013c7983 */ /* 0x000f280000300800 */
[----:B------:R-:W4:Y:S04]  /*16e50*/  LDL.LU R61, [R1+0xc24] ;  /* 0x000c2400013d7983 */ /* 0x000f280000300800 */
[----:B------:R-:W4:Y:S04]  /*16e60*/  LDL.LU R52, [R1+0x30] ;  /* 0x0000300001347983 */ /* 0x000f280000300800 */
[----:B------:R-:W4:Y:S04]  /*16e70*/  LDL.LU R53, [R1+0x34] ;  /* 0x0000340001357983 */ /* 0x000f280000300800 */
[----:B------:R-:W4:Y:S04]  /*16e80*/  LDL.LU R54, [R1+0x38] ;  /* 0x0000380001367983 */ /* 0x000f280000300800 */
[----:B------:R-:W2:Y:S04]  /*16e90*/  LDL.LU R0, [R1+0xcc8] ;  /* 0x000cc80001007983 */ /* 0x000ea80000300800 */
[----:B------:R-:W4:Y:S04]  /*16ea0*/  LDL.LU R44, [R1+0x90] ;  /* 0x00009000012c7983 */ /* 0x000f280000300800 */
[----:B------:R-:W4:Y:S04]  /*16eb0*/  LDL.LU R45, [R1+0x94] ;  /* 0x00009400012d7983 */ /* 0x000f280000300800 */
[----:B------:R-:W4:Y:S04]  /*16ec0*/  LDL.LU R46, [R1+0x98] ;  /* 0x00009800012e7983 */ /* 0x000f280000300800 */
[----:B------:R-:W4:Y:S04]  /*16ed0*/  LDL.LU R47, [R1+0x9c] ;  /* 0x00009c00012f7983 */ /* 0x000f280000300800 */
[----:B------:R-:W4:Y:S04]  /*16ee0*/  LDL.LU R40, [R1+0xa0] ;  /* 0x0000a00001287983 */ /* 0x000f280000300800 */
[----:B------:R-:W4:Y:S04]  /*16ef0*/  LDL.LU R41, [R1+0xa4] ;  /* 0x0000a40001297983 */ /* 0x000f280000300800 */
[----:B------:R-:W4:Y:S01]  /*16f00*/  LDL.LU R42, [R1+0xa8] ;  /* 0x0000a800012a7983 */ /* 0x000f220000300800 */
[----:B--2---:R-:W-:-:S03]  /*16f10*/  IMAD.MOV.U32 R43, RZ, RZ, R0 ;  /* 0x000000ffff2b7224 */ /* 0x004fc600078e0000 */
[----:B------:R-:W2:Y:S04]  /*16f20*/  LDL.LU R0, [R1+0xc30] ;  /* 0x000c300001007983 */ /* 0x000ea80000300800 */
[----:B------:R-:W2:Y:S01]  /*16f30*/  LDL.LU R14, [R1+0xc2c] ;  /* 0x000c2c00010e7983 */ /* 0x000ea20000300800 */
[----:B------:R-:W-:Y:S03]  /*16f40*/  HMMA.16816.F32 R36, R32, R24, R36 ;  /* 0x000000182024723c */ /* 0x000fe60000001824 */
[----:B------:R-:W2:Y:S04]  /*16f50*/  LDL.LU R15, [R1+0xc38] ;  /* 0x000c3800010f7983 */ /* 0x000ea80000300800 */
[----:B0-----:R-:W2:Y:S04]  /*16f60*/  LDL.LU R4, [R1+0x300] ;  /* 0x0003000001047983 */ /* 0x001ea80000300800 */
[----:B------:R-:W2:Y:S04]  /*16f70*/  LDL.LU R5, [R1+0x304] ;  /* 0x0003040001057983 */ /* 0x000ea80000300800 */
[----:B-1----:R-:W2:Y:S04]  /*16f80*/  LDL.LU R6, [R1+0x308] ;  /* 0x0003080001067983 */ /* 0x002ea80000300800 */
[----:B------:R-:W2:Y:S04]  /*16f90*/  LDL.LU R7, [R1+0x30c] ;  /* 0x00030c0001077983 */ /* 0x000ea80000300800 */
        /* <DEDUP_REMOVED lines=13> */
[----:B------:R-:W2:Y:S01]  /*17070*/  LDL.LU R29, [R1+0x538] ;  /* 0x00053800011d7983 */ /* 0x000ea20000300800 */
[----:B---3--:R-:W-:-:S03]  /*17080*/  IMAD R12, R26, 0x100, R27 ;  /* 0x000001001a0c7824 */ /* 0x008fc600078e021b */
[----:B------:R0:W-:Y:S04]  /*17090*/  STL.64 [R1+0xb0], R36 ;  /* 0x0000b02401007387 */ /* 0x0001e80000100a00 */
[----:B------:R1:W-:Y:S04]  /*170a0*/  STL.64 [R1+0xb8], R38 ;  /* 0x0000b82601007387 */ /* 0x0003e80000100a00 */
[----:B------:R-:W3:Y:S04]  /*170b0*/  LDL.LU R30, [R1+0x530] ;  /* 0x00053000011e7983 */ /* 0x000ee80000300800 */
[----:B------:R-:W3:Y:S04]  /*170c0*/  LDL.LU R31, [R1+0x528] ;  /* 0x00052800011f7983 */ /* 0x000ee80000300800 */
[----:B------:R-:W3:Y:S04]  /*170d0*/  LDL.LU R27, [R1+0xa20] ;  /* 0x000a2000011b7983 */ /* 0x000ee80000300800 */
[----:B0-----:R-:W3:Y:S01]  /*170e0*/  LDL.LU R37, [R1+0xa18] ;  /* 0x000a180001257983 */ /* 0x001ee20000300800 */
[----:B----4-:R-:W-:-:S03]  /*170f0*/  IMAD R13, R61, 0x100, R60 ;  /* 0x000001003d0d7824 */ /* 0x010fc600078e023c */
[----:B------:R-:W4:Y:S04]  /*17100*/  LDL.LU R36, [R1+0x53c] ;  /* 0x00053c0001247983 */ /* 0x000f280000300800 */
[----:B------:R-:W4:Y:S04]  /*17110*/  LDL.LU R26, [R1+0xa10] ;  /* 0x000a1000011a7983 */ /* 0x000f280000300800 */
[----:B-1----:R-:W4:Y:S04]  /*17120*/  LDL.LU R39, [R1+0x534] ;  /* 0x0005340001277983 */ /* 0x002f280000300800 */
[----:B------:R-:W4:Y:S04]  /*17130*/  LDL.LU R38, [R1+0xa08] ;  /* 0x000a080001267983 */ /* 0x000f280000300800 */
[----:B------:R-:W4:Y:S04]  /*17140*/  LDL.LU R60, [R1+0x52c] ;  /* 0x00052c00013c7983 */ /* 0x000f280000300800 */
[----:B------:R-:W4:Y:S01]  /*17150*/  LDL.LU R61, [R1+0xa00] ;  /* 0x000a0000013d7983 */ /* 0x000f220000300800 */
[----:B--2---:R-:W-:-:S03]  /*17160*/  IMAD R14, R14, 0x100, R0 ;  /* 0x000001000e0e7824 */ /* 0x004fc600078e0200 */
[----:B------:R-:W2:Y:S01]  /*17170*/  LDL.LU R0, [R1+0xcc4] ;  /* 0x000cc40001007983 */ /* 0x000ea20000300800 */
[----:B------:R-:W-:Y:S01]  /*17180*/  HMMA.16816.F32 R4, R32, R20, R4 ;  /* 0x000000142004723c */ /* 0x000fe20000001804 */
[----:B--2---:R-:W-:Y:S02]  /*17190*/  IMAD R15, R0, 0x100, R15 ;  /* 0x00000100000f7824 */ /* 0x004fe400078e020f */
[----:B------:R1:W5:-:S15]  /*171a0*/  LDL.LU R0, [R1+0xcc0] ;  /* 0x000cc00001007983 */ /* 0x00035e0000300800 */
[----:B------:R-:W-:-:S05]  /*171b0*/  NOP ;  /* 0x0000000000007918 */ /* 0x000fca0000000000 */
[----:B------:R-:W-:Y:S04]  /*171c0*/  STL.64 [R1+0x300], R4 ;  /* 0x0003000401007387 */ /* 0x000fe80000100a00 */
[----:B------:R0:W-:Y:S04]  /*171d0*/  STL.64 [R1+0x308], R6 ;  /* 0x0003080601007387 */ /* 0x0001e80000100a00 */
[----:B0-----:R-:W2:Y:S04]  /*171e0*/  LDL.LU.64 R6, [R1+0xcb8] ;  /* 0x000cb80001067983 */ /* 0x001ea80000300a00 */
[----:B------:R-:W3:Y:S01]  /*171f0*/  LDL.LU.64 R4, [R1+0xcb0] ;  /* 0x000cb00001047983 */ /* 0x000ee20000300a00 */
[----:B------:R-:W-:Y:S01]  /*17200*/  HMMA.16816.F32 R8, R32, R16, R8 ;  /* 0x000000102008723c */ /* 0x000fe20000001808 */
[----:B------:R-:W-:-:S02]  /*17210*/  F2FP.F16.E5M2.UNPACK_B R12, R12 ;  /* 0x0000000cff0c723e */ /* 0x000fc400020004ff */
[----:B------:R-:W-:Y:S02]  /*17220*/  F2FP.F16.E5M2.UNPACK_B R13, R13 ;  /* 0x0000000dff0d723e */ /* 0x000fe400020004ff */
[----:B------:R-:W-:Y:S02]  /*17230*/  F2FP.F16.E5M2.UNPACK_B R14, R14 ;  /* 0x0000000eff0e723e */ /* 0x000fe400020004ff */
[----:B------:R-:W-:-:S07]  /*17240*/  F2FP.F16.E5M2.UNPACK_B R15, R15 ;  /* 0x0000000fff0f723e */ /* 0x000fce00020004ff */
[C---:B------:R-:W-:Y:S06]  /*17250*/  HMMA.16816.F32 R44, R12.reuse, R2, R44 ;  /* 0x000000020c2c723c */ /* 0x040fec000000182c */
[C---:B------:R-:W-:Y:S03]  /*17260*/  HMMA.16816.F32 R52, R12.reuse, R18, R52 ;  /* 0x000000120c34723c */ /* 0x040fe60000001834 */
[----:B------:R-:W-:Y:S04]  /*17270*/  STL.64 [R1+0x2f0], R8 ;  /* 0x0002f00801007387 */ /* 0x000fe80000100a00 */
[----:B------:R0:W-:Y:S01]  /*17280*/  STL.64 [R1+0x2f8], R10 ;  /* 0x0002f80a01007387 */ /* 0x0001e20000100a00 */
[----:B------:R-:W-:Y:S03]  /*17290*/  HMMA.16816.F32 R56, R12, R22, R56 ;  /* 0x000000160c38723c */ /* 0x000fe60000001838 */
[----:B0-----:R1:W5:Y:S04]  /*172a0*/  LDL.LU.64 R10, [R1+0xca8] ;  /* 0x000ca800010a7983 */ /* 0x0013680000300a00 */
[----:B------:R1:W5:Y:S01]  /*172b0*/  LDL.LU.64 R8, [R1+0xca0] ;  /* 0x000ca00001087983 */ /* 0x0003620000300a00 */
[----:B---3--:R-:W-:Y:S03]  /*172c0*/  HMMA.16816.F32 R32, R32, R4, R40 ;  /* 0x000000042020723c */ /* 0x008fe60000001828 */
[----:B------:R1:W5:Y:S04]  /*172d0*/  LDL.LU.64 R42, [R1+0xc98] ;  /* 0x000c9800012a7983 */ /* 0x0003680000300a00 */
[----:B------:R1:W5:Y:S01]  /*172e0*/  LDL.LU.64 R40, [R1+0xc90] ;  /* 0x000c900001287983 */ /* 0x0003620000300a00 */
[----:B--2---:R-:W-:-:S15]  /*172f0*/  HMMA.16816.F32 R48, R12, R6, R48 ;  /* 0x000000060c30723c */ /* 0x004fde0000001830 */
[----:B------:R0:W-:Y:S04]  /*17300*/  STL.64 [R1+0xa0], R32 ;  /* 0x0000a02001007387 */ /* 0x0001e80000100a00 */
[----:B------:R2:W-:Y:S01]  /*17310*/  STL.64 [R1+0xa8], R34 ;  /* 0x0000a82201007387 */ /* 0x0005e20000100a00 */
[----:B0-----:R-:W0:Y:S03]  /*17320*/  LDC R33, c[0x0][0x230] ;  /* 0x00008c00ff217b82 */ /* 0x001e260000000800 */
[----:B--2---:R-:W2:Y:S04]  /*17330*/  LDL.LU R35, [R1+0x548] ;  /* 0x0005480001237983 */ /* 0x004ea80000300800 */
[----:B------:R-:W-:Y:S04]  /*17340*/  STL.64 [R1+0x90], R44 ;  /* 0x0000902c01007387 */ /* 0x000fe80000100a00 */
[----:B------:R3:W-:Y:S04]  /*17350*/  STL.64 [R1+0x98], R46 ;  /* 0x0000982e01007387 */ /* 0x0007e80000100a00 */
[----:B---3--:R-:W3:Y:S04]  /*17360*/  LDL.LU.64 R46, [R1+0xc88] ;  /* 0x000c8800012e7983 */ /* 0x008ee80000300a00 */
[----:B------:R-:W3:Y:S04]  /*17370*/  LDL.LU.64 R44, [R1+0xc80] ;  /* 0x000c8000012c7983 */ /* 0x000ee80000300a00 */
[----:B------:R-:W-:Y:S04]  /*17380*/  STL.64 [R1+0x60], R48 ;  /* 0x0000603001007387 */ /* 0x000fe80000100a00 */
[----:B------:R4:W-:Y:S04]  /*17390*/  STL.64 [R1+0x68], R50 ;  /* 0x0000683201007387 */ /* 0x0009e80000100a00 */
[----:B----4-:R-:W4:Y:S04]  /*173a0*/  LDL.LU.64 R50, [R1+0xc78] ;  /* 0x000c780001327983 */ /* 0x010f280000300a00 */
[----:B------:R-:W4:Y:S04]  /*173b0*/  LDL.LU.64 R48, [R1+0xc70] ;  /* 0x000c700001307983 */ /* 0x000f280000300a00 */
[----:B------:R-:W-:Y:S04]  /*173c0*/  STL.64 [R1+0x30], R52 ;  /* 0x0000303401007387 */ /* 0x000fe80000100a00 */
[----:B------:R1:W-:Y:S04]  /*173d0*/  STL.64 [R1+0x38], R54 ;  /* 0x0000383601007387 */ /* 0x0003e80000100a00 */
[----:B-1----:R-:W4:Y:S04]  /*173e0*/  LDL.LU.64 R54, [R1+0xc68] ;  /* 0x000c680001367983 */ /* 0x002f280000300a00 */
[----:B------:R-:W4:Y:S04]  /*173f0*/  LDL.LU.64 R52, [R1+0xc60] ;  /* 0x000c600001347983 */ /* 0x000f280000300a00 */
[----:B------:R-:W-:Y:S04]  /*17400*/  STL.64 [R1+0x10], R56 ;  /* 0x0000103801007387 */ /* 0x000fe80000100a00 */
[----:B------:R1:W-:Y:S04]  /*17410*/  STL.64 [R1+0x18], R58 ;  /* 0x0000183a01007387 */ /* 0x0003e80000100a00 */
[----:B-1----:R-:W4:Y:S04]  /*17420*/  LDL.LU.64 R58, [R1+0xc58] ;  /* 0x000c5800013a7983 */ /* 0x002f280000300a00 */
[----:B------:R-:W4:Y:S01]  /*17430*/  LDL.LU.64 R56, [R1+0xc50] ;  /* 0x000c500001387983 */ /* 0x000f220000300a00 */
[----:B------:R-:W-:-:S02]  /*17440*/  IADD3 R28, P4, R28, UR9, RZ ;  /* 0x000000091c1c7c10 */ /* 0x000fc4000ff9e0ff */
[----:B------:R-:W-:Y:S02]  /*17450*/  IADD3 R29, P5, R29, UR9, RZ ;  /* 0x000000091d1d7c10 */ /* 0x000fe4000ffbe0ff */
[----:B------:R-:W-:Y:S02]  /*17460*/  IADD3 R30, P6, R30, UR9, RZ ;  /* 0x000000091e1e7c10 */ /* 0x000fe4000ffde0ff */
[----:B------:R-:W-:Y:S02]  /*17470*/  IADD3 R31, P1, R31, UR9, RZ ;  /* 0x000000091f1f7c10 */ /* 0x000fe4000ff3e0ff */
[----:B------:R-:W-:Y:S02]  /*17480*/  IADD3 R27, P2, R27, UR9, RZ ;  /* 0x000000091b1b7c10 */ /* 0x000fe4000ff5e0ff */
[----:B------:R-:W-:Y:S02]  /*17490*/  IADD3 R37, P3, R37, UR9, RZ ;  /* 0x0000000925257c10 */ /* 0x000fe4000ff7e0ff */
[----:B------:R-:W-:-:S02]  /*174a0*/  IADD3.X R36, R36, UR13, RZ, P4, !PT ;  /* 0x0000000d24247c10 */ /* 0x000fc4000a7fe4ff */
[----:B------:R-:W-:Y:S02]  /*174b0*/  IADD3 R26, P4, R26, UR9, RZ ;  /* 0x000000091a1a7c10 */ /* 0x000fe4000ff9e0ff */
[----:B------:R-:W-:Y:S02]  /*174c0*/  IADD3.X R39, R39, UR13, RZ, P5, !PT ;  /* 0x0000000d27277c10 */ /* 0x000fe4000affe4ff */
[----:B------:R-:W-:Y:S02]  /*174d0*/  IADD3 R38, P5, R38, UR9, RZ ;  /* 0x0000000926267c10 */ /* 0x000fe4000ffbe0ff */
[----:B------:R-:W-:Y:S01]  /*174e0*/  IADD3.X R60, R60, UR13, RZ, P6, !PT ;  /* 0x0000000d3c3c7c10 */ /* 0x000fe2000b7fe4ff */
[----:B0-----:R-:W-:Y:S01]  /*174f0*/  VIADD R33, R33, 0x1f ;  /* 0x0000001f21217836 */ /* 0x001fe20000000000 */
[----:B------:R-:W-:-:S04]  /*17500*/  IADD3 R61, P6, R61, UR9, RZ ;  /* 0x000000093d3d7c10 */ /* 0x000fc8000ffde0ff */
[----:B------:R-:W-:-:S04]  /*17510*/  SHF.R.S32.HI R34, RZ, 0x1f, R33 ;  /* 0x0000001fff227819 */ /* 0x000fc80000011421 */
[----:B------:R-:W-:-:S04]  /*17520*/  LEA.HI R34, R34, R33, RZ, 0x5 ;  /* 0x0000002122227211 */ /* 0x000fc800078f28ff */
[----:B------:R-:W-:Y:S01]  /*17530*/  SHF.R.S32.HI R34, RZ, 0x5, R34 ;  /* 0x00000005ff227819 */ /* 0x000fe20000011422 */
[----:B--2---:R-:W-:-:S05]  /*17540*/  VIADD R35, R35, 0x1 ;  /* 0x0000000123237836 */ /* 0x004fca0000000000 */
[----:B------:R0:W-:Y:S04]  /*17550*/  STL [R1+0x548], R35 ;  /* 0x0005482301007387 */ /* 0x0001e80000100800 */
[----:B------:R1:W-:Y:S04]  /*17560*/  STL [R1+0x540], R28 ;  /* 0x0005401c01007387 */ /* 0x0003e80000100800 */
[----:B------:R2:W-:Y:S04]  /*17570*/  STL [R1+0x538], R29 ;  /* 0x0005381d01007387 */ /* 0x0005e80000100800 */
[----:B------:R2:W-:Y:S04]  /*17580*/  STL [R1+0x530], R30 ;  /* 0x0005301e01007387 */ /* 0x0005e80000100800 */
[----:B------:R2:W-:Y:S04]  /*17590*/  STL [R1+0x528], R31 ;  /* 0x0005281f01007387 */ /* 0x0005e80000100800 */
[----:B------:R2:W-:Y:S01]  /*175a0*/  STL [R1+0xa20], R27 ;  /* 0x000a201b01007387 */ /* 0x0005e20000100800 */
[C---:B---3--:R-:W-:Y:S03]  /*175b0*/  HMMA.16816.F32 R44, R12.reuse, R4, R44 ;  /* 0x000000040c2c723c */ /* 0x048fe6000000182c */
[----:B------:R3:W-:Y:S04]  /*175c0*/  STL [R1+0xa18], R37 ;  /* 0x000a182501007387 */ /* 0x0007e80000100800 */
[----:B------:R3:W-:Y:S04]  /*175d0*/  STL [R1+0x53c], R36 ;  /* 0x00053c2401007387 */ /* 0x0007e80000100800 */
[----:B------:R3:W-:Y:S04]  /*175e0*/  STL [R1+0xa10], R26 ;  /* 0x000a101a01007387 */ /* 0x0007e80000100800 */
[----:B------:R3:W-:Y:S04]  /*175f0*/  STL [R1+0x534], R39 ;  /* 0x0005342701007387 */ /* 0x0007e80000100800 */
[----:B------:R-:W3:Y:S01]  /*17600*/  LDL.LU R5, [R1+0x524] ;  /* 0x0005240001057983 */ /* 0x000ee20000300800 */
[C---:B----4-:R-:W-:Y:S03]  /*17610*/  HMMA.16816.F32 R48, R12.reuse, R16, R48 ;  /* 0x000000100c30723c */ /* 0x050fe60000001830 */
[----:B------:R4:W-:Y:S04]  /*17620*/  STL [R1+0xa08], R38 ;  /* 0x000a082601007387 */ /* 0x0009e80000100800 */
[----:B------:R-:W4:Y:S04]  /*17630*/  LDL.LU R16, [R1+0x9f8] ;  /* 0x0009f80001107983 */ /* 0x000f280000300800 */
[----:B------:R4:W-:Y:S04]  /*17640*/  STL [R1+0x52c], R60 ;  /* 0x00052c3c01007387 */ /* 0x0009e80000100800 */
[----:B------:R-:W4:Y:S04]  /*17650*/  LDL.LU R17, [R1+0xa1c] ;  /* 0x000a1c0001117983 */ /* 0x000f280000300800 */
[----:B------:R4:W-:Y:S01]  /*17660*/  STL [R1+0xa00], R61 ;  /* 0x000a003d01007387 */ /* 0x0009e20000100800 */
[C---:B------:R-:W-:Y:S03]  /*17670*/  HMMA.16816.F32 R52, R12.reuse, R20, R52 ;  /* 0x000000140c34723c */ /* 0x040fe60000001834 */
[----:B------:R-:W4:Y:S04]  /*17680*/  LDL.LU R20, [R1+0x9f0] ;  /* 0x0009f00001147983 */ /* 0x000f280000300800 */
[----:B------:R-:W4:Y:S01]  /*17690*/  LDL.LU R21, [R1+0xa14] ;  /* 0x000a140001157983 */ /* 0x000f220000300800 */
[----:B------:R-:W-:Y:S01]  /*176a0*/  ISETP.NE.U32.AND P0, PT, R35, R34, PT ;  /* 0x000000222300720c */ /* 0x000fe20003f05070 */
[----:B------:R-:W-:Y:S02]  /*176b0*/  HMMA.16816.F32 R56, R12, R24, R56 ;  /* 0x000000180c38723c */ /* 0x000fe40000001838 */
        /* <DEDUP_REMOVED lines=13> */
[----:B0-----:R-:W4:Y:S04]  /*17790*/  LDL.LU R35, [R1+0x9dc] ;  /* 0x0009dc0001237983 */ /* 0x001f280000300800 */
[----:B-1----:R-:W4:Y:S04]  /*177a0*/  LDL.LU R28, [R1+0x9b0] ;  /* 0x0009b000011c7983 */ /* 0x002f280000300800 */
[----:B--2---:R-:W2:Y:S04]  /*177b0*/  LDL.LU R29, [R1+0x9d4] ;  /* 0x0009d400011d7983 */ /* 0x004ea80000300800 */
[----:B------:R-:W2:Y:S04]  /*177c0*/  LDL.LU R30, [R1+0x9a8] ;  /* 0x0009a800011e7983 */ /* 0x000ea80000300800 */
[----:B------:R-:W2:Y:S04]  /*177d0*/  LDL.LU R31, [R1+0x9cc] ;  /* 0x0009cc00011f7983 */ /* 0x000ea80000300800 */
[----:B------:R-:W2:Y:S04]  /*177e0*/  LDL.LU R27, [R1+0x9a0] ;  /* 0x0009a000011b7983 */ /* 0x000ea80000300800 */
[----:B---3--:R-:W3:Y:S04]  /*177f0*/  LDL.LU R37, [R1+0x9c4] ;  /* 0x0009c40001257983 */ /* 0x008ee80000300800 */
[----:B------:R-:W3:Y:S04]  /*17800*/  LDL.LU R36, [R1+0x998] ;  /* 0x0009980001247983 */ /* 0x000ee80000300800 */
[----:B------:R-:W3:Y:S04]  /*17810*/  LDL.LU R26, [R1+0x9bc] ;  /* 0x0009bc00011a7983 */ /* 0x000ee80000300800 */
[----:B------:R-:W3:Y:S04]  /*17820*/  LDL.LU R39, [R1+0x990] ;  /* 0x0009900001277983 */ /* 0x000ee80000300800 */
[----:B----4-:R-:W4:Y:S04]  /*17830*/  LDL.LU R38, [R1+0x9b4] ;  /* 0x0009b40001267983 */ /* 0x010f280000300800 */
[----:B------:R-:W4:Y:S04]  /*17840*/  LDL.LU R60, [R1+0x988] ;  /* 0x00098800013c7983 */ /* 0x000f280000300800 */
[----:B------:R-:W4:Y:S01]  /*17850*/  LDL.LU R61, [R1+0x9ac] ;  /* 0x0009ac00013d7983 */ /* 0x000f220000300800 */
[----:B------:R-:W-:-:S02]  /*17860*/  IADD3.X R5, R5, UR13, RZ, P1, !PT ;  /* 0x0000000d05057c10 */ /* 0x000fc40008ffe4ff */
[----:B------:R-:W-:-:S03]  /*17870*/  IADD3 R16, P1, R16, UR9, RZ ;  /* 0x0000000910107c10 */ /* 0x000fc6000ff3e0ff */
[----:B------:R0:W-:Y:S01]  /*17880*/  STL [R1+0x524], R5 ;  /* 0x0005240501007387 */ /* 0x0001e20000100800 */
[----:B------:R-:W-:-:S03]  /*17890*/  IADD3.X R17, R17, UR13, RZ, P2, !PT ;  /* 0x0000000d11117c10 */ /* 0x000fc600097fe4ff */
[----:B------:R1:W-:Y:S04]  /*178a0*/  STL [R1+0x9f8], R16 ;  /* 0x0009f81001007387 */ /* 0x0003e80000100800 */
[----:B------:R1:W-:Y:S01]  /*178b0*/  STL [R1+0xa1c], R17 ;  /* 0x000a1c1101007387 */ /* 0x0003e20000100800 */
[----:B------:R-:W-:Y:S02]  /*178c0*/  IADD3 R20, P2, R20, UR9, RZ ;  /* 0x0000000914147c10 */ /* 0x000fe4000ff5e0ff */
[----:B------:R-:W-:-:S03]  /*178d0*/  IADD3.X R21, R21, UR13, RZ, P3, !PT ;  /* 0x0000000d15157c10 */ /* 0x000fc60009ffe4ff */
[----:B------:R1:W-:Y:S04]  /*178e0*/  STL [R1+0x9f0], R20 ;  /* 0x0009f01401007387 */ /* 0x0003e80000100800 */
[----:B------:R1:W-:Y:S01]  /*178f0*/  STL [R1+0xa14], R21 ;  /* 0x000a141501007387 */ /* 0x0003e20000100800 */
[----:B------:R-:W-:Y:S02]  /*17900*/  IADD3 R24, P3, R24, UR9, RZ ;  /* 0x0000000918187c10 */ /* 0x000fe4000ff7e0ff */
[----:B------:R-:W-:-:S03]  /*17910*/  IADD3.X R25, R25, UR13, RZ, P4, !PT ;  /* 0x0000000d19197c10 */ /* 0x000fc6000a7fe4ff */
[----:B------:R1:W-:Y:S01]  /*17920*/  STL [R1+0x9e8], R24 ;  /* 0x0009e81801007387 */ /* 0x0003e20000100800 */
[----:B------:R-:W-:-:S03]  /*17930*/  IADD3 R22, P4, R22, UR9, RZ ;  /* 0x0000000916167c10 */ /* 0x000fc6000ff9e0ff */
[----:B------:R1:W-:Y:S01]  /*17940*/  STL [R1+0xa0c], R25 ;  /* 0x000a0c1901007387 */ /* 0x0003e20000100800 */
        /* <DEDUP_REMOVED lines=24> */
[----:B--2---:R-:W-:-:S03]  /*17ad0*/  IADD3.X R29, R29, UR13, RZ, P5, !PT ;  /* 0x0000000d1d1d7c10 */ /* 0x004fc6000affe4ff */
[----:B------:R2:W-:Y:S01]  /*17ae0*/  STL [R1+0x9b0], R28 ;  /* 0x0009b01c01007387 */ /* 0x0005e20000100800 */
[----:B------:R-:W-:-:S03]  /*17af0*/  IADD3 R30, P5, R30, UR9, RZ ;  /* 0x000000091e1e7c10 */ /* 0x000fc6000ffbe0ff */
[----:B------:R2:W-:Y:S01]  /*17b00*/  STL [R1+0x9d4], R29 ;  /* 0x0009d41d01007387 */ /* 0x0005e20000100800 */
[----:B------:R-:W-:-:S03]  /*17b10*/  IADD3.X R31, R31, UR13, RZ, P6, !PT ;  /* 0x0000000d1f1f7c10 */ /* 0x000fc6000b7fe4ff */
[----:B------:R2:W-:Y:S01]  /*17b20*/  STL [R1+0x9a8], R30 ;  /* 0x0009a81e01007387 */ /* 0x0005e20000100800 */
[----:B------:R-:W-:-:S03]  /*17b30*/  IADD3 R27, P6, R27, UR9, RZ ;  /* 0x000000091b1b7c10 */ /* 0x000fc6000ffde0ff */
[----:B------:R2:W-:Y:S01]  /*17b40*/  STL [R1+0x9cc], R31 ;  /* 0x0009cc1f01007387 */ /* 0x0005e20000100800 */
[----:B---3--:R-:W-:-:S03]  /*17b50*/  IADD3.X R37, R37, UR13, RZ, P1, !PT ;  /* 0x0000000d25257c10 */ /* 0x008fc60008ffe4ff */
[----:B------:R3:W-:Y:S01]  /*17b60*/  STL [R1+0x9a0], R27 ;  /* 0x0009a01b01007387 */ /* 0x0007e20000100800 */
[----:B------:R-:W-:-:S03]  /*17b70*/  IADD3 R36, P1, R36, UR9, RZ ;  /* 0x0000000924247c10 */ /* 0x000fc6000ff3e0ff */
[----:B------:R3:W-:Y:S01]  /*17b80*/  STL [R1+0x9c4], R37 ;  /* 0x0009c42501007387 */ /* 0x0007e20000100800 */
[----:B------:R-:W-:-:S03]  /*17b90*/  IADD3.X R26, R26, UR13, RZ, P2, !PT ;  /* 0x0000000d1a1a7c10 */ /* 0x000fc600097fe4ff */
[----:B------:R3:W-:Y:S01]  /*17ba0*/  STL [R1+0x998], R36 ;  /* 0x0009982401007387 */ /* 0x0007e20000100800 */
[----:B------:R-:W-:-:S03]  /*17bb0*/  IADD3 R39, P2, R39, UR9, RZ ;  /* 0x0000000927277c10 */ /* 0x000fc6000ff5e0ff */
[----:B------:R3:W-:Y:S01]  /*17bc0*/  STL [R1+0x9bc], R26 ;  /* 0x0009bc1a01007387 */ /* 0x0007e20000100800 */
[----:B----4-:R-:W-:-:S03]  /*17bd0*/  IADD3.X R38, R38, UR13, RZ, P3, !PT ;  /* 0x0000000d26267c10 */ /* 0x010fc60009ffe4ff */
[----:B------:R4:W-:Y:S01]  /*17be0*/  STL [R1+0x990], R39 ;  /* 0x0009902701007387 */ /* 0x0009e20000100800 */
[----:B------:R-:W-:-:S03]  /*17bf0*/  IADD3 R60, P3, R60, UR9, RZ ;  /* 0x000000093c3c7c10 */ /* 0x000fc6000ff7e0ff */
[----:B0-----:R-:W4:Y:S01]  /*17c00*/  LDL.LU R5, [R1+0x980] ;  /* 0x0009800001057983 */ /* 0x001f220000300800 */
[----:B------:R-:W-:-:S03]  /*17c10*/  IADD3.X R61, R61, UR13, RZ, P4, !PT ;  /* 0x0000000d3d3d7c10 */ /* 0x000fc6000a7fe4ff */
[----:B------:R0:W-:Y:S04]  /*17c20*/  STL [R1+0x9b4], R38 ;  /* 0x0009b42601007387 */ /* 0x0001e80000100800 */
[----:B-1----:R-:W4:Y:S04]  /*17c30*/  LDL.LU R16, [R1+0x9a4] ;  /* 0x0009a40001107983 */ /* 0x002f280000300800 */
[----:B------:R1:W-:Y:S04]  /*17c40*/  STL [R1+0x988], R60 ;  /* 0x0009883c01007387 */ /* 0x0003e80000100800 */
[----:B------:R-:W4:Y:S04]  /*17c50*/  LDL.LU R17, [R1+0x978] ;  /* 0x0009780001117983 */ /* 0x000f280000300800 */
[----:B------:R1:W-:Y:S04]  /*17c60*/  STL [R1+0x9ac], R61 ;  /* 0x0009ac3d01007387 */ /* 0x0003e80000100800 */
        /* <DEDUP_REMOVED lines=25> */
[----:B0-----:R-:W4:Y:S04]  /*17e00*/  LDL.LU R38, [R1+0x910] ;  /* 0x0009100001267983 */ /* 0x001f280000300800 */
[----:B-1----:R-:W4:Y:S04]  /*17e10*/  LDL.LU R60, [R1+0x934] ;  /* 0x00093400013c7983 */ /* 0x002f280000300800 */
[----:B------:R-:W4:Y:S01]  /*17e20*/  LDL.LU R61, [R1+0x908] ;  /* 0x00090800013d7983 */ /* 0x000f220000300800 */
[----:B------:R-:W-:-:S02]  /*17e30*/  IADD3 R5, P4, R5, UR9, RZ ;  /* 0x0000000905057c10 */ /* 0x000fc4000ff9e0ff */
        /* <DEDUP_REMOVED lines=55> */
[----:B------:R4:W-:Y:S01]  /*181b0*/  STL [R1+0x93c], R39 ;  /* 0x00093c2701007387 */ /* 0x0009e20000100800 */
[----:B------:R-:W-:-:S03]  /*181c0*/  IADD3.X R60, R60, UR13, RZ, P1, !PT ;  /* 0x0000000d3c3c7c10 */ /* 0x000fc60008ffe4ff */
[----:B0-----:R-:W4:Y:S01]  /*181d0*/  LDL.LU R5, [R1+0x92c] ;  /* 0x00092c0001057983 */ /* 0x001f220000300800 */
[----:B------:R-:W-:-:S03]  /*181e0*/  IADD3 R61, P1, R61, UR9, RZ ;  /* 0x000000093d3d7c10 */ /* 0x000fc6000ff3e0ff */
        /* <DEDUP_REMOVED lines=30> */
[----:B0-----:R-:W4:Y:S04]  /*183d0*/  LDL.LU R38, [R1+0x8bc] ;  /* 0x0008bc0001267983 */ /* 0x001f280000300800 */
[----:B-1----:R-:W4:Y:S04]  /*183e0*/  LDL.LU R60, [R1+0x890] ;  /* 0x00089000013c7983 */ /* 0x002f280000300800 */
[----:B------:R-:W4:Y:S01]  /*183f0*/  LDL.LU R61, [R1+0x8b4] ;  /* 0x0008b400013d7983 */ /* 0x000f220000300800 */
[----:B------:R-:W-:-:S02]  /*18400*/  IADD3.X R5, R5, UR13, RZ, P2, !PT ;  /* 0x0000000d05057c10 */ /* 0x000fc400097fe4ff */
        /* <DEDUP_REMOVED lines=88> */
[----:B------:R-:W4:Y:S04]  /*18990*/  LDL.LU R39, [R1+0x844] ;  /* 0x0008440001277983 */ /* 0x000f280000300800 */
        /* <DEDUP_REMOVED lines=798> */
[----:B------:R-:W-:-:S03]  /*1bb80*/  IADD3.X R26, R26, UR10, RZ, P5, !PT ;  /* 0x0000000a1a1a7c10 */ /* 0x000fc6000affe4ff */
[----:B------:R1:W-:Y:S01]  /*1bb90*/  STL [R1+0x594], R36 ;  /* 0x0005942401007387 */ /* 0x0003e20000100800 */
[----:B------:R-:W-:-:S03]  /*1bba0*/  IADD3.X R39, R39, UR10, RZ, P6, !PT ;  /* 0x0000000a27277c10 */ /* 0x000fc6000b7fe4ff */
[----:B------:R1:W-:Y:S01]  /*1bbb0*/  STL [R1+0x58c], R26 ;  /* 0x00058c1a01007387 */ /* 0x0003e20000100800 */
[----:B------:R-:W-:-:S03]  /*1bbc0*/  IADD3.X R38, R38, UR10, RZ, P1, !PT ;  /* 0x0000000a26267c10 */ /* 0x000fc60008ffe4ff */
[----:B------:R1:W-:Y:S01]  /*1bbd0*/  STL [R1+0x584], R39 ;  /* 0x0005842701007387 */ /* 0x0003e20000100800 */
[----:B------:R-:W-:Y:S02]  /*1bbe0*/  IADD3.X R60, R60, UR10, RZ, P2, !PT ;  /* 0x0000000a3c3c7c10 */ /* 0x000fe400097fe4ff */
[----:B------:R-:W-:-:S05]  /*1bbf0*/  IADD3.X R61, R61, UR10, RZ, P3, !PT ;  /* 0x0000000a3d3d7c10 */ /* 0x000fca0009ffe4ff */
[----:B------:R1:W-:Y:S04]  /*1bc00*/  STL [R1+0x56c], R61 ;  /* 0x00056c3d01007387 */ /* 0x0003e80000100800 */
[----:B------:R1:W-:Y:S04]  /*1bc10*/  STL [R1+0x57c], R38 ;  /* 0x00057c2601007387 */ /* 0x0003e80000100800 */
[----:B------:R1:W-:Y:S01]  /*1bc20*/  STL [R1+0x574], R60 ;  /* 0x0005743c01007387 */ /* 0x0003e20000100800 */
[----:B------:R-:W-:Y:S05]  /*1bc30*/  @P0 BRA `(.L_x_1) ;  /* 0xfffffee400780947 */ /* 0x000fea000383ffff */
.L_x_0:
[----:B-----5:R-:W2:Y:S01]  /*1bc40*/  LDL.LU R0, [R1+0xc] ;  /* 0x00000c0001007983 */ /* 0x020ea20000300800 */
[----:B------:R-:W-:Y:S01]  /*1bc50*/  F2FP.SATFINITE.E5M2.F32.PACK_AB_MERGE_C R42, R43, R42, RZ ;  /* 0x0000002a2b2a723e */ /* 0x000fe200048060ff */
[----:B------:R-:W-:Y:S01]  /*1bc60*/  ULDC.64 UR26, c[0x0][0x228] ;  /* 0x00008a00001a7ab9 */ /* 0x000fe20000000a00 */
[----:B------:R-:W-:Y:S01]  /*1bc70*/  F2FP.SATFINITE.E5M2.F32.PACK_AB_MERGE_C R9, R9, R8, RZ ;  /* 0x000000080909723e */ /* 0x000fe200048060ff */
[----:B-1----:R-:W3:Y:S01]  /*1bc80*/  LDL.LU R61, [R1+0x20] ;  /* 0x00002000013d7983 */ /* 0x002ee20000300800 */
[----:B------:R-:W1:Y:S01]  /*1bc90*/  S2UR UR5, SR_CgaCtaId ;  /* 0x00000000000579c3 */ /* 0x000e620000008800 */
[----:B------:R-:W-:Y:S01]  /*1bca0*/  UMOV UR4, 0x400 ;  /* 0x0000040000047882 */ /* 0x000fe20000000000 */
[----:B------:R-:W-:Y:S01]  /*1bcb0*/  ULDC.64 UR8, c[0x0][0x220] ;  /* 0x0000880000087ab9 */ /* 0x000fe20000000a00 */
[----:B------:R-:W3:Y:S01]  /*1bcc0*/  LDL.LU R60, [R1+0x24] ;  /* 0x00002400013c7983 */ /* 0x000ee20000300800 */
[----:B------:R-:W-:Y:S01]  /*1bcd0*/  ULDC.64 UR28, c[0x0][0x228] ;  /* 0x00008a00001c7ab9 */ /* 0x000fe20000000a00 */
[----:B------:R-:W-:Y:S01]  /*1bce0*/  ULDC.64 UR10, c[0x0][0x220] ;  /* 0x00008800000a7ab9 */ /* 0x000fe20000000a00 */
[----:B------:R-:W-:Y:S01]  /*1bcf0*/  ULDC UR12, c[0x0][0x22c] ;  /* 0x00008b00000c7ab9 */ /* 0x000fe20000000800 */
[----:B------:R-:W4:Y:S01]  /*1bd00*/  LDL.LU R39, [R1+0x28] ;  /* 0x0000280001277983 */ /* 0x000f220000300800 */
[----:B------:R-:W-:Y:S01]  /*1bd10*/  ULDC.64 UR22, c[0x0][0x228] ;  /* 0x00008a0000167ab9 */ /* 0x000fe20000000a00 */
[----:B------:R-:W-:Y:S01]  /*1bd20*/  ULDC.64 UR20, c[0x0][0x228] ;  /* 0x00008a0000147ab9 */ /* 0x000fe20000000a00 */
[----:B------:R-:W-:Y:S01]  /*1bd30*/  ULDC.64 UR18, c[0x0][0x228] ;  /* 0x00008a0000127ab9 */ /* 0x000fe20000000a00 */
[----:B------:R-:W4:Y:S01]  /*1bd40*/  LDL.LU R38, [R1+0x2c] ;  /* 0x00002c0001267983 */ /* 0x000f220000300800 */
[----:B------:R-:W-:Y:S01]  /*1bd50*/  ULDC.64 UR16, c[0x0][0x228] ;  /* 0x00008a0000107ab9 */ /* 0x000fe20000000a00 */
[----:B------:R-:W-:Y:S01]  /*1bd60*/  ULDC.64 UR14, c[0x0][0x228] ;  /* 0x00008a00000e7ab9 */ /* 0x000fe20000000a00 */
[----:B------:R-:W-:Y:S01]  /*1bd70*/  ULDC.64 UR24, c[0x0][0x228] ;  /* 0x00008a0000187ab9 */ /* 0x000fe20000000a00 */
        /* <DEDUP_REMOVED lines=30> */
[----:B------:R-:W4:Y:S04]  /*1bf60*/  LDL.LU R3, [R1+0x2a8] ;  /* 0x0002a80001037983 */ /* 0x000f280000300800 */
[----:B------:R-:W4:Y:S04]  /*1bf70*/  LDL.LU R2, [R1+0x2ac] ;  /* 0x0002ac0001027983 */ /* 0x000f280000300800 */
[----:B------:R0:W-:Y:S04]  /*1bf80*/  STL [R1+0xcf4], R57 ;  /* 0x000cf43901007387 */ /* 0x0001e80000100800 */
[----:B0-----:R-:W4:Y:S04]  /*1bf90*/  LDL.LU R57, [R1+0x8] ;  /* 0x0000080001397983 */ /* 0x001f280000300800 */
[----:B------:R0:W-:Y:S04]  /*1bfa0*/  STL [R1+0xcf0], R56 ;  /* 0x000cf03801007387 */ /* 0x0001e80000100800 */
[----:B0-----:R-:W4:Y:S04]  /*1bfb0*/  LDL.LU R56, [R1+0x4] ;  /* 0x0000040001387983 */ /* 0x001f280000300800 */
[----:B------:R0:W-:Y:S04]  /*1bfc0*/  STL [R1+0xcec], R59 ;  /* 0x000cec3b01007387 */ /* 0x0001e80000100800 */
[----:B0-----:R-:W4:Y:S01]  /*1bfd0*/  LDL.LU R59, [R1] ;  /* 0x00000000013b7983 */ /* 0x001f220000300800 */
[----:B------:R-:W-:-:S03]  /*1bfe0*/  F2FP.SATFINITE.E5M2.F32.PACK_AB_MERGE_C R8, R11, R10, RZ ;  /* 0x0000000a0b08723e */ /* 0x000fc600048060ff */
        /* <DEDUP_REMOVED lines=12> */
[----:B------:R4:W-:Y:S01]  /*1c0b0*/  STL [R1+0xcb8], R46 ;  /* 0x000cb82e01007387 */ /* 0x0009e20000100800 */
[----:B--2---:R-:W-:-:S02]  /*1c0c0*/  F2FP.SATFINITE.E5M2.F32.PACK_AB_MERGE_C R6, R6, R7, RZ ;  /* 0x000000070606723e */ /* 0x004fc400048060ff */
[----:B---3--:R-:W-:Y:S02]  /*1c0d0*/  F2FP.SATFINITE.E5M2.F32.PACK_AB_MERGE_C R4, R4, R5, RZ ;  /* 0x000000050404723e */ /* 0x008fe400048060ff */
[----:B----4-:R-:W-:Y:S02]  /*1c0e0*/  F2FP.SATFINITE.E5M2.F32.PACK_AB_MERGE_C R46, R0, R57, RZ ;  /* 0x00000039002e723e */ /* 0x010fe400048060ff */
[----:B------:R-:W-:Y:S02]  /*1c0f0*/  F2FP.SATFINITE.E5M2.F32.PACK_AB_MERGE_C R0, R41, R40, RZ ;  /* 0x000000282900723e */ /* 0x000fe400048060ff */
[----:B------:R-:W-:Y:S01]  /*1c100*/  F2FP.SATFINITE.E5M2.F32.PACK_AB_MERGE_C R40, R14, R15, RZ ;  /* 0x0000000f0e28723e */ /* 0x000fe200048060ff */
[----:B------:R-:W-:Y:S01]  /*1c110*/  STL [R1+0xcf8], R46 ;  /* 0x000cf82e01007387 */ /* 0x000fe20000100800 */
[----:B------:R-:W-:-:S05]  /*1c120*/  F2FP.SATFINITE.E5M2.F32.PACK_AB_MERGE_C R44, R56, R59, RZ ;  /* 0x0000003b382c723e */ /* 0x000fca00048060ff */
[----:B------:R-:W-:Y:S04]  /*1c130*/  STL [R1+0x3c4], R44 ;  /* 0x0003c42c01007387 */ /* 0x000fe80000100800 */
[----:B------:R-:W-:Y:S04]  /*1c140*/  STL [R1+0xcfc], R42 ;  /* 0x000cfc2a01007387 */ /* 0x000fe80000100800 */
[----:B------:R0:W-:Y:S04]  /*1c150*/  STL [R1+0x3c8], R0 ;  /* 0x0003c80001007387 */ /* 0x0001e80000100800 */
[----:B------:R2:W-:Y:S04]  /*1c160*/  STL [R1+0x3d4], R9 ;  /* 0x0003d40901007387 */ /* 0x0005e80000100800 */
[----:B------:R3:W-:Y:S01]  /*1c170*/  STL [R1+0x3d0], R8 ;  /* 0x0003d00801007387 */ /* 0x0007e20000100800 */
[----:B0-----:R-:W-:-:S02]  /*1c180*/  F2FP.SATFINITE.E5M2.F32.PACK_AB_MERGE_C R0, R60, R61, RZ ;  /* 0x0000003d3c00723e */ /* 0x001fc400048060ff */
[----:B--2---:R-:W-:-:S03]  /*1c190*/  F2FP.SATFINITE.E5M2.F32.PACK_AB_MERGE_C R9, R38, R39, RZ ;  /* 0x000000272609723e */ /* 0x004fc600048060ff */
[----:B------:R0:W-:Y:S01]  /*1c1a0*/  STL [R1+0x3dc], R0 ;  /* 0x0003dc0001007387 */ /* 0x0001e20000100800 */
[----:B------:R-:W-:Y:S02]  /*1c1b0*/  F2FP.SATFINITE.E5M2.F32.PACK_AB_MERGE_C R38, R16, R17, RZ ;  /* 0x000000111026723e */ /* 0x000fe400048060ff */
[----:B---3--:R-:W-:Y:S01]  /*1c1c0*/  F2FP.SATFINITE.E5M2.F32.PACK_AB_MERGE_C R8, R36, R37, RZ ;  /* 0x000000252408723e */ /* 0x008fe200048060ff */
[----:B------:R2:W-:Y:S04]  /*1c1d0*/  STL [R1+0x3d8], R9 ;  /* 0x0003d80901007387 */ /* 0x0005e80000100800 */
[----:B------:R3:W-:Y:S01]  /*1c1e0*/  STL [R1+0x3e4], R8 ;  /* 0x0003e40801007387 */ /* 0x0007e20000100800 */
[----:B0-----:R-:W-:Y:S02]  /*1c1f0*/  F2FP.SATFINITE.E5M2.F32.PACK_AB_MERGE_C R0, R34, R35, RZ ;  /* 0x000000232200723e */ /* 0x001fe400048060ff */
[----:B--2---:R-:W-:-:S03]  /*1c200*/  F2FP.SATFINITE.E5M2.F32.PACK_AB_MERGE_C R9, R32, R33, RZ ;  /* 0x000000212009723e */ /* 0x004fc600048060ff */
[----:B------:R0:W-:Y:S01]  /*1c210*/  STL [R1+0x3e0], R0 ;  /* 0x0003e00001007387 */ /* 0x0001e20000100800 */
[----:B------:R-:W-:Y:S02]  /*1c220*/  F2FP.SATFINITE.E5M2.F32.PACK_AB_MERGE_C R33, R20, R21, RZ ;  /* 0x000000151421723e */ /* 0x000fe400048060ff */
[----:B---3--:R-:W-:Y:S01]  /*1c230*/  F2FP.SATFINITE.E5M2.F32.PACK_AB_MERGE_C R8, R30, R31, RZ ;  /* 0x0000001f1e08723e */ /* 0x008fe200048060ff */
[----:B------:R2:W-:Y:S01]  /*1c240*/  STL [R1+0x3ec], R9 ;  /* 0x0003ec0901007387 */ /* 0x0005e20000100800 */
[----:B------:R-:W-:-:S03]  /*1c250*/  F2FP.SATFINITE.E5M2.F32.PACK_AB_MERGE_C R31, R18, R19, RZ ;  /* 0x00000013121f723e */ /* 0x000fc600048060ff */
[----:B------:R3:W-:Y:S01]  /*1c260*/  STL [R1+0x3e8], R8 ;  /* 0x0003e80801007387 */ /* 0x0007e20000100800 */
[----:B0-----:R-:W-:Y:S02]  /*1c270*/  F2FP.SATFINITE.E5M2.F32.PACK_AB_MERGE_C R0, R28, R29, RZ ;  /* 0x0000001d1c00723e */ /* 0x001fe400048060ff */
[----:B--2---:R-:W-:-:S03]  /*1c280*/  F2FP.SATFINITE.E5M2.F32.PACK_AB_MERGE_C R9, R26, R27, RZ ;  /* 0x0000001b1a09723e */ /* 0x004fc600048060ff */
[----:B------:R0:W-:Y:S01]  /*1c290*/  STL [R1+0x3b4], R0 ;  /* 0x0003b40001007387 */ /* 0x0001e20000100800 */
[----:B---3--:R-:W-:-:S03]  /*1c2a0*/  F2FP.SATFINITE.E5M2.F32.PACK_AB_MERGE_C R8, R24, R25, RZ ;  /* 0x000000191808723e */ /* 0x008fc600048060ff */
[----:B------:R-:W-:Y:S04]  /*1c2b0*/  STL [R1+0x3b0], R9 ;  /* 0x0003b00901007387 */ /* 0x000fe80000100800 */
[----:B------:R-:W-:Y:S01]  /*1c2c0*/  STL [R1+0x2e4], R8 ;  /* 0x0002e40801007387 */ /* 0x000fe20000100800 */
[----:B0-----:R-:W-:-:S03]  /*1c2d0*/  F2FP.SATFINITE.E5M2.F32.PACK_AB_MERGE_C R0, R22, R23, RZ ;  /* 0x000000171600723e */ /* 0x001fc600048060ff */
[----:B------:R-:W-:Y:S04]  /*1c2e0*/  STL [R1+0xd00], R33 ;  /* 0x000d002101007387 */ /* 0x000fe80000100800 */
[----:B------:R0:W-:Y:S04]  /*1c2f0*/  STL [R1+0x2e0], R0 ;  /* 0x0002e00001007387 */ /* 0x0001e80000100800 */
[----:B------:R-:W-:Y:S04]  /*1c300*/  STL [R1+0xd04], R31 ;  /* 0x000d041f01007387 */ /* 0x000fe80000100800 */
[----:B------:R-:W-:Y:S01]  /*1c310*/  STL [R1+0xd08], R38 ;  /* 0x000d082601007387 */ /* 0x000fe20000100800 */
[----:B0-----:R-:W-:-:S03]  /*1c320*/  F2FP.SATFINITE.E5M2.F32.PACK_AB_MERGE_C R0, R12, R13, RZ ;  /* 0x0000000d0c00723e */ /* 0x001fc600048060ff */
[----:B------:R-:W-:Y:S04]  /*1c330*/  STL [R1+0xd0c], R40 ;  /* 0x000d0c2801007387 */ /* 0x000fe80000100800 */
[----:B------:R0:W-:Y:S04]  /*1c340*/  STL [R1+0x8c], R0 ;  /* 0x00008c0001007387 */ /* 0x0001e80000100800 */
[----:B------:R-:W-:Y:S04]  /*1c350*/  STL [R1+0x88], R6 ;  /* 0x0000880601007387 */ /* 0x000fe80000100800 */
[----:B------:R-:W2:Y:S01]  /*1c360*/  LDL.LU R44, [R1+0x290] ;  /* 0x00029000012c7983 */ /* 0x000ea20000300800 */
[----:B0-----:R-:W-:-:S03]  /*1c370*/  F2FP.SATFINITE.E5M2.F32.PACK_AB_MERGE_C R0, R2, R3, RZ ;  /* 0x000000030200723e */ /* 0x001fc600048060ff */
[----:B------:R-:W-:Y:S04]  /*1c380*/  STL [R1+0x2a4], R4 ;  /* 0x0002a40401007387 */ /* 0x000fe80000100800 */
[----:B------:R-:W2:Y:S04]  /*1c390*/  LDL.LU R45, [R1+0x294] ;  /* 0x00029400012d7983 */ /* 0x000ea80000300800 */
[----:B------:R0:W-:Y:S04]  /*1c3a0*/  STL [R1+0x2a0], R0 ;  /* 0x0002a00001007387 */ /* 0x0001e80000100800 */
[----:B------:R-:W3:Y:S04]  /*1c3b0*/  LDL.LU R50, [R1+0x298] ;  /* 0x0002980001327983 */ /* 0x000ee80000300800 */
[----:B------:R-:W3:Y:S04]  /*1c3c0*/  LDL.LU R51, [R1+0x29c] ;  /* 0x00029c0001337983 */ /* 0x000ee80000300800 */
        /* <DEDUP_REMOVED lines=44> */
[----:B--2---:R-:W-:-:S05]  /*1c690*/  F2FP.SATFINITE.E5M2.F32.PACK_AB_MERGE_C R8, R45, R44, RZ ;  /* 0x0000002c2d08723e */ /* 0x004fca00048060ff */
[----:B------:R0:W-:Y:S01]  /*1c6a0*/  STL [R1+0x294], R8 ;  /* 0x0002940801007387 */ /* 0x0001e20000100800 */
[----:B---3--:R-:W-:Y:S02]  /*1c6b0*/  F2FP.SATFINITE.E5M2.F32.PACK_AB_MERGE_C R10, R51, R50, RZ ;  /* 0x00000032330a723e */ /* 0x008fe400048060ff */
[----:B----4-:R-:W-:-:S03]  /*1c6c0*/  F2FP.SATFINITE.E5M2.F32.PACK_AB_MERGE_C R9, R49, R48, RZ ;  /* 0x000000303109723e */ /* 0x010fc600048060ff */
[----:B------:R2:W-:Y:S01]  /*1c6d0*/  STL [R1+0x290], R10 ;  /* 0x0002900a01007387 */ /* 0x0005e20000100800 */
[----:B0-----:R-:W-:-:S03]  /*1c6e0*/  F2FP.SATFINITE.E5M2.F32.PACK_AB_MERGE_C R8, R55, R54, RZ ;  /* 0x000000363708723e */ /* 0x001fc600048060ff */
[----:B------:R0:W-:Y:S04]  /*1c6f0*/  STL [R1+0x29c], R9 ;  /* 0x00029c0901007387 */ /* 0x0001e80000100800 */
[----:B------:R3:W-:Y:S01]  /*1c700*/  STL [R1+0x298], R8 ;  /* 0x0002980801007387 */ /* 0x0007e20000100800 */
[----:B--2---:R-:W-:Y:S02]  /*1c710*/  F2FP.SATFINITE.E5M2.F32.PACK_AB_MERGE_C R10, R52, R53, RZ ;  /* 0x00000035340a723e */ /* 0x004fe400048060ff */
[----:B0-----:R-:W-:-:S03]  /*1c720*/  F2FP.SATFINITE.E5M2.F32.PACK_AB_MERGE_C R9, R59, R58, RZ ;  /* 0x0000003a3b09723e */ /* 0x001fc600048060ff */
[----:B------:R-:W-:Y:S01]  /*1c730*/  STL [R1+0x2ac], R10 ;  /* 0x0002ac0a01007387 */ /* 0x000fe20000100800 */
[----:B---3--:R-:W-:-:S03]  /*1c740*/  F2FP.SATFINITE.E5M2.F32.PACK_AB_MERGE_C R8, R57, R56, RZ ;  /* 0x000000383908723e */ /* 0x008fc600048060ff */
[----:B------:R-:W-:Y:S04]  /*1c750*/  STL [R1+0x2a8], R9 ;  /* 0x0002a80901007387 */ /* 0x000fe80000100800 */
[----:B------:R-:W-:Y:S01]  /*1c760*/  STL [R1+0x284], R8 ;  /* 0x0002840801007387 */ /* 0x000fe20000100800 */
[----:B------:R-:W-:Y:S02]  /*1c770*/  F2FP.SATFINITE.E5M2.F32.PACK_AB_MERGE_C R0, R61, R0, RZ ;  /* 0x000000003d00723e */ /* 0x000fe400048060ff */
[----:B------:R-:W-:-:S05]  /*1c780*/  F2FP.SATFINITE.E5M2.F32.PACK_AB_MERGE_C R25, R25, R60, RZ ;  /* 0x0000003c1919723e */ /* 0x000fca00048060ff */
[----:B------:R-:W-:Y:S01]  /*1c790*/  STL [R1+0xd10], R25 ;  /* 0x000d101901007387 */ /* 0x000fe20000100800 */
[----:B------:R-:W-:-:S03]  /*1c7a0*/  F2FP.SATFINITE.E5M2.F32.PACK_AB_MERGE_C R24, R24, R39, RZ ;  /* 0x000000271818723e */ /* 0x000fc600048060ff */
[----:B------:R0:W-:Y:S01]  /*1c7b0*/  STL [R1+0x280], R0 ;  /* 0x0002800001007387 */ /* 0x0001e20000100800 */
[----:B------:R-:W-:-:S03]  /*1c7c0*/  F2FP.SATFINITE.E5M2.F32.PACK_AB_MERGE_C R27, R27, R37, RZ ;  /* 0x000000251b1b723e */ /* 0x000fc600048060ff */
[----:B------:R-:W-:Y:S01]  /*1c7d0*/  STL [R1+0xd14], R24 ;  /* 0x000d141801007387 */ /* 0x000fe20000100800 */
[----:B------:R-:W-:-:S03]  /*1c7e0*/  F2FP.SATFINITE.E5M2.F32.PACK_AB_MERGE_C R26, R26, R36, RZ ;  /* 0x000000241a1a723e */ /* 0x000fc600048060ff */
[----:B------:R-:W-:Y:S01]  /*1c7f0*/  STL [R1+0xd18], R27 ;  /* 0x000d181b01007387 */ /* 0x000fe20000100800 */
[----:B------:R-:W-:-:S03]  /*1c800*/  F2FP.SATFINITE.E5M2.F32.PACK_AB_MERGE_C R34, R34, R35, RZ ;  /* 0x000000232222723e */ /* 0x000fc600048060ff */
[----:B------:R-:W-:Y:S01]  /*1c810*/  STL [R1+0xd1c], R26 ;  /* 0x000d1c1a01007387 */ /* 0x000fe20000100800 */
[----:B------:R-:W-:-:S03]  /*1c820*/  F2FP.SATFINITE.E5M2.F32.PACK_AB_MERGE_C R29, R29, R32, RZ ;  /* 0x000000201d1d723e */ /* 0x000fc600048060ff */
[----:B------:R-:W-:Y:S04]  /*1c830*/  STL [R1+0xd20], R34 ;  /* 0x000d202201007387 */ /* 0x000fe80000100800 */
[----:B------:R-:W-:Y:S01]  /*1c840*/  STL [R1+0xd24], R29 ;  /* 0x000d241d01007387 */ /* 0x000fe20000100800 */
[----:B0-----:R-:W-:Y:S02]  /*1c850*/  F2FP.SATFINITE.E5M2.F32.PACK_AB_MERGE_C R0, R28, R30, RZ ;  /* 0x0000001e1c00723e */ /* 0x001fe400048060ff */
[----:B------:R-:W-:-:S05]  /*1c860*/  F2FP.SATFINITE.E5M2.F32.PACK_AB_MERGE_C R36, R22, R23, RZ ;  /* 0x000000171624723e */ /* 0x000fca00048060ff */
[----:B------:R-:W-:Y:S01]  /*1c870*/  STL [R1+0xd28], R36 ;  /* 0x000d282401007387 */ /* 0x000fe20000100800 */
[----:B------:R-:W-:-:S03]  /*1c880*/  F2FP.SATFINITE.E5M2.F32.PACK_AB_MERGE_C R8, R20, R21, RZ ;  /* 0x000000151408723e */ /* 0x000fc600048060ff */
[----:B------:R0:W-:Y:S04]  /*1c890*/  STL [R1+0x48], R0 ;  /* 0x0000480001007387 */ /* 0x0001e80000100800 */
[----:B------:R2:W-:Y:S01]  /*1c8a0*/  STL [R1+0x58], R8 ;  /* 0x0000580801007387 */ /* 0x0005e20000100800 */
[----:B0-----:R-:W-:Y:S02]  /*1c8b0*/  F2FP.SATFINITE.E5M2.F32.PACK_AB_MERGE_C R0, R18, R19, RZ ;  /* 0x000000131200723e */ /* 0x001fe400048060ff */
[----:B------:R-:W-:-:S03]  /*1c8c0*/  F2FP.SATFINITE.E5M2.F32.PACK_AB_MERGE_C R9, R16, R17, RZ ;  /* 0x000000111009723e */ /* 0x000fc600048060ff */
[----:B------:R0:W-:Y:S01]  /*1c8d0*/  STL [R1+0x54], R0 ;  /* 0x0000540001007387 */ /* 0x0001e20000100800 */
[----:B--2---:R-:W-:-:S03]  /*1c8e0*/  F2FP.SATFINITE.E5M2.F32.PACK_AB_MERGE_C R8, R14, R15, RZ ;  /* 0x0000000f0e08723e */ /* 0x004fc600048060ff */
[----:B------:R-:W-:Y:S01]  /*1c8f0*/  STL [R1+0x80], R9 ;  /* 0x0000800901007387 */ /* 0x000fe20000100800 */
[----:B0-----:R-:W-:-:S03]  /*1c900*/  F2FP.SATFINITE.E5M2.F32.PACK_AB_MERGE_C R0, R12, R13, RZ ;  /* 0x0000000d0c00723e */ /* 0x001fc600048060ff */
[----:B------:R-:W-:Y:S04]  /*1c910*/  STL [R1+0x7c], R8 ;  /* 0x00007c0801007387 */ /* 0x000fe80000100800 */
[----:B------:R0:W-:Y:S01]  /*1c920*/  STL [R1+0x230], R0 ;  /* 0x0002300001007387 */ /* 0x0001e20000100800 */
[----:B------:R-:W-:-:S05]  /*1c930*/  F2FP.SATFINITE.E5M2.F32.PACK_AB_MERGE_C R6, R6, R7, RZ ;  /* 0x000000070606723e */ /* 0x000fca00048060ff */
[----:B------:R-:W-:Y:S01]  /*1c940*/  STL [R1+0x84], R6 ;  /* 0x0000840601007387 */ /* 0x000fe20000100800 */
[----:B------:R-:W-:-:S03]  /*1c950*/  F2FP.SATFINITE.E5M2.F32.PACK_AB_MERGE_C R4, R4, R5, RZ ;  /* 0x000000050404723e */ /* 0x000fc600048060ff */
[----:B------:R-:W2:Y:S04]  /*1c960*/  LDL.LU R41, [R1+0x210] ;  /* 0x0002100001297983 */ /* 0x000ea80000300800 */
[----:B------:R-:W-:Y:S01]  /*1c970*/  STL [R1+0x224], R4 ;  /* 0x0002240401007387 */ /* 0x000fe20000100800 */
[----:B0-----:R-:W-:-:S03]  /*1c980*/  F2FP.SATFINITE.E5M2.F32.PACK_AB_MERGE_C R0, R2, R3, RZ ;  /* 0x000000030200723e */ /* 0x001fc600048060ff */
        /* <DEDUP_REMOVED lines=45> */
[----:B------:R-:W-:Y:S01]  /*1cc60*/  STL [R1+0xd2c], R43 ;  /* 0x000d2c2b01007387 */ /* 0x000fe20000100800 */
[----:B---3--:R-:W-:Y:S02]  /*1cc70*/  F2FP.SATFINITE.E5M2.F32.PACK_AB_MERGE_C R37, R37, R47, RZ ;  /* 0x0000002f2525723e */ /* 0x008fe400048060ff */
[----:B----4-:R-:W-:-:S03]  /*1cc80*/  F2FP.SATFINITE.E5M2.F32.PACK_AB_MERGE_C R39, R39, R44, RZ ;  /* 0x0000002c2727723e */ /* 0x010fc600048060ff */
[----:B------:R-:W-:Y:S01]  /*1cc90*/  STL [R1+0xd30], R37 ;  /* 0x000d302501007387 */ /* 0x000fe20000100800 */
[----:B------:R-:W-:-:S03]  /*1cca0*/  F2FP.SATFINITE.E5M2.F32.PACK_AB_MERGE_C R35, R35, R45, RZ ;  /* 0x0000002d2323723e */ /* 0x000fc600048060ff */
        /* <DEDUP_REMOVED lines=8> */
[----:B------:R0:W-:Y:S01]  /*1cd30*/  STL [R1+0x2c], R10 ;  /* 0x00002c0a01007387 */ /* 0x0001e20000100800 */
[----:B------:R-:W-:-:S03]  /*1cd40*/  F2FP.SATFINITE.E5M2.F32.PACK_AB_MERGE_C R8, R52, R53, RZ ;  /* 0x000000353408723e */ /* 0x000fc600048060ff */
[----:B------:R2:W-:Y:S04]  /*1cd50*/  STL [R1+0xc], R9 ;  /* 0x00000c0901007387 */ /* 0x0005e80000100800 */
[----:B------:R3:W-:Y:S01]  /*1cd60*/  STL [R1+0x44], R8 ;  /* 0x0000440801007387 */ /* 0x0007e20000100800 */
[----:B0-----:R-:W-:Y:S02]  /*1cd70*/  F2FP.SATFINITE.E5M2.F32.PACK_AB_MERGE_C R10, R59, R58, RZ ;  /* 0x0000003a3b0a723e */ /* 0x001fe400048060ff */
[----:B--2---:R-:W-:-:S03]  /*1cd80*/  F2FP.SATFINITE.E5M2.F32.PACK_AB_MERGE_C R9, R57, R56, RZ ;  /* 0x000000383909723e */ /* 0x004fc600048060ff */
[----:B------:R-:W-:Y:S01]  /*1cd90*/  STL [R1+0x40], R10 ;  /* 0x0000400a01007387 */ /* 0x000fe20000100800 */
[----:B---3--:R-:W-:-:S03]  /*1cda0*/  F2FP.SATFINITE.E5M2.F32.PACK_AB_MERGE_C R8, R61, R0, RZ ;  /* 0x000000003d08723e */ /* 0x008fc600048060ff */
[----:B------:R0:W-:Y:S01]  /*1cdb0*/  STL [R1+0x50], R9 ;  /* 0x0000500901007387 */ /* 0x0001e20000100800 */
[----:B------:R-:W-:-:S03]  /*1cdc0*/  F2FP.SATFINITE.E5M2.F32.PACK_AB_MERGE_C R0, R30, R60, RZ ;  /* 0x0000003c1e00723e */ /* 0x000fc600048060ff */
[----:B------:R2:W-:Y:S04]  /*1cdd0*/  STL [R1+0x4c], R8 ;  /* 0x00004c0801007387 */ /* 0x0005e80000100800 */
[----:B------:R3:W-:Y:S01]  /*1cde0*/  STL [R1+0x70], R0 ;  /* 0x0000700001007387 */ /* 0x0007e20000100800 */
[----:B0-----:R-:W-:Y:S02]  /*1cdf0*/  F2FP.SATFINITE.E5M2.F32.PACK_AB_MERGE_C R9, R22, R23, RZ ;  /* 0x000000171609723e */ /* 0x001fe400048060ff */
[----:B--2---:R-:W-:-:S03]  /*1ce00*/  F2FP.SATFINITE.E5M2.F32.PACK_AB_MERGE_C R8, R20, R21, RZ ;  /* 0x000000151408723e */ /* 0x004fc600048060ff */
[----:B------:R0:W-:Y:S01]  /*1ce10*/  STL [R1+0x5c], R9 ;  /* 0x00005c0901007387 */ /* 0x0001e20000100800 */
[----:B---3--:R-:W-:-:S03]  /*1ce20*/  F2FP.SATFINITE.E5M2.F32.PACK_AB_MERGE_C R0, R18, R19, RZ ;  /* 0x000000131200723e */ /* 0x008fc600048060ff */
[----:B------:R2:W-:Y:S01]  /*1ce30*/  STL [R1+0x78], R8 ;  /* 0x0000780801007387 */ /* 0x0005e20000100800 */
        /* <DEDUP_REMOVED lines=9> */
[----:B------:R4:W-:Y:S04]  /*1ced0*/  STL [R1+0xd50], R18 ;  /* 0x000d501201007387 */ /* 0x0009e80000100800 */
[----:B------:R-:W-:Y:S04]  /*1cee0*/  STL [R1+0xd54], R41 ;  /* 0x000d542901007387 */ /* 0x000fe80000100800 */
        /* <DEDUP_REMOVED lines=17> */
[----:B--2---:R-:W2:Y:S04]  /*1d000*/  LDL.LU R8, [R1+0x164] ;  /* 0x0001640001087983 */ /* 0x004ea80000300800 */
        /* <DEDUP_REMOVED lines=24> */
[----:B---3--:R-:W3:Y:S04]  /*1d190*/  LDL.LU R0, [R1+0x328] ;  /* 0x0003280001007983 */ /* 0x008ee80000300800 */
[----:B------:R-:W3:Y:S04]  /*1d1a0*/  LDL.LU R5, [R1+0x32c] ;  /* 0x00032c0001057983 */ /* 0x000ee80000300800 */
[----:B------:R-:W3:Y:S04]  /*1d1b0*/  LDL.LU R23, [R1+0x310] ;  /* 0x0003100001177983 */ /* 0x000ee80000300800 */
[----:B------:R-:W3:Y:S01]  /*1d1c0*/  LDL.LU R4, [R1+0x314] ;  /* 0x0003140001047983 */ /* 0x000ee20000300800 */
[----:B------:R-:W-:-:S03]  /*1d1d0*/  F2FP.SATFINITE.E5M2.F32.PACK_AB_MERGE_C R21, R2, R3, RZ ;  /* 0x000000030215723e */ /* 0x000fc600048060ff */
[----:B------:R-:W3:Y:S04]  /*1d1e0*/  LDL.LU R3, [R1+0x318] ;  /* 0x0003180001037983 */ /* 0x000ee80000300800 */
[----:B------:R-:W3:Y:S04]  /*1d1f0*/  LDL.LU R2, [R1+0x31c] ;  /* 0x00031c0001027983 */ /* 0x000ee80000300800 */
[----:B------:R-:W-:Y:S01]  /*1d200*/  STL [R1+0xd58], R21 ;  /* 0x000d581501007387 */ /* 0x000fe20000100800 */
[----:B----4-:R-:W-:Y:S02]  /*1d210*/  F2FP.SATFINITE.E5M2.F32.PACK_AB_MERGE_C R30, R30, R29, RZ ;  /* 0x0000001d1e1e723e */ /* 0x010fe400048060ff */
        /* <DEDUP_REMOVED lines=11> */
[----:B------:R-:W-:Y:S01]  /*1d2d0*/  STL [R1], R18 ;  /* 0x0000001201007387 */ /* 0x000fe20000100800 */
[----:B------:R-:W-:-:S03]  /*1d2e0*/  F2FP.SATFINITE.E5M2.F32.PACK_AB_MERGE_C R10, R10, R11, RZ ;  /* 0x0000000b0a0a723e */ /* 0x000fc600048060ff */
[----:B------:R-:W-:Y:S01]  /*1d2f0*/  STL [R1+0x8], R17 ;  /* 0x0000081101007387 */ /* 0x000fe20000100800 */
[----:B--2---:R-:W-:-:S03]  /*1d300*/  F2FP.SATFINITE.E5M2.F32.PACK_AB_MERGE_C R9, R8, R9, RZ ;  /* 0x000000090809723e */ /* 0x004fc600048060ff */
[----:B------:R-:W-:Y:S04]  /*1d310*/  STL [R1+0x20], R10 ;  /* 0x0000200a01007387 */ /* 0x000fe80000100800 */
[----:B------:R-:W-:Y:S01]  /*1d320*/  STL [R1+0x28], R9 ;  /* 0x0000280901007387 */ /* 0x000fe20000100800 */
[----:B------:R-:W-:Y:S02]  /*1d330*/  F2FP.SATFINITE.E5M2.F32.PACK_AB_MERGE_C R8, R46, R42, RZ ;  /* 0x0000002a2e08723e */ /* 0x000fe400048060ff */
[----:B------:R-:W-:-:S05]  /*1d340*/  F2FP.SATFINITE.E5M2.F32.PACK_AB_MERGE_C R16, R16, R47, RZ ;  /* 0x0000002f1010723e */ /* 0x000fca00048060ff */
[----:B------:R0:W-:Y:S04]  /*1d350*/  STL [R1+0xd6c], R16 ;  /* 0x000d6c1001007387 */ /* 0x0001e80000100800 */
[----:B------:R-:W-:Y:S01]  /*1d360*/  STL [R1+0x24], R8 ;  /* 0x0000240801007387 */ /* 0x000fe20000100800 */
[----:B---3--:R-:W-:-:S05]  /*1d370*/  F2FP.SATFINITE.E5M2.F32.PACK_AB_MERGE_C R4, R4, R23, RZ ;  /* 0x000000170404723e */ /* 0x008fca00048060ff */
[----:B------:R2:W-:Y:S01]  /*1d380*/  STL [R1+0xcac], R4 ;  /* 0x000cac0401007387 */ /* 0x0005e20000100800 */
[----:B------:R-:W-:-:S03]  /*1d390*/  F2FP.SATFINITE.E5M2.F32.PACK_AB_MERGE_C R3, R2, R3, RZ ;  /* 0x000000030203723e */ /* 0x000fc600048060ff */
[----:B0-----:R-:W3:Y:S01]  /*1d3a0*/  LDL.LU R16, [R1+0x100] ;  /* 0x0001000001107983 */ /* 0x001ee20000300800 */
[----:B------:R-:W-:-:S03]  /*1d3b0*/  F2FP.SATFINITE.E5M2.F32.PACK_AB_MERGE_C R5, R5, R0, RZ ;  /* 0x000000000505723e */ /* 0x000fc600048060ff */
        /* <DEDUP_REMOVED lines=28> */
[----:B------:R-:W-:-:S03]  /*1d580*/  F2FP.SATFINITE.E5M2.F32.PACK_AB_MERGE_C R6, R6, R57, RZ ;  /* 0x000000390606723e */ /* 0x000fc600048060ff */
[----:B------:R-:W2:Y:S01]  /*1d590*/  LDL.LU R31, [R1+0x2f4] ;  /* 0x0002f400011f7983 */ /* 0x000ea20000300800 */
[----:B------:R-:W-:-:S03]  /*1d5a0*/  F2FP.SATFINITE.E5M2.F32.PACK_AB_MERGE_C R7, R7, R56, RZ ;  /* 0x000000380707723e */ /* 0x000fc600048060ff */
[----:B------:R-:W2:Y:S01]  /*1d5b0*/  LDL.LU R33, [R1+0x2f8] ;  /* 0x0002f80001217983 */ /* 0x000ea20000300800 */
[----:B------:R-:W-:-:S03]  /*1d5c0*/  F2FP.SATFINITE.E5M2.F32.PACK_AB_MERGE_C R8, R59, R58, RZ ;  /* 0x0000003a3b08723e */ /* 0x000fc600048060ff */
[----:B------:R-:W2:Y:S04]  /*1d5d0*/  LDL.LU R42, [R1+0x2fc] ;  /* 0x0002fc00012a7983 */ /* 0x000ea80000300800 */
        /* <DEDUP_REMOVED lines=11> */
[----:B------:R-:W2:Y:S01]  /*1d690*/  LDL.LU R55, [R1+0x60] ;  /* 0x0000600001377983 */ /* 0x000ea20000300800 */
[----:B------:R-:W-:-:S03]  /*1d6a0*/  F2FP.SATFINITE.E5M2.F32.PACK_AB_MERGE_C R13, R13, R50, RZ ;  /* 0x000000320d0d723e */ /* 0x000fc600048060ff */
[----:B------:R-:W2:Y:S01]  /*1d6b0*/  LDL.LU R54, [R1+0x64] ;  /* 0x0000640001367983 */ /* 0x000ea20000300800 */
[----:B------:R-:W-:-:S03]  /*1d6c0*/  F2FP.SATFINITE.E5M2.F32.PACK_AB_MERGE_C R14, R14, R45, RZ ;  /* 0x0000002d0e0e723e */ /* 0x000fc600048060ff */
[----:B------:R-:W2:Y:S01]  /*1d6d0*/  LDL.LU R49, [R1+0x68] ;  /* 0x0000680001317983 */ /* 0x000ea20000300800 */
[----:B------:R-:W-:-:S03]  /*1d6e0*/  F2FP.SATFINITE.E5M2.F32.PACK_AB_MERGE_C R15, R15, R44, RZ ;  /* 0x0000002c0f0f723e */ /* 0x000fc600048060ff */
[----:B------:R-:W2:Y:S04]  /*1d6f0*/  LDL.LU R48, [R1+0x6c] ;  /* 0x00006c0001307983 */ /* 0x000ea80000300800 */
[----:B------:R-:W2:Y:S04]  /*1d700*/  LDL.LU R51, [R1+0x30] ;  /* 0x0000300001337983 */ /* 0x000ea80000300800 */
[----:B------:R-:W2:Y:S04]  /*1d710*/  LDL.LU R50, [R1+0x34] ;  /* 0x0000340001327983 */ /* 0x000ea80000300800 */
[----:B------:R-:W2:Y:S04]  /*1d720*/  LDL.LU R45, [R1+0x38] ;  /* 0x00003800012d7983 */ /* 0x000ea80000300800 */
[----:B------:R-:W2:Y:S04]  /*1d730*/  LDL.LU R44, [R1+0x10] ;  /* 0x00001000012c7983 */ /* 0x000ea80000300800 */
[----:B------:R-:W2:Y:S04]  /*1d740*/  LDL.LU R47, [R1+0x14] ;  /* 0x00001400012f7983 */ /* 0x000ea80000300800 */
[----:B------:R-:W2:Y:S04]  /*1d750*/  LDL.LU R23, [R1+0x1c] ;  /* 0x00001c0001177983 */ /* 0x000ea80000300800 */
[----:B------:R0:W-:Y:S04]  /*1d760*/  STL [R1+0xcb0], R3 ;  /* 0x000cb00301007387 */ /* 0x0001e80000100800 */
[----:B0-----:R-:W2:Y:S01]  /*1d770*/  LDL.LU R3, [R1+0x18] ;  /* 0x0000180001037983 */ /* 0x001ea20000300800 */
[----:B---3--:R-:W-:-:S03]  /*1d780*/  F2FP.SATFINITE.E5M2.F32.PACK_AB_MERGE_C R2, R2, R16, RZ ;  /* 0x000000100202723e */ /* 0x008fc600048060ff */
[----:B------:R-:W3:Y:S04]  /*1d790*/  LDL.LU R16, [R1+0xd6c] ;  /* 0x000d6c0001107983 */ /* 0x000ee80000300800 */
[----:B------:R0:W-:Y:S01]  /*1d7a0*/  STL [R1+0xc9c], R2 ;  /* 0x000c9c0201007387 */ /* 0x0001e20000100800 */
[----:B----4-:R-:W-:-:S03]  /*1d7b0*/  F2FP.SATFINITE.E5M2.F32.PACK_AB_MERGE_C R0, R0, R60, RZ ;  /* 0x0000003c0000723e */ /* 0x010fc600048060ff */
[----:B0-----:R-:W4:Y:S04]  /*1d7c0*/  LDL.LU R2, [R1+0x3c] ;  /* 0x00003c0001027983 */ /* 0x001f280000300800 */
[----:B------:R-:W3:Y:S04]  /*1d7d0*/  LDL.LU R60, [R1+0xd68] ;  /* 0x000d6800013c7983 */ /* 0x000ee80000300800 */
[----:B------:R0:W-:Y:S04]  /*1d7e0*/  STL [R1+0xca0], R0 ;  /* 0x000ca00001007387 */ /* 0x0001e80000100800 */
[----:B0-----:R-:W3:Y:S01]  /*1d7f0*/  LDL.LU R0, [R1+0xac] ;  /* 0x0000ac0001007983 */ /* 0x001ee20000300800 */
[----:B------:R-:W-:-:S02]  /*1d800*/  F2FP.SATFINITE.E5M2.F32.PACK_AB_MERGE_C R22, R22, R61, RZ ;  /* 0x0000003d1616723e */ /* 0x000fc400048060ff */
[----:B------:R-:W-:Y:S01]  /*1d810*/  F2FP.SATFINITE.E5M2.F32.PACK_AB_MERGE_C R21, R21, R30, RZ ;  /* 0x0000001e1515723e */ /* 0x000fe200048060ff */
[----:B------:R-:W3:Y:S01]  /*1d820*/  LDL.LU R61, [R1+0xd64] ;  /* 0x000d6400013d7983 */ /* 0x000ee20000300800 */
[----:B------:R-:W-:-:S03]  /*1d830*/  F2FP.SATFINITE.E5M2.F32.PACK_AB_MERGE_C R18, R18, R41, RZ ;  /* 0x000000291212723e */ /* 0x000fc600048060ff */
[----:B------:R0:W-:Y:S01]  /*1d840*/  STL [R1+0xf4], R22 ;  /* 0x0000f41601007387 */ /* 0x0001e20000100800 */
[----:B--2---:R-:W-:-:S03]  /*1d850*/  F2FP.SATFINITE.E5M2.F32.PACK_AB_MERGE_C R4, R4, R20, RZ ;  /* 0x000000140404723e */ /* 0x004fc600048060ff */
[----:B0-----:R-:W2:Y:S04]  /*1d860*/  LDL.LU R22, [R1+0xd60] ;  /* 0x000d600001167983 */ /* 0x001ea80000300800 */
[----:B------:R-:W2:Y:S04]  /*1d870*/  LDL.LU R30, [R1+0xd5c] ;  /* 0x000d5c00011e7983 */ /* 0x000ea80000300800 */
[----:B------:R0:W-:Y:S01]  /*1d880*/  STL [R1+0xf0], R21 ;  /* 0x0000f01501007387 */ /* 0x0001e20000100800 */
[----:B------:R-:W-:Y:S02]  /*1d890*/  F2FP.SATFINITE.E5M2.F32.PACK_AB_MERGE_C R19, R19, R17, RZ ;  /* 0x000000111313723e */ /* 0x000fe400048060ff */
[----:B------:R-:W-:Y:S01]  /*1d8a0*/  F2FP.SATFINITE.E5M2.F32.PACK_AB_MERGE_C R32, R32, R28, RZ ;  /* 0x0000001c2020723e */ /* 0x000fe200048060ff */
[----:B0-----:R-:W2:Y:S04]  /*1d8b0*/  LDL.LU R21, [R1+0xd58] ;  /* 0x000d580001157983 */ /* 0x001ea80000300800 */
[----:B------:R-:W2:Y:S04]  /*1d8c0*/  LDL.LU R41, [R1+0xd54] ;  /* 0x000d540001297983 */ /* 0x000ea80000300800 */
[----:B------:R0:W-:Y:S01]  /*1d8d0*/  STL [R1+0x104], R18 ;  /* 0x0001041201007387 */ /* 0x0001e20000100800 */
[----:B------:R-:W-:-:S03]  /*1d8e0*/  F2FP.SATFINITE.E5M2.F32.PACK_AB_MERGE_C R39, R39, R35, RZ ;  /* 0x000000232727723e */ /* 0x000fc600048060ff */
        /* <DEDUP_REMOVED lines=48> */
[----:B0-----:R-:W2:Y:S01]  /*1dbf0*/  LDL.LU R57, [R1+0xcf4] ;  /* 0x000cf40001397983 */ /* 0x001ea20000300800 */
[----:B------:R-:W-:Y:S02]  /*1dc00*/  F2FP.SATFINITE.E5M2.F32.PACK_AB_MERGE_C R50, R50, R51, RZ ;  /* 0x000000333232723e */ /* 0x000fe400048060ff */
[----:B------:R-:W-:Y:S02]  /*1dc10*/  F2FP.SATFINITE.E5M2.F32.PACK_AB_MERGE_C R47, R47, R44, RZ ;  /* 0x0000002c2f2f723e */ /* 0x000fe400048060ff */
[----:B----4-:R-:W-:Y:S02]  /*1dc20*/  F2FP.SATFINITE.E5M2.F32.PACK_AB_MERGE_C R2, R2, R45, RZ ;  /* 0x0000002d0202723e */ /* 0x010fe400048060ff */
[----:B---3--:R-:W-:Y:S02]  /*1dc30*/  F2FP.SATFINITE.E5M2.F32.PACK_AB_MERGE_C R0, R0, R56, RZ ;  /* 0x000000380000723e */ /* 0x008fe400048060ff */
[----:B------:R-:W2:Y:S04]  /*1dc40*/  LDL.LU R56, [R1+0xcf0] ;  /* 0x000cf00001387983 */ /* 0x000ea80000300800 */
[----:B------:R0:W-:Y:S04]  /*1dc50*/  STL [R1+0x1c8], R0 ;  /* 0x0001c80001007387 */ /* 0x0001e80000100800 */
[----:B0-----:R-:W3:Y:S04]  /*1dc60*/  LDL R0, [R1+0x3cc] ;  /* 0x0003cc0001007983 */ /* 0x001ee80000100800 */
[----:B------:R-:W4:Y:S04]  /*1dc70*/  LDL.LU R59, [R1+0xcec] ;  /* 0x000cec00013b7983 */ /* 0x000f280000300800 */
[----:B------:R0:W-:Y:S04]  /*1dc80*/  STL [R1+0xc8], R58 ;  /* 0x0000c83a01007387 */ /* 0x0001e80000100800 */
[----:B0-----:R-:W4:Y:S04]  /*1dc90*/  LDL.LU R58, [R1+0xce8] ;  /* 0x000ce800013a7983 */ /* 0x001f280000300800 */
[----:B------:R-:W3:Y:S04]  /*1dca0*/  LDL.LU R52, [R1+0xce4] ;  /* 0x000ce40001347983 */ /* 0x000ee80000300800 */
[----:B------:R0:W-:Y:S04]  /*1dcb0*/  STL [R1+0xc4], R53 ;  /* 0x0000c43501007387 */ /* 0x0001e80000100800 */
[----:B0-----:R-:W3:Y:S04]  /*1dcc0*/  LDL.LU R53, [R1+0xce0] ;  /* 0x000ce00001357983 */ /* 0x001ee80000300800 */
        /* <DEDUP_REMOVED lines=12> */
[----:B------:R-:W3:Y:S01]  /*1dd90*/  LDL.LU R44, [R1+0xcc0] ;  /* 0x000cc000012c7983 */ /* 0x000ee20000300800 */
[----:B------:R-:W-:-:S03]  /*1dda0*/  F2FP.SATFINITE.E5M2.F32.PACK_AB_MERGE_C R23, R23, R3, RZ ;  /* 0x000000031717723e */ /* 0x000fc600048060ff */
[----:B------:R0:W-:Y:S04]  /*1ddb0*/  STL [R1+0xec], R47 ;  /* 0x0000ec2f01007387 */ /* 0x0001e80000100800 */
[----:B0-----:R-:W3:Y:S04]  /*1ddc0*/  LDL.LU R47, [R1+0xcbc] ;  /* 0x000cbc00012f7983 */ /* 0x001ee80000300800 */
[----:B------:R4:W-:Y:S01]  /*1ddd0*/  STL [R1+0xe8], R23 ;  /* 0x0000e81701007387 */ /* 0x0009e20000100800 */
[----:B--2---:R-:W-:-:S05]  /*1dde0*/  F2FP.SATFINITE.E5M2.F32.PACK_AB_MERGE_C R3, R57, R56, RZ ;  /* 0x000000383903723e */ /* 0x004fca00048060ff */
[----:B------:R0:W-:Y:S01]  /*1ddf0*/  STL [R1+0x128], R3 ;  /* 0x0001280301007387 */ /* 0x0001e20000100800 */
[----:B----4-:R-:W-:-:S05]  /*1de00*/  F2FP.SATFINITE.E5M2.F32.PACK_AB_MERGE_C R23, R59, R58, RZ ;  /* 0x0000003a3b17723e */ /* 0x010fca00048060ff */
[----:B------:R2:W-:Y:S01]  /*1de10*/  STL [R1+0x120], R23 ;  /* 0x0001201701007387 */ /* 0x0005e20000100800 */
[----:B---3--:R-:W-:-:S05]  /*1de20*/  F2FP.SATFINITE.E5M2.F32.PACK_AB_MERGE_C R52, R53, R52, RZ ;  /* 0x000000343534723e */ /* 0x008fca00048060ff */
[----:B------:R-:W-:Y:S01]  /*1de30*/  STL [R1+0x154], R52 ;  /* 0x0001543401007387 */ /* 0x000fe20000100800 */
[----:B0-----:R-:W-:-:S05]  /*1de40*/  F2FP.SATFINITE.E5M2.F32.PACK_AB_MERGE_C R3, R55, R54, RZ ;  /* 0x000000363703723e */ /* 0x001fca00048060ff */
[----:B------:R-:W-:Y:S01]  /*1de50*/  STL [R1+0x150], R3 ;  /* 0x0001500301007387 */ /* 0x000fe20000100800 */
[----:B--2---:R-:W-:-:S05]  /*1de60*/  F2FP.SATFINITE.E5M2.F32.PACK_AB_MERGE_C R23, R49, R48, RZ ;  /* 0x000000303117723e */ /* 0x004fca00048060ff */
[----:B------:R0:W-:Y:S01]  /*1de70*/  STL [R1+0x18c], R23 ;  /* 0x00018c1701007387 */ /* 0x0001e20000100800 */
[----:B------:R-:W-:Y:S01]  /*1de80*/  F2FP.SATFINITE.E5M2.F32.PACK_AB_MERGE_C R48, R51, R50, RZ ;  /* 0x000000323330723e */ /* 0x000fe200048060ff */
[----:B0-----:R-:W-:Y:S01]  /*1de90*/  VIADD R23, R0, 0x3f ;  /* 0x0000003f00177836 */ /* 0x001fe20000000000 */
[----:B------:R-:W-:-:S03]  /*1dea0*/  LOP3.LUT R0, R46, 0xffff, RZ, 0xc0, !PT ;  /* 0x0000ffff2e007812 */ /* 0x000fc600078ec0ff */
[----:B------:R-:W-:Y:S01]  /*1deb0*/  STL [R1+0x188], R48 ;  /* 0x0001883001007387 */ /* 0x000fe20000100800 */
[----:B------:R-:W-:-:S05]  /*1dec0*/  F2FP.SATFINITE.E5M2.F32.PACK_AB_MERGE_C R3, R45, R44, RZ ;  /* 0x0000002c2d03723e */ /* 0x000fca00048060ff */
[----:B------:R0:W-:Y:S04]  /*1ded0*/  STL [R1+0x1b4], R3 ;  /* 0x0001b40301007387 */ /* 0x0001e80000100800 */
[----:B------:R-:W2:Y:S01]  /*1dee0*/  LDL.LU R46, [R1+0xcb8] ;  /* 0x000cb800012e7983 */ /* 0x000ea20000300800 */
[----:B------:R-:W-:Y:S02]  /*1def0*/  LOP3.LUT R56, R19, 0xffff, RZ, 0xc0, !PT ;  /* 0x0000ffff13387812 */ /* 0x000fe400078ec0ff */
[----:B------:R-:W-:Y:S02]  /*1df00*/  LOP3.LUT R57, R4, 0xffff, RZ, 0xc0, !PT ;  /* 0x0000ffff04397812 */ /* 0x000fe400078ec0ff */
[----:B0-----:R-:W-:Y:S01]  /*1df10*/  LOP3.LUT R3, R17, 0xffff, RZ, 0xc0, !PT ;  /* 0x0000ffff11037812 */ /* 0x001fe200078ec0ff */
[----:B------:R-:W-:Y:S01]  /*1df20*/  STL [R1+0x18], R0 ;  /* 0x0000180001007387 */ /* 0x000fe20000100800 */
[----:B------:R-:W-:-:S03]  /*1df30*/  LOP3.LUT R55, R25, 0xffff, RZ, 0xc0, !PT ;  /* 0x0000ffff19377812 */ /* 0x000fc600078ec0ff */
[----:B------:R0:W-:Y:S01]  /*1df40*/  STL [R1+0x14], R3 ;  /* 0x0000140301007387 */ /* 0x0001e20000100800 */
[----:B------:R-:W-:-:S03]  /*1df50*/  PRMT R19, R3, 0x3340, R1 ;  /* 0x0000334003137816 */ /* 0x000fc60000000001 */
[----:B------:R-:W-:Y:S04]  /*1df60*/  STL [R1+0xca4], R56 ;  /* 0x000ca43801007387 */ /* 0x000fe80000100800 */
[----:B------:R-:W-:Y:S04]  /*1df70*/  STL [R1+0xcb4], R57 ;  /* 0x000cb43901007387 */ /* 0x000fe80000100800 */
[----:B------:R-:W-:Y:S04]  /*1df80*/  STL [R1+0xca8], R55 ;  /* 0x000ca83701007387 */ /* 0x000fe80000100800 */
[----:B0-----:R-:W3:Y:S04]  /*1df90*/  LDL.LU R3, [R1+0x3d4] ;  /* 0x0003d40001037983 */ /* 0x001ee80000300800 */
[----:B------:R-:W4:Y:S01]  /*1dfa0*/  LDL.LU R4, [R1+0x3d0] ;  /* 0x0003d00001047983 */ /* 0x000f220000300800 */
[----:B------:R-:W-:-:S02]  /*1dfb0*/  LOP3.LUT R58, R24, 0xffff, RZ, 0xc0, !PT ;  /* 0x0000ffff183a7812 */ /* 0x000fc400078ec0ff */
[----:B------:R-:W-:Y:S02]  /*1dfc0*/  PRMT R17, R56, 0x3340, R1 ;  /* 0x0000334038117816 */ /* 0x000fe40000000001 */
[----:B------:R-:W-:Y:S02]  /*1dfd0*/  PRMT R24, R57, 0x3340, R55 ;  /* 0x0000334039187816 */ /* 0x000fe40000000037 */
[----:B------:R-:W-:Y:S02]  /*1dfe0*/  PRMT R25, R0, 0x3340, R58 ;  /* 0x0000334000197816 */ /* 0x000fe4000000003a */
[----:B------:R-:W-:Y:S02]  /*1dff0*/  PRMT R0, R24, 0x5410, R17 ;  /* 0x0000541018007816 */ /* 0x000fe40000000011 */
[----:B------:R-:W-:Y:S02]  /*1e000*/  ISETP.GE.AND P0, PT, R23, UR27, PT ;  /* 0x0000001b17007c0c */ /* 0x000fe4000bf06270 */
[----:B------:R-:W-:-:S02]  /*1e010*/  PRMT R17, R25, 0x5410, R19 ;  /* 0x0000541019117816 */ /* 0x000fc40000000013 */
[----:B------:R-:W-:Y:S02]  /*1e020*/  LOP3.LUT R43, R43, 0xffff, RZ, 0xc0, !PT ;  /* 0x0000ffff2b2b7812 */ /* 0x000fe400078ec0ff */
[----:B------:R-:W-:Y:S02]  /*1e030*/  LOP3.LUT R23, R2, 0xffff, RZ, 0xc0, !PT ;  /* 0x0000ffff02177812 */ /* 0x000fe400078ec0ff */
[----:B------:R-:W-:Y:S02]  /*1e040*/  LOP3.LUT R59, R31, 0xffff, RZ, 0xc0, !PT ;  /* 0x0000ffff1f3b7812 */ /* 0x000fe400078ec0ff */
[----:B------:R-:W-:Y:S02]  /*1e050*/  LOP3.LUT R37, R37, 0xffff, RZ, 0xc0, !PT ;  /* 0x0000ffff25257812 */ /* 0x000fe400078ec0ff */
[----:B------:R-:W-:Y:S02]  /*1e060*/  LOP3.LUT R45, R15, 0xffff, RZ, 0xc0, !PT ;  /* 0x0000ffff0f2d7812 */ /* 0x000fe400078ec0ff */
[----:B------:R-:W-:-:S02]  /*1e070*/  LOP3.LUT R2, R26, 0xffff, RZ, 0xc0, !PT ;  /* 0x0000ffff1a027812 */ /* 0x000fc400078ec0ff */
[----:B------:R-:W-:Y:S02]  /*1e080*/  LOP3.LUT R18, R18, 0xffff, RZ, 0xc0, !PT ;  /* 0x0000ffff12127812 */ /* 0x000fe400078ec0ff */
[----:B------:R-:W-:Y:S01]  /*1e090*/  LOP3.LUT R54, R27, 0xffff, RZ, 0xc0, !PT ;  /* 0x0000ffff1b367812 */ /* 0x000fe200078ec0ff */
[----:B------:R-:W-:Y:S01]  /*1e0a0*/  BAR.SYNC.DEFER_BLOCKING 0x0 ;  /* 0x0000000000007b1d */ /* 0x000fe20000010000 */
[----:B--2---:R-:W-:Y:S02]  /*1e0b0*/  F2FP.SATFINITE.E5M2.F32.PACK_AB_MERGE_C R44, R47, R46, RZ ;  /* 0x0000002e2f2c723e */ /* 0x004fe400048060ff */
[----:B------:R-:W-:-:S03]  /*1e0c0*/  LOP3.LUT R47, R16, 0xffff, RZ, 0xc0, !PT ;  /* 0x0000ffff102f7812 */ /* 0x000fc600078ec0ff */
[----:B------:R0:W-:Y:S01]  /*1e0d0*/  STL [R1+0x19c], R44 ;  /* 0x00019c2c01007387 */ /* 0x0001e20000100800 */
[----:B------:R-:W-:-:S03]  /*1e0e0*/  LOP3.LUT R46, R20, 0xffff, RZ, 0xc0, !PT ;  /* 0x0000ffff142e7812 */ /* 0x000fc600078ec0ff */
[----:B------:R2:W-:Y:S01]  /*1e0f0*/  STL [R1+0x140], R0 ;  /* 0x0001400001007387 */ /* 0x0005e20000100800 */
[----:B------:R-:W-:Y:S02]  /*1e100*/  PRMT R15, R47, 0x3340, R1 ;  /* 0x000033402f0f7816 */ /* 0x000fe40000000001 */
[----:B0-----:R-:W-:Y:S01]  /*1e110*/  LOP3.LUT R44, R33, 0xffff, RZ, 0xc0, !PT ;  /* 0x0000ffff212c7812 */ /* 0x001fe200078ec0ff */
[----:B------:R0:W-:Y:S01]  /*1e120*/  STL [R1+0x138], R17 ;  /* 0x0001381101007387 */ /* 0x0001e20000100800 */
[----:B--2---:R-:W-:Y:S02]  /*1e130*/  LOP3.LUT R0, R42, 0xffff, RZ, 0xc0, !PT ;  /* 0x0000ffff2a007812 */ /* 0x004fe400078ec0ff */
[----:B------:R-:W-:Y:S01]  /*1e140*/  PRMT R19, R44, 0x3340, R43 ;  /* 0x000033402c137816 */ /* 0x000fe2000000002b */
[----:B------:R2:W-:Y:S01]  /*1e150*/  STL [R1+0x1c], R23 ;  /* 0x00001c1701007387 */ /* 0x0005e20000100800 */
[----:B------:R-:W-:Y:S02]  /*1e160*/  PRMT R16, R45, 0x3340, R1 ;  /* 0x000033402d107816 */ /* 0x000fe40000000001 */
[----:B------:R-:W-:Y:S01]  /*1e170*/  PRMT R20, R59, 0x3340, R37 ;  /* 0x000033403b147816 */ /* 0x000fe20000000025 */
[----:B------:R1:W-:Y:S01]  /*1e180*/  STL [R1+0x68], R0 ;  /* 0x0000680001007387 */ /* 0x0003e20000100800 */
[----:B------:R-:W-:-:S02]  /*1e190*/  PRMT R24, R0, 0x3340, R2 ;  /* 0x0000334000187816 */ /* 0x000fc40000000002 */
[----:B------:R-:W-:Y:S01]  /*1e1a0*/  PRMT R15, R19, 0x5410, R15 ;  /* 0x00005410130f7816 */ /* 0x000fe2000000000f */
[----:B------:R3:W-:Y:S01]  /*1e1b0*/  STL [R1+0x60], R2 ;  /* 0x0000600201007387 */ /* 0x0007e20000100800 */
[----:B0-----:R-:W-:Y:S02]  /*1e1c0*/  PRMT R17, R46, 0x3340, R1 ;  /* 0x000033402e117816 */ /* 0x001fe40000000001 */
[----:B--2---:R-:W-:Y:S01]  /*1e1d0*/  PRMT R23, R23, 0x3340, R54 ;  /* 0x0000334017177816 */ /* 0x004fe20000000036 */
[----:B------:R0:W-:Y:S04]  /*1e1e0*/  STL [R1+0x38], R18 ;  /* 0x0000381201007387 */ /* 0x0001e80000100800 */
[----:B-1----:R-:W2:Y:S01]  /*1e1f0*/  LDL.LU R0, [R1+0x3dc] ;  /* 0x0003dc0001007983 */ /* 0x002ea20000300800 */
[----:B---3--:R-:W-:-:S03]  /*1e200*/  PRMT R2, R20, 0x5410, R16 ;  /* 0x0000541014027816 */ /* 0x008fc60000000010 */
[----:B------:R1:W-:Y:S01]  /*1e210*/  STL [R1+0x110], R15 ;  /* 0x0001100f01007387 */ /* 0x0003e20000100800 */
[----:B0-----:R-:W-:-:S03]  /*1e220*/  PRMT R18, R18, 0x3340, R1 ;  /* 0x0000334012127816 */ /* 0x001fc60000000001 */
[----:B------:R0:W-:Y:S01]  /*1e230*/  STL [R1+0x10c], R2 ;  /* 0x00010c0201007387 */ /* 0x0001e20000100800 */
[----:B-1----:R-:W-:Y:S02]  /*1e240*/  PRMT R15, R23, 0x5410, R17 ;  /* 0x00005410170f7816 */ /* 0x002fe40000000011 */
[----:B0-----:R-:W-:-:S03]  /*1e250*/  PRMT R2, R24, 0x5410, R18 ;  /* 0x0000541018027816 */ /* 0x001fc60000000012 */
[----:B------:R-:W-:Y:S04]  /*1e260*/  STL [R1+0x1bc], R15 ;  /* 0x0001bc0f01007387 */ /* 0x000fe80000100800 */
[----:B------:R0:W-:Y:S04]  /*1e270*/  STL [R1+0x1b8], R2 ;  /* 0x0001b80201007387 */ /* 0x0001e80000100800 */
[----:B------:R-:W3:Y:S01]  /*1e280*/  LDL.LU R48, [R1+0x3d8] ;  /* 0x0003d80001307983 */ /* 0x000ee20000300800 */
[----:B------:R-:W-:Y:S02]  /*1e290*/  LOP3.LUT R19, R3, 0xffff, RZ, 0xc0, !PT ;  /* 0x0000ffff03137812 */ /* 0x000fe400078ec0ff */
[----:B----4-:R-:W-:Y:S01]  /*1e2a0*/  LOP3.LUT R20, R4, 0xffff, RZ, 0xc0, !PT ;  /* 0x0000ffff04147812 */ /* 0x010fe200078ec0ff */
[----:B0-----:R-:W4:Y:S04]  /*1e2b0*/  LDL.LU R2, [R1+0x8c] ;  /* 0x00008c0001027983 */ /* 0x001f280000300800 */
[----:B------:R0:W-:Y:S04]  /*1e2c0*/  STL [R1+0x3c], R19 ;  /* 0x00003c1301007387 */ /* 0x0001e80000100800 */
[----:B------:R-:W4:Y:S04]  /*1e2d0*/  LDL.LU R3, [R1+0x88] ;  /* 0x0000880001037983 */ /* 0x000f280000300800 */
[----:B------:R1:W-:Y:S04]  /*1e2e0*/  STL [R1+0x94], R20 ;  /* 0x0000941401007387 */ /* 0x0003e80000100800 */
[----:B------:R-:W4:Y:S01]  /*1e2f0*/  LDL.LU R4, [R1+0x48] ;  /* 0x0000480001047983 */ /* 0x000f220000300800 */
[----:B------:R-:W-:-:S02]  /*1e300*/  LOP3.LUT R38, R38, 0xffff, RZ, 0xc0, !PT ;  /* 0x0000ffff26267812 */ /* 0x000fc400078ec0ff */
[----:B------:R-:W-:Y:S02]  /*1e310*/  LOP3.LUT R39, R39, 0xffff, RZ, 0xc0, !PT ;  /* 0x0000ffff27277812 */ /* 0x000fe400078ec0ff */
[----:B------:R-:W-:Y:S02]  /*1e320*/  LOP3.LUT R42, R14, 0xffff, RZ, 0xc0, !PT ;  /* 0x0000ffff0e2a7812 */ /* 0x000fe400078ec0ff */
[----:B------:R-:W-:Y:S02]  /*1e330*/  LOP3.LUT R33, R40, 0xffff, RZ, 0xc0, !PT ;  /* 0x0000ffff28217812 */ /* 0x000fe400078ec0ff */
[----:B------:R-:W-:Y:S02]  /*1e340*/  LOP3.LUT R23, R29, 0xffff, RZ, 0xc0, !PT ;  /* 0x0000ffff1d177812 */ /* 0x000fe400078ec0ff */
[----:B------:R-:W-:Y:S02]  /*1e350*/  LOP3.LUT R35, R35, 0xffff, RZ, 0xc0, !PT ;  /* 0x0000ffff23237812 */ /* 0x000fe400078ec0ff */
[----:B------:R-:W-:-:S02]  /*1e360*/  LOP3.LUT R40, R13, 0xffff, RZ, 0xc0, !PT ;  /* 0x0000ffff0d287812 */ /* 0x000fc400078ec0ff */
[----:B------:R-:W-:Y:S02]  /*1e370*/  LOP3.LUT R34, R34, 0xffff, RZ, 0xc0, !PT ;  /* 0x0000ffff22227812 */ /* 0x000fe400078ec0ff */
[----:B------:R-:W-:Y:S02]  /*1e380*/  LOP3.LUT R41, R41, 0xffff, RZ, 0xc0, !PT ;  /* 0x0000ffff29297812 */ /* 0x000fe400078ec0ff */
[----:B------:R-:W-:Y:S02]  /*1e390*/  LOP3.LUT R16, R21, 0xffff, RZ, 0xc0, !PT ;  /* 0x0000ffff15107812 */ /* 0x000fe400078ec0ff */
[----:B------:R-:W-:Y:S02]  /*1e3a0*/  PRMT R13, R42, 0x3340, R1 ;  /* 0x000033402a0d7816 */ /* 0x000fe40000000001 */
[----:B------:R-:W-:Y:S01]  /*1e3b0*/  PRMT R17, R38, 0x3340, R39 ;  /* 0x0000334026117816 */ /* 0x000fe20000000027 */
[----:B------:R-:W-:Y:S01]  /*1e3c0*/  STL [R1+0x90], R23 ;  /* 0x0000901701007387 */ /* 0x000fe20000100800 */
[----:B------:R-:W-:-:S02]  /*1e3d0*/  PRMT R14, R40, 0x3340, R1 ;  /* 0x00003340280e7816 */ /* 0x000fc40000000001 */
[----:B------:R-:W-:Y:S01]  /*1e3e0*/  PRMT R18, R33, 0x3340, R35 ;  /* 0x0000334021127816 */ /* 0x000fe20000000023 */
[----:B------:R1:W-:Y:S01]  /*1e3f0*/  STL [R1+0x64], R16 ;  /* 0x0000641001007387 */ /* 0x0003e20000100800 */
[----:B------:R-:W-:Y:S02]  /*1e400*/  PRMT R15, R41, 0x3340, R1 ;  /* 0x00003340290f7816 */ /* 0x000fe40000000001 */
[----:B0-----:R-:W-:Y:S02]  /*1e410*/  PRMT R19, R19, 0x3340, R34 ;  /* 0x0000334013137816 */ /* 0x001fe40000000022 */
[----:B------:R-:W-:Y:S02]  /*1e420*/  PRMT R13, R17, 0x5410, R13 ;  /* 0x00005410110d7816 */ /* 0x000fe4000000000d */
[----:B-1----:R-:W-:Y:S02]  /*1e430*/  PRMT R20, R20, 0x3340, R23 ;  /* 0x0000334014147816 */ /* 0x002fe40000000017 */
[----:B------:R-:W-:-:S02]  /*1e440*/  PRMT R17, R18, 0x5410, R14 ;  /* 0x0000541012117816 */ /* 0x000fc4000000000e */
[----:B------:R-:W-:Y:S01]  /*1e450*/  PRMT R16, R16, 0x3340, R1 ;  /* 0x0000334010107816 */ /* 0x000fe20000000001 */
[----:B------:R0:W-:Y:S01]  /*1e460*/  STL [R1+0x174], R13 ;  /* 0x0001740d01007387 */ /* 0x0001e20000100800 */
[----:B------:R-:W-:-:S03]  /*1e470*/  PRMT R14, R19, 0x5410, R15 ;  /* 0x00005410130e7816 */ /* 0x000fc6000000000f */
[----:B------:R2:W-:Y:S01]  /*1e480*/  STL [R1+0x170], R17 ;  /* 0x0001701101007387 */ /* 0x0005e20000100800 */
[----:B0-----:R-:W-:-:S03]  /*1e490*/  PRMT R13, R20, 0x5410, R16 ;  /* 0x00005410140d7816 */ /* 0x001fc60000000010 */
[----:B------:R0:W-:Y:S04]  /*1e4a0*/  STL [R1+0x1b0], R14 ;  /* 0x0001b00e01007387 */ /* 0x0001e80000100800 */
[----:B------:R-:W4:Y:S04]  /*1e4b0*/  LDL.LU R53, [R1+0x3e4] ;  /* 0x0003e40001357983 */ /* 0x000f280000300800 */
[----:B------:R1:W-:Y:S04]  /*1e4c0*/  STL [R1+0x1a4], R13 ;  /* 0x0001a40d01007387 */ /* 0x0003e80000100800 */
[----:B------:R-:W4:Y:S01]  /*1e4d0*/  LDL.LU R52, [R1+0x3e0] ;  /* 0x0003e00001347983 */ /* 0x000f220000300800 */
[----:B--2---:R-:W-:-:S03]  /*1e4e0*/  LOP3.LUT R17, R0, 0xffff, RZ, 0xc0, !PT ;  /* 0x0000ffff00117812 */ /* 0x004fc600078ec0ff */
[----:B------:R-:W2:Y:S04]  /*1e4f0*/  LDL.LU R0, [R1+0x2a4] ;  /* 0x0002a40001007983 */ /* 0x000ea80000300800 */
[----:B------:R1:W-:Y:S01]  /*1e500*/  STL [R1+0x6c], R17 ;  /* 0x00006c1101007387 */ /* 0x0003e20000100800 */
[----:B---3--:R-:W-:-:S05]  /*1e510*/  LOP3.LUT R18, R48, 0xffff, RZ, 0xc0, !PT ;  /* 0x0000ffff30127812 */ /* 0x008fca00078ec0ff */
[----:B------:R3:W-:Y:S01]  /*1e520*/  STL [R1+0x98], R18 ;  /* 0x0000981201007387 */ /* 0x0007e20000100800 */
[----:B----4-:R-:W-:-:S03]  /*1e530*/  LOP3.LUT R31, R2, 0xffff, RZ, 0xc0, !PT ;  /* 0x0000ffff021f7812 */ /* 0x010fc600078ec0ff */
[----:B------:R-:W4:Y:S04]  /*1e540*/  LDL.LU R49, [R1+0x2a0] ;  /* 0x0002a00001317983 */ /* 0x000f280000300800 */
[----:B------:R-:W4:Y:S01]  /*1e550*/  LDL.LU R48, [R1+0x58] ;  /* 0x0000580001307983 */ /* 0x000f220000300800 */
[----:B------:R-:W-:-:S03]  /*1e560*/  LOP3.LUT R26, R3, 0xffff, RZ, 0xc0, !PT ;  /* 0x0000ffff031a7812 */ /* 0x000fc600078ec0ff */
[----:B------:R-:W4:Y:S04]  /*1e570*/  LDL.LU R2, [R1+0x54] ;  /* 0x0000540001027983 */ /* 0x000f280000300800 */
[----:B------:R-:W4:Y:S01]  /*1e580*/  LDL.LU R3, [R1+0x2c] ;  /* 0x00002c0001037983 */ /* 0x000f220000300800 */
[----:B------:R-:W-:-:S03]  /*1e590*/  LOP3.LUT R27, R4, 0xffff, RZ, 0xc0, !PT ;  /* 0x0000ffff041b7812 */ /* 0x000fc600078ec0ff */
[----:B------:R-:W4:Y:S01]  /*1e5a0*/  LDL.LU R4, [R1+0xc] ;  /* 0x00000c0001047983 */ /* 0x000f220000300800 */
[----:B------:R-:W-:Y:S02]  /*1e5b0*/  LOP3.LUT R19, R36, 0xffff, RZ, 0xc0, !PT ;  /* 0x0000ffff24137812 */ /* 0x000fe400078ec0ff */
[----:B------:R-:W-:Y:S02]  /*1e5c0*/  LOP3.LUT R32, R32, 0xffff, RZ, 0xc0, !PT ;  /* 0x0000ffff20207812 */ /* 0x000fe400078ec0ff */
[----:B------:R-:W-:Y:S02]  /*1e5d0*/  LOP3.LUT R36, R12, 0xffff, RZ, 0xc0, !PT ;  /* 0x0000ffff0c247812 */ /* 0x000fe400078ec0ff */
[----:B------:R-:W-:Y:S02]  /*1e5e0*/  LOP3.LUT R28, R28, 0xffff, RZ, 0xc0, !PT ;  /* 0x0000ffff1c1c7812 */ /* 0x000fe400078ec0ff */
[----:B------:R-:W-:Y:S02]  /*1e5f0*/  LOP3.LUT R29, R11, 0xffff, RZ, 0xc0, !PT ;  /* 0x0000ffff0b1d7812 */ /* 0x000fe400078ec0ff */
[----:B0-----:R-:W-:-:S02]  /*1e600*/  LOP3.LUT R14, R22, 0xffff, RZ, 0xc0, !PT ;  /* 0x0000ffff160e7812 */ /* 0x001fc400078ec0ff */
[--C-:B------:R-:W-:Y:S02]  /*1e610*/  PRMT R11, R36, 0x3340, R1.reuse ;  /* 0x00003340240b7816 */ /* 0x100fe40000000001 */
[----:B------:R-:W-:Y:S02]  /*1e620*/  PRMT R15, R31, 0x3340, R32 ;  /* 0x000033401f0f7816 */ /* 0x000fe40000000020 */
[----:B------:R-:W-:Y:S02]  /*1e630*/  LOP3.LUT R30, R30, 0xffff, RZ, 0xc0, !PT ;  /* 0x0000ffff1e1e7812 */ /* 0x000fe400078ec0ff */
[----:B------:R-:W-:Y:S02]  /*1e640*/  PRMT R12, R29, 0x3340, R1 ;  /* 0x000033401d0c7816 */ /* 0x000fe40000000001 */
[----:B------:R-:W-:Y:S01]  /*1e650*/  PRMT R16, R26, 0x3340, R28 ;  /* 0x000033401a107816 */ /* 0x000fe2000000001c */
[----:B------:R-:W-:Y:S01]  /*1e660*/  STL [R1+0x8c], R19 ;  /* 0x00008c1301007387 */ /* 0x000fe20000100800 */
[----:B------:R-:W-:-:S02]  /*1e670*/  PRMT R11, R15, 0x5410, R11 ;  /* 0x000054100f0b7816 */ /* 0x000fc4000000000b */
[----:B-1----:R-:W-:Y:S01]  /*1e680*/  PRMT R13, R30, 0x3340, R1 ;  /* 0x000033401e0d7816 */ /* 0x002fe20000000001 */
[----:B------:R0:W-:Y:S01]  /*1e690*/  STL [R1+0x48], R14 ;  /* 0x0000480e01007387 */ /* 0x0001e20000100800 */
[----:B------:R-:W-:Y:S02]  /*1e6a0*/  PRMT R17, R17, 0x3340, R27 ;  /* 0x0000334011117816 */ /* 0x000fe4000000001b */
[----:B---3--:R-:W-:Y:S02]  /*1e6b0*/  PRMT R18, R18, 0x3340, R19 ;  /* 0x0000334012127816 */ /* 0x008fe40000000013 */
[----:B------:R-:W-:Y:S01]  /*1e6c0*/  PRMT R15, R16, 0x5410, R12 ;  /* 0x00005410100f7816 */ /* 0x000fe2000000000c */
[----:B------:R1:W-:Y:S01]  /*1e6d0*/  STL [R1+0x164], R11 ;  /* 0x0001640b01007387 */ /* 0x0003e20000100800 */
[----:B------:R-:W-:Y:S02]  /*1e6e0*/  PRMT R12, R17, 0x5410, R13 ;  /* 0x00005410110c7816 */ /* 0x000fe4000000000d */
[----:B0-----:R-:W-:Y:S01]  /*1e6f0*/  PRMT R14, R14, 0x3340, R1 ;  /* 0x000033400e0e7816 */ /* 0x001fe20000000001 */
[----:B------:R0:W-:Y:S03]  /*1e700*/  STL [R1+0x15c], R15 ;  /* 0x00015c0f01007387 */ /* 0x0001e60000100800 */
[----:B-1----:R-:W-:Y:S01]  /*1e710*/  PRMT R11, R18, 0x5410, R14 ;  /* 0x00005410120b7816 */ /* 0x002fe2000000000e */
[----:B------:R-:W-:Y:S04]  /*1e720*/  STL [R1+0x1a0], R12 ;  /* 0x0001a00c01007387 */ /* 0x000fe80000100800 */
[----:B------:R1:W-:Y:S01]  /*1e730*/  STL [R1+0x198], R11 ;  /* 0x0001980b01007387 */ /* 0x0003e20000100800 */
[----:B0-----:R-:W-:-:S03]  /*1e740*/  LOP3.LUT R15, R53, 0xffff, RZ, 0xc0, !PT ;  /* 0x0000ffff350f7812 */ /* 0x001fc600078ec0ff */
[----:B------:R-:W3:Y:S01]  /*1e750*/  LDL.LU R53, [R1+0x3ec] ;  /* 0x0003ec0001357983 */ /* 0x000ee20000300800 */
[----:B------:R-:W-:-:S03]  /*1e760*/  LOP3.LUT R16, R52, 0xffff, RZ, 0xc0, !PT ;  /* 0x0000ffff34107812 */ /* 0x000fc600078ec0ff */
[----:B------:R0:W-:Y:S04]  /*1e770*/  STL [R1+0x88], R15 ;  /* 0x0000880f01007387 */ /* 0x0001e80000100800 */
[----:B------:R-:W3:Y:S04]  /*1e780*/  LDL.LU R52, [R1+0x3e8] ;  /* 0x0003e80001347983 */ /* 0x000ee80000300800 */
[----:B------:R0:W-:Y:S01]  /*1e790*/  STL [R1+0x9c], R16 ;  /* 0x00009c1001007387 */ /* 0x0001e20000100800 */
[----:B--2---:R-:W-:-:S03]  /*1e7a0*/  LOP3.LUT R23, R0, 0xffff, RZ, 0xc0, !PT ;  /* 0x0000ffff00177812 */ /* 0x004fc600078ec0ff */
[----:B------:R-:W2:Y:S01]  /*1e7b0*/  LDL.LU R0, [R1+0x294] ;  /* 0x0002940001007983 */ /* 0x000ea20000300800 */
[----:B----4-:R-:W-:Y:S02]  /*1e7c0*/  LOP3.LUT R17, R2, 0xffff, RZ, 0xc0, !PT ;  /* 0x0000ffff02117812 */ /* 0x010fe400078ec0ff */
[----:B------:R-:W-:Y:S02]  /*1e7d0*/  LOP3.LUT R24, R3, 0xffff, RZ, 0xc0, !PT ;  /* 0x0000ffff03187812 */ /* 0x000fe400078ec0ff */
[----:B------:R-:W4:Y:S01]  /*1e7e0*/  LDL.LU R3, [R1+0x290] ;  /* 0x0002900001037983 */ /* 0x000f220000300800 */
[----:B------:R-:W-:-:S03]  /*1e7f0*/  LOP3.LUT R20, R4, 0xffff, RZ, 0xc0, !PT ;  /* 0x0000ffff04147812 */ /* 0x000fc600078ec0ff */
[----:B------:R-:W-:Y:S04]  /*1e800*/  STL [R1+0x58], R17 ;  /* 0x0000581101007387 */ /* 0x000fe80000100800 */
[----:B------:R-:W4:Y:S01]  /*1e810*/  LDL.LU R56, [R1+0x80] ;  /* 0x0000800001387983 */ /* 0x000f220000300800 */
[----:B------:R-:W-:-:S03]  /*1e820*/  LOP3.LUT R18, R49, 0xffff, RZ, 0xc0, !PT ;  /* 0x0000ffff31127812 */ /* 0x000fc600078ec0ff */
[----:B------:R-:W4:Y:S04]  /*1e830*/  LDL.LU R50, [R1+0x7c] ;  /* 0x00007c0001327983 */ /* 0x000f280000300800 */
[----:B------:R-:W4:Y:S01]  /*1e840*/  LDL.LU R4, [R1+0x44] ;  /* 0x0000440001047983 */ /* 0x000f220000300800 */
[----:B------:R-:W-:-:S03]  /*1e850*/  LOP3.LUT R19, R48, 0xffff, RZ, 0xc0, !PT ;  /* 0x0000ffff30137812 */ /* 0x000fc600078ec0ff */
[----:B------:R-:W4:Y:S04]  /*1e860*/  LDL.LU R2, [R1+0x40] ;  /* 0x0000400001027983 */ /* 0x000f280000300800 */
[----:B------:R-:W4:Y:S04]  /*1e870*/  LDL.LU R49, [R1+0x4] ;  /* 0x0000040001317983 */ /* 0x000f280000300800 */
[----:B------:R-:W4:Y:S01]  /*1e880*/  LDL.LU R48, [R1] ;  /* 0x0000000001307983 */ /* 0x000f220000300800 */
[----:B------:R-:W-:Y:S02]  /*1e890*/  LOP3.LUT R25, R10, 0xffff, RZ, 0xc0, !PT ;  /* 0x0000ffff0a197812 */ /* 0x000fe400078ec0ff */
[----:B------:R-:W-:-:S02]  /*1e8a0*/  LOP3.LUT R21, R9, 0xffff, RZ, 0xc0, !PT ;  /* 0x0000ffff09157812 */ /* 0x000fc400078ec0ff */
[--C-:B------:R-:W-:Y:S02]  /*1e8b0*/  PRMT R9, R25, 0x3340, R1.reuse ;  /* 0x0000334019097816 */ /* 0x100fe40000000001 */
[----:B------:R-:W-:Y:S02]  /*1e8c0*/  PRMT R13, R23, 0x3340, R24 ;  /* 0x00003340170d7816 */ /* 0x000fe40000000018 */
[----:B------:R-:W-:Y:S02]  /*1e8d0*/  LOP3.LUT R22, R61, 0xffff, RZ, 0xc0, !PT ;  /* 0x0000ffff3d167812 */ /* 0x000fe400078ec0ff */
[----:B------:R-:W-:Y:S02]  /*1e8e0*/  LOP3.LUT R61, R60, 0xffff, RZ, 0xc0, !PT ;  /* 0x0000ffff3c3d7812 */ /* 0x000fe400078ec0ff */
[----:B------:R-:W-:Y:S02]  /*1e8f0*/  PRMT R10, R21, 0x3340, R1 ;  /* 0x00003340150a7816 */ /* 0x000fe40000000001 */
[----:B------:R-:W-:-:S02]  /*1e900*/  PRMT R14, R18, 0x3340, R20 ;  /* 0x00003340120e7816 */ /* 0x000fc40000000014 */
[----:B------:R-:W-:Y:S02]  /*1e910*/  PRMT R9, R13, 0x5410, R9 ;  /* 0x000054100d097816 */ /* 0x000fe40000000009 */
[----:B-1----:R-:W-:Y:S02]  /*1e920*/  PRMT R11, R22, 0x3340, R1 ;  /* 0x00003340160b7816 */ /* 0x002fe40000000001 */
[----:B0-----:R-:W-:Y:S02]  /*1e930*/  PRMT R15, R15, 0x3340, R19 ;  /* 0x000033400f0f7816 */ /* 0x001fe40000000013 */
[----:B------:R-:W-:Y:S02]  /*1e940*/  PRMT R12, R61, 0x3340, R1 ;  /* 0x000033403d0c7816 */ /* 0x000fe40000000001 */
[----:B------:R-:W-:Y:S01]  /*1e950*/  PRMT R16, R16, 0x3340, R17 ;  /* 0x0000334010107816 */ /* 0x000fe20000000011 */
[----:B------:R0:W-:Y:S01]  /*1e960*/  STL [R1+0x144], R9 ;  /* 0x0001440901007387 */ /* 0x0001e20000100800 */
[----:B------:R-:W-:-:S02]  /*1e970*/  PRMT R13, R14, 0x5410, R10 ;  /* 0x000054100e0d7816 */ /* 0x000fc4000000000a */
[----:B------:R-:W-:Y:S02]  /*1e980*/  PRMT R10, R15, 0x5410, R11 ;  /* 0x000054100f0a7816 */ /* 0x000fe4000000000b */
[----:B---3--:R-:W-:Y:S01]  /*1e990*/  LOP3.LUT R51, R53, 0xffff, RZ, 0xc0, !PT ;  /* 0x0000ffff35337812 */ /* 0x008fe200078ec0ff */
[----:B------:R1:W-:Y:S01]  /*1e9a0*/  STL [R1+0x13c], R13 ;  /* 0x00013c0d01007387 */ /* 0x0003e20000100800 */
[----:B0-----:R-:W-:-:S03]  /*1e9b0*/  PRMT R9, R16, 0x5410, R12 ;  /* 0x0000541010097816 */ /* 0x001fc6000000000c */
[----:B------:R4:W-:Y:S01]  /*1e9c0*/  STL [R1+0x194], R10 ;  /* 0x0001940a01007387 */ /* 0x0009e20000100800 */
[----:B------:R-:W-:-:S03]  /*1e9d0*/  LOP3.LUT R52, R52, 0xffff, RZ, 0xc0, !PT ;  /* 0x0000ffff34347812 */ /* 0x000fc600078ec0ff */
[----:B------:R-:W-:Y:S01]  /*1e9e0*/  STL [R1+0x190], R9 ;  /* 0x0001900901007387 */ /* 0x000fe20000100800 */
[----:B------:R-:W-:-:S03]  /*1e9f0*/  LOP3.LUT R17, R8, 0xffff, RZ, 0xc0, !PT ;  /* 0x0000ffff08117812 */ /* 0x000fc600078ec0ff */
[----:B------:R-:W3:Y:S01]  /*1ea00*/  LDL.LU R55, [R1+0x3b4] ;  /* 0x0003b40001377983 */ /* 0x000ee20000300800 */
[----:B-1----:R-:W-:-:S03]  /*1ea10*/  LOP3.LUT R13, R7, 0xffff, RZ, 0xc0, !PT ;  /* 0x0000ffff070d7812 */ /* 0x002fc600078ec0ff */
[----:B------:R-:W-:Y:S01]  /*1ea20*/  STL [R1+0x54], R51 ;  /* 0x0000543301007387 */ /* 0x000fe20000100800 */
[----:B------:R-:W-:-:S03]  /*1ea30*/  PRMT R7, R17, 0x3340, R1 ;  /* 0x0000334011077816 */ /* 0x000fc60000000001 */
[----:B------:R-:W3:Y:S04]  /*1ea40*/  LDL.LU R53, [R1+0x3b0] ;  /* 0x0003b00001357983 */ /* 0x000ee80000300800 */
[----:B------:R0:W-:Y:S04]  /*1ea50*/  STL [R1+0xa8], R52 ;  /* 0x0000a83401007387 */ /* 0x0001e80000100800 */
[----:B------:R-:W3:Y:S01]  /*1ea60*/  LDL.LU R57, [R1+0x29c] ;  /* 0x00029c0001397983 */ /* 0x000ee20000300800 */
[----:B------:R-:W-:Y:S02]  /*1ea70*/  PRMT R8, R13, 0x3340, R1 ;  /* 0x000033400d087816 */ /* 0x000fe40000000001 */
[----:B--2---:R-:W-:-:S02]  /*1ea80*/  LOP3.LUT R15, R0, 0xffff, RZ, 0xc0, !PT ;  /* 0x0000ffff000f7812 */ /* 0x004fc400078ec0ff */
[----:B------:R-:W2:Y:S01]  /*1ea90*/  LDL.LU R0, [R1+0x298] ;  /* 0x0002980001007983 */ /* 0x000ea20000300800 */
[----:B----4-:R-:W-:-:S03]  /*1eaa0*/  LOP3.LUT R10, R3, 0xffff, RZ, 0xc0, !PT ;  /* 0x0000ffff030a7812 */ /* 0x010fc600078ec0ff */
[----:B------:R-:W4:Y:S01]  /*1eab0*/  LDL.LU R3, [R1+0x230] ;  /* 0x0002300001037983 */ /* 0x000f220000300800 */
[----:B------:R-:W-:Y:S02]  /*1eac0*/  LOP3.LUT R60, R50, 0xffff, RZ, 0xc0, !PT ;  /* 0x0000ffff323c7812 */ /* 0x000fe400078ec0ff */
[----:B------:R-:W-:Y:S02]  /*1ead0*/  LOP3.LUT R16, R4, 0xffff, RZ, 0xc0, !PT ;  /* 0x0000ffff04107812 */ /* 0x000fe400078ec0ff */
[----:B------:R-:W4:Y:S01]  /*1eae0*/  LDL.LU R4, [R1+0x84] ;  /* 0x0000840001047983 */ /* 0x000f220000300800 */
[----:B------:R-:W-:Y:S02]  /*1eaf0*/  LOP3.LUT R12, R2, 0xffff, RZ, 0xc0, !PT ;  /* 0x0000ffff020c7812 */ /* 0x000fe400078ec0ff */
[----:B------:R-:W-:Y:S02]  /*1eb00*/  LOP3.LUT R14, R49, 0xffff, RZ, 0xc0, !PT ;  /* 0x0000ffff310e7812 */ /* 0x000fe400078ec0ff */
[----:B------:R-:W-:Y:S01]  /*1eb10*/  PRMT R49, R15, 0x3340, R16 ;  /* 0x000033400f317816 */ /* 0x000fe20000000010 */
[----:B------:R1:W-:Y:S01]  /*1eb20*/  STL [R1+0xa0], R60 ;  /* 0x0000a03c01007387 */ /* 0x0003e20000100800 */
[----:B------:R-:W-:-:S02]  /*1eb30*/  LOP3.LUT R48, R48, 0xffff, RZ, 0xc0, !PT ;  /* 0x0000ffff30307812 */ /* 0x000fc400078ec0ff */
[----:B0-----:R-:W-:Y:S02]  /*1eb40*/  PRMT R52, R52, 0x3340, R60 ;  /* 0x0000334034347816 */ /* 0x001fe4000000003c */
[----:B------:R-:W-:Y:S02]  /*1eb50*/  LOP3.LUT R11, R56, 0xffff, RZ, 0xc0, !PT ;  /* 0x0000ffff380b7812 */ /* 0x000fe400078ec0ff */
[----:B------:R-:W4:Y:S01]  /*1eb60*/  LDL.LU R56, [R1+0x50] ;  /* 0x0000500001387983 */ /* 0x000f220000300800 */
[----:B------:R-:W-:Y:S02]  /*1eb70*/  PRMT R50, R10, 0x3340, R12 ;  /* 0x000033400a327816 */ /* 0x000fe4000000000c */
[----:B-1----:R-:W-:Y:S01]  /*1eb80*/  PRMT R60, R49, 0x5410, R7 ;  /* 0x00005410313c7816 */ /* 0x002fe20000000007 */
[----:B------:R-:W4:Y:S01]  /*1eb90*/  LDL.LU R2, [R1+0x4c] ;  /* 0x00004c0001027983 */ /* 0x000f220000300800 */
[----:B------:R-:W-:-:S03]  /*1eba0*/  PRMT R7, R50, 0x5410, R8 ;  /* 0x0000541032077816 */ /* 0x000fc60000000008 */
[----:B------:R0:W-:Y:S04]  /*1ebb0*/  STL [R1+0x44], R48 ;  /* 0x0000443001007387 */ /* 0x0001e80000100800 */
[----:B------:R-:W4:Y:S04]  /*1ebc0*/  LDL.LU R49, [R1+0x20] ;  /* 0x0000200001317983 */ /* 0x000f280000300800 */
[----:B------:R-:W-:Y:S04]  /*1ebd0*/  STL [R1+0x134], R60 ;  /* 0x0001343c01007387 */ /* 0x000fe80000100800 */
[----:B------:R-:W4:Y:S01]  /*1ebe0*/  LDL.LU R8, [R1+0x8] ;  /* 0x0000080001087983 */ /* 0x000f220000300800 */
[----:B------:R-:W-:-:S02]  /*1ebf0*/  PRMT R9, R14, 0x3340, R1 ;  /* 0x000033400e097816 */ /* 0x000fc40000000001 */
[----:B------:R-:W-:Y:S02]  /*1ec00*/  PRMT R51, R51, 0x3340, R11 ;  /* 0x0000334033337816 */ /* 0x000fe4000000000b */
[----:B0-----:R-:W-:Y:S01]  /*1ec10*/  PRMT R48, R48, 0x3340, R1 ;  /* 0x0000334030307816 */ /* 0x001fe20000000001 */
[----:B------:R0:W-:Y:S01]  /*1ec20*/  STL [R1+0x130], R7 ;  /* 0x0001300701007387 */ /* 0x0001e20000100800 */
[----:B------:R-:W-:-:S05]  /*1ec30*/  PRMT R9, R51, 0x5410, R9 ;  /* 0x0000541033097816 */ /* 0x000fca0000000009 */
[----:B------:R1:W-:Y:S01]  /*1ec40*/  STL [R1+0x17c], R9 ;  /* 0x00017c0901007387 */ /* 0x0003e20000100800 */
[----:B0-----:R-:W-:Y:S02]  /*1ec50*/  PRMT R7, R52, 0x5410, R48 ;  /* 0x0000541034077816 */ /* 0x001fe40000000030 */
[----:B---3--:R-:W-:-:S03]  /*1ec60*/  LOP3.LUT R52, R55, 0xffff, RZ, 0xc0, !PT ;  /* 0x0000ffff37347812 */ /* 0x008fc600078ec0ff */
[----:B------:R-:W-:Y:S01]  /*1ec70*/  STL [R1+0x178], R7 ;  /* 0x0001780701007387 */ /* 0x000fe20000100800 */
[----:B------:R-:W-:-:S03]  /*1ec80*/  LOP3.LUT R53, R53, 0xffff, RZ, 0xc0, !PT ;  /* 0x0000ffff35357812 */ /* 0x000fc600078ec0ff */
[----:B------:R0:W-:Y:S01]  /*1ec90*/  STL [R1+0x80], R52 ;  /* 0x0000803401007387 */ /* 0x0001e20000100800 */
[----:B------:R-:W-:-:S03]  /*1eca0*/  LOP3.LUT R6, R6, 0xffff, RZ, 0xc0, !PT ;  /* 0x0000ffff06067812 */ /* 0x000fc600078ec0ff */
[----:B------:R3:W-:Y:S01]  /*1ecb0*/  STL [R1+0xbc], R53 ;  /* 0x0000bc3501007387 */ /* 0x0007e20000100800 */
[----:B------:R-:W-:Y:S02]  /*1ecc0*/  LOP3.LUT R60, R57, 0xffff, RZ, 0xc0, !PT ;  /* 0x0000ffff393c7812 */ /* 0x000fe400078ec0ff */
[----:B------:R-:W-:-:S04]  /*1ecd0*/  LOP3.LUT R5, R5, 0xffff, RZ, 0xc0, !PT ;  /* 0x0000ffff05057812 */ /* 0x000fc800078ec0ff */
[----:B-1----:R-:W-:Y:S02]  /*1ece0*/  PRMT R9, R5, 0x3340, R1 ;  /* 0x0000334005097816 */ /* 0x002fe40000000001 */
[----:B--2---:R-:W-:-:S05]  /*1ecf0*/  LOP3.LUT R51, R0, 0xffff, RZ, 0xc0, !PT ;  /* 0x0000ffff00337812 */ /* 0x004fca00078ec0ff */
[----:B------:R1:W-:Y:S04]  /*1ed00*/  STL [R1+0x40], R51 ;  /* 0x0000403301007387 */ /* 0x0003e80000100800 */
[----:B------:R-:W2:Y:S01]  /*1ed10*/  LDL.LU R0, [R1+0x224] ;  /* 0x0002240001007983 */ /* 0x000ea20000300800 */
[----:B----4-:R-:W-:-:S05]  /*1ed20*/  LOP3.LUT R3, R3, 0xffff, RZ, 0xc0, !PT ;  /* 0x0000ffff03037812 */ /* 0x010fca00078ec0ff */
[----:B------:R-:W-:Y:S01]  /*1ed30*/  STL [R1+0x7c], R3 ;  /* 0x00007c0301007387 */ /* 0x000fe20000100800 */
[----:B------:R-:W-:Y:S02]  /*1ed40*/  LOP3.LUT R4, R4, 0xffff, RZ, 0xc0, !PT ;  /* 0x0000ffff04047812 */ /* 0x000fe400078ec0ff */
[----:B0-----:R-:W-:Y:S02]  /*1ed50*/  PRMT R52, R52, 0x3340, R3 ;  /* 0x0000334034347816 */ /* 0x001fe40000000003 */
[----:B---3--:R-:W-:Y:S02]  /*1ed60*/  PRMT R53, R53, 0x3340, R4 ;  /* 0x0000334035357816 */ /* 0x008fe40000000004 */
[----:B------:R-:W-:Y:S02]  /*1ed70*/  LOP3.LUT R7, R56, 0xffff, RZ, 0xc0, !PT ;  /* 0x0000ffff38077812 */ /* 0x000fe400078ec0ff */
[----:B------:R-:W-:Y:S02]  /*1ed80*/  LOP3.LUT R57, R2, 0xffff, RZ, 0xc0, !PT ;  /* 0x0000ffff02397812 */ /* 0x000fe400078ec0ff */
[----:B------:R-:W3:Y:S01]  /*1ed90*/  LDL.LU R2, [R1+0x220] ;  /* 0x0002200001027983 */ /* 0x000ee20000300800 */
[----:B------:R-:W-:-:S03]  /*1eda0*/  PRMT R50, R60, 0x3340, R7 ;  /* 0x000033403c327816 */ /* 0x000fc60000000007 */
[----:B------:R-:W-:Y:S01]  /*1edb0*/  STL [R1+0xb4], R4 ;  /* 0x0000b40401007387 */ /* 0x000fe20000100800 */
[----:B------:R-:W-:-:S03]  /*1edc0*/  LOP3.LUT R49, R49, 0xffff, RZ, 0xc0, !PT ;  /* 0x0000ffff31317812 */ /* 0x000fc600078ec0ff */
[----:B------:R-:W4:Y:S01]  /*1edd0*/  LDL.LU R55, [R1+0x70] ;  /* 0x0000700001377983 */ /* 0x000f220000300800 */
[----:B-1----:R-:W-:Y:S02]  /*1ede0*/  PRMT R51, R51, 0x3340, R57 ;  /* 0x0000334033337816 */ /* 0x002fe40000000039 */
[----:B------:R-:W-:Y:S01]  /*1edf0*/  LOP3.LUT R48, R8, 0xffff, RZ, 0xc0, !PT ;  /* 0x0000ffff08307812 */ /* 0x000fe200078ec0ff */
[----:B------:R0:W-:Y:S01]  /*1ee00*/  STL [R1+0xc], R57 ;  /* 0x00000c3901007387 */ /* 0x0001e20000100800 */
[----:B------:R-:W-:-:S03]  /*1ee10*/  PRMT R8, R6, 0x3340, R1 ;  /* 0x0000334006087816 */ /* 0x000fc60000000001 */
[----:B------:R-:W4:Y:S01]  /*1ee20*/  LDL.LU R56, [R1+0x5c] ;  /* 0x00005c0001387983 */ /* 0x000f220000300800 */
[----:B------:R-:W-:-:S03]  /*1ee30*/  PRMT R8, R50, 0x5410, R8 ;  /* 0x0000541032087816 */ /* 0x000fc60000000008 */
[----:B------:R1:W-:Y:S01]  /*1ee40*/  STL [R1+0x8], R48 ;  /* 0x0000083001007387 */ /* 0x0003e20000100800 */
[----:B------:R-:W-:-:S03]  /*1ee50*/  PRMT R9, R51, 0x5410, R9 ;  /* 0x0000541033097816 */ /* 0x000fc60000000009 */
[----:B------:R-:W-:Y:S04]  /*1ee60*/  STL [R1+0xa4], R49 ;  /* 0x0000a43101007387 */ /* 0x000fe80000100800 */
[----:B0-----:R-:W4:Y:S04]  /*1ee70*/  LDL.LU R57, [R1+0xcb4] ;  /* 0x000cb40001397983 */ /* 0x001f280000300800 */
[----:B------:R-:W4:Y:S01]  /*1ee80*/  LDL.LU R3, [R1+0xcb0] ;  /* 0x000cb00001037983 */ /* 0x000f220000300800 */
[----:B-1----:R-:W-:-:S03]  /*1ee90*/  PRMT R48, R48, 0x3340, R1 ;  /* 0x0000334030307816 */ /* 0x002fc60000000001 */
[----:B------:R-:W4:Y:S04]  /*1eea0*/  LDL.LU R4, [R1+0xcac] ;  /* 0x000cac0001047983 */ /* 0x000f280000300800 */
[----:B------:R-:W4:Y:S04]  /*1eeb0*/  LDL.LU R50, [R1+0x2ac] ;  /* 0x0002ac0001327983 */ /* 0x000f280000300800 */
[----:B------:R0:W-:Y:S01]  /*1eec0*/  STL [R1+0x12c], R8 ;  /* 0x00012c0801007387 */ /* 0x0001e20000100800 */
[----:B------:R-:W-:-:S03]  /*1eed0*/  PRMT R48, R52, 0x5410, R48 ;  /* 0x0000541034307816 */ /* 0x000fc60000000030 */
[----:B0-----:R-:W4:Y:S04]  /*1eee0*/  LDL.LU R8, [R1+0x2a8] ;  /* 0x0002a80001087983 */ /* 0x001f280000300800 */
[----:B------:R-:W4:Y:S04]  /*1eef0*/  LDL.LU R51, [R1+0x2e4] ;  /* 0x0002e40001337983 */ /* 0x000f280000300800 */
[----:B------:R0:W-:Y:S04]  /*1ef00*/  STL [R1+0x124], R9 ;  /* 0x0001240901007387 */ /* 0x0001e80000100800 */
[----:B0-----:R-:W4:Y:S04]  /*1ef10*/  LDL.LU R9, [R1+0x28] ;  /* 0x0000280001097983 */ /* 0x001f280000300800 */
[----:B------:R-:W4:Y:S04]  /*1ef20*/  LDL.LU R52, [R1+0x2e0] ;  /* 0x0002e00001347983 */ /* 0x000f280000300800 */
[----:B------:R0:W-:Y:S04]  /*1ef30*/  STL [R1+0x16c], R48 ;  /* 0x00016c3001007387 */ /* 0x0001e80000100800 */
[----:B0-----:R-:W4:Y:S01]  /*1ef40*/  LDL.LU R48, [R1+0x24] ;  /* 0x0000240001307983 */ /* 0x001f220000300800 */
[----:B------:R-:W-:-:S04]  /*1ef50*/  PRMT R49, R49, 0x3340, R1 ;  /* 0x0000334031317816 */ /* 0x000fc80000000001 */
[----:B------:R-:W-:Y:S02]  /*1ef60*/  PRMT R49, R53, 0x5410, R49 ;  /* 0x0000541035317816 */ /* 0x000fe40000000031 */
[----:B------:R-:W4:Y:S04]  /*1ef70*/  LDL.LU R53, [R1+0x74] ;  /* 0x0000740001357983 */ /* 0x000f280000300800 */
[----:B------:R0:W-:Y:S01]  /*1ef80*/  STL [R1+0x168], R49 ;  /* 0x0001683101007387 */ /* 0x0001e20000100800 */
[----:B--2---:R-:W-:Y:S02]  /*1ef90*/  LOP3.LUT R0, R0, 0xffff, RZ, 0xc0, !PT ;  /* 0x0000ffff00007812 */ /* 0x004fe400078ec0ff */
[----:B---3--:R-:W-:Y:S02]  /*1efa0*/  LOP3.LUT R2, R2, 0xffff, RZ, 0xc0, !PT ;  /* 0x0000ffff02027812 */ /* 0x008fe400078ec0ff */
[----:B----4-:R-:W-:-:S02]  /*1efb0*/  LOP3.LUT R55, R55, 0xffff, RZ, 0xc0, !PT ;  /* 0x0000ffff37377812 */ /* 0x010fc400078ec0ff */
[----:B------:R-:W-:Y:S02]  /*1efc0*/  LOP3.LUT R56, R56, 0xffff, RZ, 0xc0, !PT ;  /* 0x0000ffff38387812 */ /* 0x000fe400078ec0ff */
[----:B0-----:R-:W-:Y:S02]  /*1efd0*/  LOP3.LUT R49, R50, 0xffff, RZ, 0xc0, !PT ;  /* 0x0000ffff32317812 */ /* 0x001fe400078ec0ff */
[----:B------:R-:W-:Y:S02]  /*1efe0*/  LOP3.LUT R4, R4, 0xffff, RZ, 0xc0, !PT ;  /* 0x0000ffff04047812 */ /* 0x000fe400078ec0ff */
[----:B------:R-:W-:Y:S02]  /*1eff0*/  LOP3.LUT R50, R8, 0xffff, RZ, 0xc0, !PT ;  /* 0x0000ffff08327812 */ /* 0x000fe400078ec0ff */
[----:B------:R-:W-:Y:S02]  /*1f000*/  LOP3.LUT R51, R51, 0xffff, RZ, 0xc0, !PT ;  /* 0x0000ffff33337812 */ /* 0x000fe400078ec0ff */
[----:B------:R-:W-:-:S03]  /*1f010*/  LOP3.LUT R8, R3, 0xffff, RZ, 0xc0, !PT ;  /* 0x0000ffff03087812 */ /* 0x000fc600078ec0ff */
[----:B------:R-:W-:Y:S04]  /*1f020*/  STL [R1+0xb0], R51 ;  /* 0x0000b03301007387 */ /* 0x000fe80000100800 */
[----:B------:R0:W-:Y:S01]  /*1f030*/  STL [R1+0x10], R49 ;  /* 0x0000103101007387 */ /* 0x0001e20000100800 */
[----:B------:R-:W-:Y:S02]  /*1f040*/  LOP3.LUT R52, R52, 0xffff, RZ, 0xc0, !PT ;  /* 0x0000ffff34347812 */ /* 0x000fe400078ec0ff */
[----:B------:R-:W-:-:S03]  /*1f050*/  LOP3.LUT R9, R9, 0xffff, RZ, 0xc0, !PT ;  /* 0x0000ffff09097812 */ /* 0x000fc600078ec0ff */
[----:B------:R-:W-:Y:S04]  /*1f060*/  STL [R1+0xd4], R52 ;  /* 0x0000d43401007387 */ /* 0x000fe80000100800 */
[----:B------:R1:W-:Y:S01]  /*1f070*/  STL [R1+0x84], R50 ;  /* 0x0000843201007387 */ /* 0x0003e20000100800 */
[----:B------:R-:W-:-:S03]  /*1f080*/  PRMT R3, R4, 0x3340, R1 ;  /* 0x0000334004037816 */ /* 0x000fc60000000001 */
[----:B------:R-:W-:Y:S01]  /*1f090*/  STL [R1+0xac], R0 ;  /* 0x0000ac0001007387 */ /* 0x000fe20000100800 */
[----:B------:R-:W-:-:S03]  /*1f0a0*/  LOP3.LUT R48, R48, 0xffff, RZ, 0xc0, !PT ;  /* 0x0000ffff30307812 */ /* 0x000fc600078ec0ff */
[----:B------:R-:W-:Y:S01]  /*1f0b0*/  STL [R1+0x34], R55 ;  /* 0x0000343701007387 */ /* 0x000fe20000100800 */
[----:B0-----:R-:W-:-:S03]  /*1f0c0*/  PRMT R49, R49, 0x3340, R55 ;  /* 0x0000334031317816 */ /* 0x001fc60000000037 */
[----:B------:R-:W-:Y:S01]  /*1f0d0*/  STL [R1+0xd0], R2 ;  /* 0x0000d00201007387 */ /* 0x000fe20000100800 */
[----:B-1----:R-:W-:-:S03]  /*1f0e0*/  PRMT R50, R50, 0x3340, R56 ;  /* 0x0000334032327816 */ /* 0x002fc60000000038 */
[----:B------:R-:W-:Y:S01]  /*1f0f0*/  STL [R1+0x50], R56 ;  /* 0x0000503801007387 */ /* 0x000fe20000100800 */
[----:B------:R-:W-:-:S03]  /*1f100*/  PRMT R49, R49, 0x5410, R3 ;  /* 0x0000541031317816 */ /* 0x000fc60000000003 */
[----:B------:R0:W-:Y:S01]  /*1f110*/  STL [R1+0x4c], R8 ;  /* 0x00004c0801007387 */ /* 0x0001e20000100800 */
[----:B------:R-:W-:-:S03]  /*1f120*/  PRMT R51, R51, 0x3340, R0 ;  /* 0x0000334033337816 */ /* 0x000fc60000000000 */
[----:B------:R1:W-:Y:S01]  /*1f130*/  STL [R1+0x5c], R9 ;  /* 0x00005c0901007387 */ /* 0x0003e20000100800 */
[----:B------:R-:W-:-:S03]  /*1f140*/  PRMT R52, R52, 0x3340, R2 ;  /* 0x0000334034347816 */ /* 0x000fc60000000002 */
[----:B------:R-:W-:Y:S01]  /*1f150*/  STL [R1+0xb8], R48 ;  /* 0x0000b83001007387 */ /* 0x000fe20000100800 */
[----:B0-----:R-:W-:-:S03]  /*1f160*/  PRMT R8, R8, 0x3340, R1 ;  /* 0x0000334008087816 */ /* 0x001fc60000000001 */
[----:B------:R-:W2:Y:S01]  /*1f170*/  LDL.LU R55, [R1+0xca8] ;  /* 0x000ca80001377983 */ /* 0x000ea20000300800 */
[----:B------:R-:W-:-:S03]  /*1f180*/  PRMT R50, R50, 0x5410, R8 ;  /* 0x0000541032327816 */ /* 0x000fc60000000008 */
[----:B------:R-:W3:Y:S01]  /*1f190*/  LDL.LU R56, [R1+0xca4] ;  /* 0x000ca40001387983 */ /* 0x000ee20000300800 */
[----:B-1----:R-:W-:-:S03]  /*1f1a0*/  PRMT R9, R9, 0x3340, R1 ;  /* 0x0000334009097816 */ /* 0x002fc60000000001 */
[----:B------:R-:W4:Y:S04]  /*1f1b0*/  LDL.LU R0, [R1+0xca0] ;  /* 0x000ca00001007983 */ /* 0x000f280000300800 */
        /* <DEDUP_REMOVED lines=8> */
[----:B------:R-:W4:Y:S01]  /*1f240*/  LDL.LU R9, [R1+0x78] ;  /* 0x0000780001097983 */ /* 0x000f220000300800 */
[----:B------:R-:W-:-:S04]  /*1f250*/  PRMT R48, R48, 0x3340, R1 ;  /* 0x0000334030307816 */ /* 0x000fc80000000001 */
[----:B------:R-:W-:Y:S01]  /*1f260*/  PRMT R48, R52, 0x5410, R48 ;  /* 0x0000541034307816 */ /* 0x000fe20000000030 */
[----:B------:R0:W-:Y:S04]  /*1f270*/  STL [R1+0x160], R51 ;  /* 0x0001603301007387 */ /* 0x0001e80000100800 */
[----:B------:R1:W-:Y:S01]  /*1f280*/  STL [R1+0x158], R48 ;  /* 0x0001583001007387 */ /* 0x0003e20000100800 */
[----:B------:R-:W-:-:S04]  /*1f290*/  SHF.R.U32.HI R57, RZ, 0x8, R57 ;  /* 0x00000008ff397819 */ /* 0x000fc80000011639 */
[----:B------:R-:W-:Y:S02]  /*1f2a0*/  LOP3.LUT R57, R57, 0xffff, RZ, 0xc0, !PT ;  /* 0x0000ffff39397812 */ /* 0x000fe400078ec0ff */
[----:B--2---:R-:W-:Y:S02]  /*1f2b0*/  SHF.R.U32.HI R55, RZ, 0x8, R55 ;  /* 0x00000008ff377819 */ /* 0x004fe40000011637 */
[----:B---3--:R-:W-:Y:S02]  /*1f2c0*/  SHF.R.U32.HI R56, RZ, 0x8, R56 ;  /* 0x00000008ff387819 */ /* 0x008fe40000011638 */
[----:B----4-:R-:W-:Y:S02]  /*1f2d0*/  LOP3.LUT R0, R0, 0xffff, RZ, 0xc0, !PT ;  /* 0x0000ffff00007812 */ /* 0x010fe400078ec0ff */
[----:B------:R-:W-:Y:S02]  /*1f2e0*/  LOP3.LUT R2, R2, 0xffff, RZ, 0xc0, !PT ;  /* 0x0000ffff02027812 */ /* 0x000fe400078ec0ff */
[----:B------:R-:W-:-:S02]  /*1f2f0*/  LOP3.LUT R3, R3, 0xffff, RZ, 0xc0, !PT ;  /* 0x0000ffff03037812 */ /* 0x000fc400078ec0ff */
[----:B0-----:R-:W-:Y:S02]  /*1f300*/  LOP3.LUT R51, R56, 0xffff, RZ, 0xc0, !PT ;  /* 0x0000ffff38337812 */ /* 0x001fe400078ec0ff */
[----:B------:R-:W-:Y:S02]  /*1f310*/  LOP3.LUT R55, R55, 0xffff, RZ, 0xc0, !PT ;  /* 0x0000ffff37377812 */ /* 0x000fe400078ec0ff */
[----:B------:R-:W-:-:S05]  /*1f320*/  LOP3.LUT R8, R8, 0xffff, RZ, 0xc0, !PT ;  /* 0x0000ffff08087812 */ /* 0x000fca00078ec0ff */
[----:B------:R0:W-:Y:S01]  /*1f330*/  STL [R1+0x70], R8 ;  /* 0x0000700801007387 */ /* 0x0001e20000100800 */
[----:B-1----:R-:W-:Y:S02]  /*1f340*/  LOP3.LUT R48, R9, 0xffff, RZ, 0xc0, !PT ;  /* 0x0000ffff09307812 */ /* 0x002fe400078ec0ff */
[----:B------:R-:W-:-:S03]  /*1f350*/  LOP3.LUT R9, R53, 0xffff, RZ, 0xc0, !PT ;  /* 0x0000ffff35097812 */ /* 0x000fc600078ec0ff */
[----:B------:R-:W-:Y:S01]  /*1f360*/  STL [R1+0x24], R48 ;  /* 0x0000243001007387 */ /* 0x000fe20000100800 */
[----:B0-----:R-:W-:-:S03]  /*1f370*/  PRMT R8, R8, 0x3340, R48 ;  /* 0x0000334008087816 */ /* 0x001fc60000000030 */
[----:B------:R0:W-:Y:S04]  /*1f380*/  STL [R1+0xcc], R3 ;  /* 0x0000cc0301007387 */ /* 0x0001e80000100800 */
[----:B------:R1:W-:Y:S04]  /*1f390*/  STL [R1+0x74], R2 ;  /* 0x0000740201007387 */ /* 0x0003e80000100800 */
[----:B------:R-:W-:Y:S01]  /*1f3a0*/  STL [R1+0xc0], R9 ;  /* 0x0000c00901007387 */ /* 0x000fe20000100800 */
[----:B0-----:R-:W-:-:S03]  /*1f3b0*/  PRMT R3, R3, 0x3340, R9 ;  /* 0x0000334003037816 */ /* 0x001fc60000000009 */
[----:B------:R0:W-:Y:S01]  /*1f3c0*/  STL [R1+0x78], R0 ;  /* 0x0000780001007387 */ /* 0x0001e20000100800 */
[----:B-1----:R-:W-:-:S03]  /*1f3d0*/  PRMT R2, R2, 0x3340, R1 ;  /* 0x0000334002027816 */ /* 0x002fc60000000001 */
[----:B------:R-:W2:Y:S01]  /*1f3e0*/  LDL.LU R53, [R1+0x1c] ;  /* 0x00001c0001357983 */ /* 0x000ea20000300800 */
[----:B------:R-:W-:Y:S02]  /*1f3f0*/  PRMT R8, R8, 0x5410, R2 ;  /* 0x0000541008087816 */ /* 0x000fe40000000002 */
[--C-:B0-----:R-:W-:Y:S02]  /*1f400*/  PRMT R0, R0, 0x3340, R1.reuse ;  /* 0x0000334000007816 */ /* 0x101fe40000000001 */
[----:B------:R-:W-:Y:S02]  /*1f410*/  PRMT R51, R51, 0x3340, R1 ;  /* 0x0000334033337816 */ /* 0x000fe40000000001 */
[----:B------:R-:W-:Y:S02]  /*1f420*/  PRMT R2, R3, 0x5410, R0 ;  /* 0x0000541003027816 */ /* 0x000fe40000000000 */
[----:B------:R-:W-:Y:S01]  /*1f430*/  PRMT R0, R57, 0x3340, R55 ;  /* 0x0000334039007816 */ /* 0x000fe20000000037 */
[----:B------:R-:W-:Y:S04]  /*1f440*/  STL [R1+0x108], R8 ;  /* 0x0001080801007387 */ /* 0x000fe80000100800 */
[----:B------:R0:W-:Y:S04]  /*1f450*/  STL [R1+0xf8], R2 ;  /* 0x0000f80201007387 */ /* 0x0001e80000100800 */
[----:B------:R-:W-:Y:S04]  /*1f460*/  STL [R1+0xc8c], R51 ;  /* 0x000c8c3301007387 */ /* 0x000fe80000100800 */
[----:B------:R1:W-:Y:S01]  /*1f470*/  STL [R1+0x30], R0 ;  /* 0x0000300001007387 */ /* 0x0003e20000100800 */
[----:B0-----:R-:W-:-:S03]  /*1f480*/  SHF.R.U32.HI R2, RZ, 0x8, R49 ;  /* 0x00000008ff027819 */ /* 0x001fc60000011631 */
[----:B------:R-:W3:Y:S04]  /*1f490*/  LDL.LU R52, [R1+0x68] ;  /* 0x0000680001347983 */ /* 0x000ee80000300800 */
[----:B------:R-:W4:Y:S04]  /*1f4a0*/  LDL.LU R9, [R1+0x60] ;  /* 0x0000600001097983 */ /* 0x000f280000300800 */
[----:B------:R-:W4:Y:S01]  /*1f4b0*/  LDL.LU R49, [R1+0x38] ;  /* 0x0000380001317983 */ /* 0x000f220000300800 */
[----:B-1----:R-:W-:Y:S02]  /*1f4c0*/  SHF.R.U32.HI R0, RZ, 0x8, R50 ;  /* 0x00000008ff007819 */ /* 0x002fe40000011632 */
[----:B------:R-:W-:-:S02]  /*1f4d0*/  SHF.R.U32.HI R58, RZ, 0x8, R58 ;  /* 0x00000008ff3a7819 */ /* 0x000fc4000001163a */
[----:B------:R-:W-:Y:S02]  /*1f4e0*/  LOP3.LUT R2, R2, 0xffff, RZ, 0xc0, !PT ;  /* 0x0000ffff02027812 */ /* 0x000fe400078ec0ff */
[----:B------:R-:W-:Y:S02]  /*1f4f0*/  LOP3.LUT R58, R58, 0xffff, RZ, 0xc0, !PT ;  /* 0x0000ffff3a3a7812 */ /* 0x000fe400078ec0ff */
[----:B------:R-:W-:Y:S02]  /*1f500*/  LOP3.LUT R0, R0, 0xffff, RZ, 0xc0, !PT ;  /* 0x0000ffff00007812 */ /* 0x000fe400078ec0ff */
[----:B------:R-:W-:Y:S02]  /*1f510*/  SHF.R.U32.HI R47, RZ, 0x8, R47 ;  /* 0x00000008ff2f7819 */ /* 0x000fe4000001162f */
[----:B------:R-:W-:Y:S02]  /*1f520*/  SHF.R.U32.HI R44, RZ, 0x8, R44 ;  /* 0x00000008ff2c7819 */ /* 0x000fe4000001162c */
[----:B------:R-:W-:-:S02]  /*1f530*/  SHF.R.U32.HI R43, RZ, 0x8, R43 ;  /* 0x00000008ff2b7819 */ /* 0x000fc4000001162b */
[--C-:B------:R-:W-:Y:S02]  /*1f540*/  PRMT R50, R2, 0x3340, R1.reuse ;  /* 0x0000334002327816 */ /* 0x100fe40000000001 */
[----:B------:R-:W-:Y:S02]  /*1f550*/  PRMT R0, R0, 0x3340, R58 ;  /* 0x0000334000007816 */ /* 0x000fe4000000003a */
[----:B------:R-:W-:Y:S02]  /*1f560*/  LOP3.LUT R47, R47, 0xffff, RZ, 0xc0, !PT ;  /* 0x0000ffff2f2f7812 */ /* 0x000fe400078ec0ff */
[----:B------:R-:W-:Y:S02]  /*1f570*/  LOP3.LUT R43, R43, 0xffff, RZ, 0xc0, !PT ;  /* 0x0000ffff2b2b7812 */ /* 0x000fe400078ec0ff */
[----:B------:R-:W-:Y:S01]  /*1f580*/  LOP3.LUT R44, R44, 0xffff, RZ, 0xc0, !PT ;  /* 0x0000ffff2c2c7812 */ /* 0x000fe200078ec0ff */
[----:B------:R-:W-:Y:S01]  /*1f590*/  STL [R1+0xc88], R50 ;  /* 0x000c883201007387 */ /* 0x000fe20000100800 */
[----:B------:R-:W-:-:S03]  /*1f5a0*/  PRMT R48, R47, 0x3340, R1 ;  /* 0x000033402f307816 */ /* 0x000fc60000000001 */
[----:B------:R0:W-:Y:S01]  /*1f5b0*/  STL [R1+0x28], R0 ;  /* 0x0000280001007387 */ /* 0x0001e20000100800 */
[----:B------:R-:W-:Y:S02]  /*1f5c0*/  SHF.R.U32.HI R45, RZ, 0x8, R45 ;  /* 0x00000008ff2d7819 */ /* 0x000fe4000001162d */
[----:B------:R-:W-:Y:S01]  /*1f5d0*/  SHF.R.U32.HI R59, RZ, 0x8, R59 ;  /* 0x00000008ff3b7819 */ /* 0x000fe2000001163b */
[----:B------:R-:W-:Y:S01]  /*1f5e0*/  STL [R1+0xc84], R48 ;  /* 0x000c843001007387 */ /* 0x000fe20000100800 */
[----:B------:R-:W-:Y:S02]  /*1f5f0*/  SHF.R.U32.HI R37, RZ, 0x8, R37 ;  /* 0x00000008ff257819 */ /* 0x000fe40000011625 */
[----:B0-----:R-:W-:Y:S02]  /*1f600*/  PRMT R0, R44, 0x3340, R43 ;  /* 0x000033402c007816 */ /* 0x001fe4000000002b */
[----:B------:R-:W-:Y:S02]  /*1f610*/  SHF.R.U32.HI R46, RZ, 0x8, R46 ;  /* 0x00000008ff2e7819 */ /* 0x000fe4000001162e */
[----:B------:R-:W-:Y:S01]  /*1f620*/  SHF.R.U32.HI R54, RZ, 0x8, R54 ;  /* 0x00000008ff367819 */ /* 0x000fe20000011636 */
[----:B------:R2:W-:Y:S01]  /*1f630*/  STL [R1+0x2c], R0 ;  /* 0x00002c0001007387 */ /* 0x0005e20000100800 */
[----:B------:R-:W-:-:S02]  /*1f640*/  LOP3.LUT R45, R45, 0xffff, RZ, 0xc0, !PT ;  /* 0x0000ffff2d2d7812 */ /* 0x000fc400078ec0ff */
[----:B------:R-:W-:Y:S02]  /*1f650*/  LOP3.LUT R37, R37, 0xffff, RZ, 0xc0, !PT ;  /* 0x0000ffff25257812 */ /* 0x000fe400078ec0ff */
[----:B------:R-:W-:Y:S02]  /*1f660*/  LOP3.LUT R59, R59, 0xffff, RZ, 0xc0, !PT ;  /* 0x0000ffff3b3b7812 */ /* 0x000fe400078ec0ff */
[----:B------:R-:W-:Y:S02]  /*1f670*/  LOP3.LUT R56, R46, 0xffff, RZ, 0xc0, !PT ;  /* 0x0000ffff2e387812 */ /* 0x000fe400078ec0ff */
[----:B------:R-:W-:Y:S02]  /*1f680*/  LOP3.LUT R54, R54, 0xffff, RZ, 0xc0, !PT ;  /* 0x0000ffff36367812 */ /* 0x000fe400078ec0ff */
[----:B------:R-:W-:Y:S02]  /*1f690*/  PRMT R46, R45, 0x3340, R1 ;  /* 0x000033402d2e7816 */ /* 0x000fe40000000001 */
[----:B------:R-:W-:-:S02]  /*1f6a0*/  PRMT R2, R59, 0x3340, R37 ;  /* 0x000033403b027816 */ /* 0x000fc40000000025 */
[----:B------:R-:W-:Y:S02]  /*1f6b0*/  PRMT R56, R56, 0x3340, R1 ;  /* 0x0000334038387816 */ /* 0x000fe40000000001 */
[----:B------:R-:W-:Y:S02]  /*1f6c0*/  SHF.R.U32.HI R42, RZ, 0x8, R42 ;  /* 0x00000008ff2a7819 */ /* 0x000fe4000001162a */
[----:B------:R-:W-:Y:S02]  /*1f6d0*/  SHF.R.U32.HI R38, RZ, 0x8, R38 ;  /* 0x00000008ff267819 */ /* 0x000fe40000011626 */
[----:B------:R-:W-:Y:S02]  /*1f6e0*/  SHF.R.U32.HI R39, RZ, 0x8, R39 ;  /* 0x00000008ff277819 */ /* 0x000fe40000011627 */
[----:B------:R-:W-:Y:S02]  /*1f6f0*/  LOP3.LUT R42, R42, 0xffff, RZ, 0xc0, !PT ;  /* 0x0000ffff2a2a7812 */ /* 0x000fe400078ec0ff */
[----:B------:R-:W-:-:S02]  /*1f700*/  LOP3.LUT R39, R39, 0xffff, RZ, 0xc0, !PT ;  /* 0x0000ffff27277812 */ /* 0x000fc400078ec0ff */
[----:B------:R-:W-:Y:S02]  /*1f710*/  LOP3.LUT R38, R38, 0xffff, RZ, 0xc0, !PT ;  /* 0x0000ffff26267812 */ /* 0x000fe400078ec0ff */
[----:B--2---:R-:W-:Y:S02]  /*1f720*/  SHF.R.U32.HI R0, RZ, 0x8, R53 ;  /* 0x00000008ff007819 */ /* 0x004fe40000011635 */
[----:B------:R-:W2:Y:S02]  /*1f730*/  LDL.LU R53, [R1+0x3c] ;  /* 0x00003c0001357983 */ /* 0x000ea40000300800 */
[----:B------:R-:W-:Y:S02]  /*1f740*/  LOP3.LUT R0, R0, 0xffff, RZ, 0xc0, !PT ;  /* 0x0000ffff00007812 */ /* 0x000fe400078ec0ff */
[----:B------:R-:W-:Y:S02]  /*1f750*/  STL [R1+0xc80], R46 ;  /* 0x000c802e01007387 */ /* 0x000fe40000100800 */
[----:B------:R-:W-:-:S02]  /*1f760*/  PRMT R0, R0, 0x3340, R54 ;  /* 0x0000334000007816 */ /* 0x000fc40000000036 */
[----:B------:R3:W-:Y:S04]  /*1f770*/  STL [R1+0x1c], R2 ;  /* 0x00001c0201007387 */ /* 0x0007e80000100800 */
[----:B------:R-:W-:Y:S04]  /*1f780*/  STL [R1+0xc90], R56 ;  /* 0x000c903801007387 */ /* 0x000fe80000100800 */
[----:B------:R0:W-:Y:S04]  /*1f790*/  STL [R1+0x20], R0 ;  /* 0x0000200001007387 */ /* 0x0001e80000100800 */
[----:B------:R-:W2:Y:S01]  /*1f7a0*/  LDL.LU R57, [R1+0x94] ;  /* 0x0000940001397983 */ /* 0x000ea20000300800 */
[----:B---3--:R-:W-:-:S02]  /*1f7b0*/  SHF.R.U32.HI R2, RZ, 0x8, R52 ;  /* 0x00000008ff027819 */ /* 0x008fc40000011634 */
[----:B----4-:R-:W-:Y:S02]  /*1f7c0*/  SHF.R.U32.HI R3, RZ, 0x8, R9 ;  /* 0x00000008ff037819 */ /* 0x010fe40000011609 */
[----:B0-----:R-:W-:Y:S01]  /*1f7d0*/  SHF.R.U32.HI R0, RZ, 0x8, R49 ;  /* 0x00000008ff007819 */ /* 0x001fe20000011631 */
[----:B------:R-:W3:Y:S01]  /*1f7e0*/  LDL.LU R9, [R1+0x90] ;  /* 0x0000900001097983 */ /* 0x000ee20000300800 */
[----:B------:R-:W-:Y:S02]  /*1f7f0*/  LOP3.LUT R3, R3, 0xffff, RZ, 0xc0, !PT ;  /* 0x0000ffff03037812 */ /* 0x000fe400078ec0ff */
[----:B------:R-:W-:Y:S01]  /*1f800*/  LOP3.LUT R0, R0, 0xffff, RZ, 0xc0, !PT ;  /* 0x0000ffff00007812 */ /* 0x000fe200078ec0ff */
[----:B------:R-:W4:Y:S01]  /*1f810*/  LDL.LU R49, [R1+0x64] ;  /* 0x0000640001317983 */ /* 0x000f220000300800 */
[----:B------:R-:W-:Y:S02]  /*1f820*/  LOP3.LUT R2, R2, 0xffff, RZ, 0xc0, !PT ;  /* 0x0000ffff02027812 */ /* 0x000fe400078ec0ff */
[----:B------:R-:W-:-:S02]  /*1f830*/  PRMT R55, R0, 0x3340, R1 ;  /* 0x0000334000377816 */ /* 0x000fc40000000001 */
[----:B------:R-:W-:Y:S02]  /*1f840*/  PRMT R2, R2, 0x3340, R3 ;  /* 0x0000334002027816 */ /* 0x000fe40000000003 */
[----:B------:R-:W-:Y:S02]  /*1f850*/  PRMT R54, R42, 0x3340, R1 ;  /* 0x000033402a367816 */ /* 0x000fe40000000001 */
[----:B------:R-:W-:Y:S01]  /*1f860*/  PRMT R0, R38, 0x3340, R39 ;  /* 0x0000334026007816 */ /* 0x000fe20000000027 */
[----:B------:R-:W-:Y:S04]  /*1f870*/  STL [R1+0xc94], R55 ;  /* 0x000c943701007387 */ /* 0x000fe80000100800 */
[----:B------:R-:W-:Y:S04]  /*1f880*/  STL [R1+0x14], R2 ;  /* 0x0000140201007387 */ /* 0x000fe80000100800 */
[----:B------:R-:W-:Y:S04]  /*1f890*/  STL [R1+0xc98], R54 ;  /* 0x000c983601007387 */ /* 0x000fe80000100800 */
[----:B------:R2:W-:Y:S04]  /*1f8a0*/  STL [R1+0x18], R0 ;  /* 0x0000180001007387 */ /* 0x0005e80000100800 */
[----:B------:R-:W3:Y:S01]  /*1f8b0*/  LDL.LU R51, [R1+0x6c] ;  /* 0x00006c0001337983 */ /* 0x000ee20000300800 */
[----:B------:R-:W-:-:S04]  /*1f8c0*/  SHF.R.U32.HI R34, RZ, 0x8, R34 ;  /* 0x00000008ff227819 */ /* 0x000fc80000011622 */
[----:B------:R-:W-:Y:S02]  /*1f8d0*/  LOP3.LUT R34, R34, 0xffff, RZ, 0xc0, !PT ;  /* 0x0000ffff22227812 */ /* 0x000fe400078ec0ff */
[----:B--2---:R-:W-:-:S04]  /*1f8e0*/  SHF.R.U32.HI R0, RZ, 0x8, R53 ;  /* 0x00000008ff007819 */ /* 0x004fc80000011635 */
[----:B------:R-:W-:-:S04]  /*1f8f0*/  LOP3.LUT R0, R0, 0xffff, RZ, 0xc0, !PT ;  /* 0x0000ffff00007812 */ /* 0x000fc800078ec0ff */
[----:B------:R-:W-:-:S05]  /*1f900*/  PRMT R0, R0, 0x3340, R34 ;  /* 0x0000334000007816 */ /* 0x000fca0000000022 */
[----:B------:R4:W-:Y:S04]  /*1f910*/  STL [R1+0x4], R0 ;  /* 0x0000040001007387 */ /* 0x0009e80000100800 */
[----:B------:R-:W2:Y:S01]  /*1f920*/  LDL.LU R50, [R1+0x98] ;  /* 0x0000980001327983 */ /* 0x000ea20000300800 */
[----:B------:R-:W-:-:S03]  /*1f930*/  SHF.R.U32.HI R2, RZ, 0x8, R57 ;  /* 0x00000008ff027819 */ /* 0x000fc60000011639 */
[----:B------:R-:W2:Y:S04]  /*1f940*/  LDL.LU R58, [R1+0x8c] ;  /* 0x00008c00013a7983 */ /* 0x000ea80000300800 */
[----:B------:R-:W2:Y:S01]  /*1f950*/  LDL.LU R57, [R1+0x48] ;  /* 0x0000480001397983 */ /* 0x000ea20000300800 */
[----:B----4-:R-:W-:-:S04]  /*1f960*/  SHF.R.U32.HI R0, RZ, 0x8, R49 ;  /* 0x00000008ff007819 */ /* 0x010fc80000011631 */
[----:B------:R-:W-:-:S04]  /*1f970*/  LOP3.LUT R0, R0, 0xffff, RZ, 0xc0, !PT ;  /* 0x0000ffff00007812 */ /* 0x000fc800078ec0ff */
[----:B------:R-:W-:Y:S02]  /*1f980*/  PRMT R49, R0, 0x3340, R1 ;  /* 0x0000334000317816 */ /* 0x000fe40000000001 */
[----:B---3--:R-:W-:Y:S02]  /*1f990*/  SHF.R.U32.HI R0, RZ, 0x8, R51 ;  /* 0x00000008ff007819 */ /* 0x008fe40000011633 */
[----:B------:R-:W3:Y:S01]  /*1f9a0*/  LDL.LU R51, [R1+0x88] ;  /* 0x0000880001337983 */ /* 0x000ee20000300800 */
[----:B------:R-:W-:Y:S02]  /*1f9b0*/  SHF.R.U32.HI R26, RZ, 0x8, R26 ;  /* 0x00000008ff1a7819 */ /* 0x000fe4000001161a */
[----:B------:R-:W-:Y:S01]  /*1f9c0*/  SHF.R.U32.HI R28, RZ, 0x8, R28 ;  /* 0x00000008ff1c7819 */ /* 0x000fe2000001161c */
[----:B------:R-:W4:Y:S01]  /*1f9d0*/  LDL.LU R43, [R1+0x9c] ;  /* 0x00009c00012b7983 */ /* 0x000f220000300800 */
[----:B------:R-:W-:Y:S02]  /*1f9e0*/  SHF.R.U32.HI R3, RZ, 0x8, R9 ;  /* 0x00000008ff037819 */ /* 0x000fe40000011609 */
[----:B------:R-:W-:-:S02]  /*1f9f0*/  LOP3.LUT R28, R28, 0xffff, RZ, 0xc0, !PT ;  /* 0x0000ffff1c1c7812 */ /* 0x000fc400078ec0ff */
[----:B------:R-:W-:Y:S02]  /*1fa00*/  LOP3.LUT R26, R26, 0xffff, RZ, 0xc0, !PT ;  /* 0x0000ffff1a1a7812 */ /* 0x000fe400078ec0ff */
[----:B------:R-:W-:Y:S02]  /*1fa10*/  LOP3.LUT R3, R3, 0xffff, RZ, 0xc0, !PT ;  /* 0x0000ffff03037812 */ /* 0x000fe400078ec0ff */
[----:B------:R-:W-:Y:S02]  /*1fa20*/  LOP3.LUT R2, R2, 0xffff, RZ, 0xc0, !PT ;  /* 0x0000ffff02027812 */ /* 0x000fe400078ec0ff */
[----:B------:R-:W-:Y:S02]  /*1fa30*/  LOP3.LUT R59, R0, 0xffff, RZ, 0xc0, !PT ;  /* 0x0000ffff003b7812 */ /* 0x000fe400078ec0ff */
[----:B------:R-:W-:Y:S02]  /*1fa40*/  PRMT R0, R26, 0x3340, R28 ;  /* 0x000033401a007816 */ /* 0x000fe4000000001c */
[----:B------:R-:W-:-:S02]  /*1fa50*/  PRMT R9, R2, 0x3340, R3 ;  /* 0x0000334002097816 */ /* 0x000fc40000000003 */
[----:B--2---:R-:W-:Y:S02]  /*1fa60*/  SHF.R.U32.HI R26, RZ, 0x8, R50 ;  /* 0x00000008ff1a7819 */ /* 0x004fe40000011632 */
[----:B------:R-:W2:Y:S01]  /*1fa70*/  LDL.LU R50, [R1+0x58] ;  /* 0x0000580001327983 */ /* 0x000ea20000300800 */
[----:B------:R-:W-:-:S04]  /*1fa80*/  SHF.R.U32.HI R2, RZ, 0x8, R57 ;  /* 0x00000008ff027819 */ /* 0x000fc80000011639 */
[----:B------:R-:W-:-:S04]  /*1fa90*/  LOP3.LUT R2, R2, 0xffff, RZ, 0xc0, !PT ;  /* 0x0000ffff02027812 */ /* 0x000fc800078ec0ff */
[----:B------:R-:W-:Y:S02]  /*1faa0*/  PRMT R28, R2, 0x3340, R1 ;  /* 0x00003340021c7816 */ /* 0x000fe40000000001 */
[----:B---3--:R-:W-:Y:S02]  /*1fab0*/  SHF.R.U32.HI R2, RZ, 0x8, R51 ;  /* 0x00000008ff027819 */ /* 0x008fe40000011633 */
[----:B------:R-:W3:Y:S01]  /*1fac0*/  LDL.LU R51, [R1+0x54] ;  /* 0x0000540001337983 */ /* 0x000ee20000300800 */
[----:B------:R-:W-:Y:S02]  /*1fad0*/  SHF.R.U32.HI R19, RZ, 0x8, R19 ;  /* 0x00000008ff137819 */ /* 0x000fe40000011613 */
[----:B------:R-:W-:Y:S02]  /*1fae0*/  LOP3.LUT R2, R2, 0xffff, RZ, 0xc0, !PT ;  /* 0x0000ffff02027812 */ /* 0x000fe400078ec0ff */
[----:B------:R-:W-:-:S04]  /*1faf0*/  LOP3.LUT R19, R19, 0xffff, RZ, 0xc0, !PT ;  /* 0x0000ffff13137812 */ /* 0x000fc800078ec0ff */
[----:B------:R-:W-:Y:S02]  /*1fb00*/  PRMT R2, R2, 0x3340, R19 ;  /* 0x0000334002027816 */ /* 0x000fe40000000013 */
[----:B------:R-:W-:-:S03]  /*1fb10*/  SHF.R.U32.HI R23, RZ, 0x8, R23 ;  /* 0x00000008ff177819 */ /* 0x000fc60000011617 */
[----:B------:R0:W-:Y:S01]  /*1fb20*/  STL [R1], R2 ;  /* 0x0000000201007387 */ /* 0x0001e20000100800 */
[----:B------:R-:W-:-:S03]  /*1fb30*/  SHF.R.U32.HI R24, RZ, 0x8, R24 ;  /* 0x00000008ff187819 */ /* 0x000fc60000011618 */
[----:B------:R-:W4:Y:S04]  /*1fb40*/  LDL.LU R46, [R1+0xa8] ;  /* 0x0000a800012e7983 */ /* 0x000f280000300800 */
[----:B------:R-:W4:Y:S01]  /*1fb50*/  LDL.LU R48, [R1+0xa0] ;  /* 0x0000a00001307983 */ /* 0x000f220000300800 */
[----:B0-----:R-:W-:Y:S02]  /*1fb60*/  SHF.R.U32.HI R2, RZ, 0x8, R61 ;  /* 0x00000008ff027819 */ /* 0x001fe4000001163d */
[----:B------:R-:W-:Y:S02]  /*1fb70*/  LOP3.LUT R24, R24, 0xffff, RZ, 0xc0, !PT ;  /* 0x0000ffff18187812 */ /* 0x000fe400078ec0ff */
[----:B------:R-:W-:Y:S02]  /*1fb80*/  LOP3.LUT R23, R23, 0xffff, RZ, 0xc0, !PT ;  /* 0x0000ffff17177812 */ /* 0x000fe400078ec0ff */
[----:B------:R-:W-:-:S02]  /*1fb90*/  LOP3.LUT R2, R2, 0xffff, RZ, 0xc0, !PT ;  /* 0x0000ffff02027812 */ /* 0x000fc400078ec0ff */
[----:B------:R-:W-:Y:S02]  /*1fba0*/  PRMT R57, R23, 0x3340, R24 ;  /* 0x0000334017397816 */ /* 0x000fe40000000018 */
[----:B------:R-:W-:Y:S02]  /*1fbb0*/  PRMT R24, R2, 0x3340, R1 ;  /* 0x0000334002187816 */ /* 0x000fe40000000001 */
[----:B--2---:R-:W-:Y:S02]  /*1fbc0*/  SHF.R.U32.HI R19, RZ, 0x8, R50 ;  /* 0x00000008ff137819 */ /* 0x004fe40000011632 */
[----:B------:R-:W2:Y:S04]  /*1fbd0*/  LDL.LU R50, [R1+0x44] ;  /* 0x0000440001327983 */ /* 0x000ea80000300800 */
[----:B------:R-:W2:Y:S04]  /*1fbe0*/  LDL.LU R38, [R1+0x40] ;  /* 0x0000400001267983 */ /* 0x000ea80000300800 */
[----:B------:R-:W2:Y:S04]  /*1fbf0*/  LDL.LU R55, [R1+0xc] ;  /* 0x00000c0001377983 */ /* 0x000ea80000300800 */
[----:B------:R-:W2:Y:S04]  /*1fc00*/  LDL.LU R56, [R1+0x80] ;  /* 0x0000800001387983 */ /* 0x000ea80000300800 */
[----:B------:R-:W2:Y:S01]  /*1fc10*/  LDL.LU R37, [R1+0x7c] ;  /* 0x00007c0001257983 */ /* 0x000ea20000300800 */
[----:B---3--:R-:W-:-:S03]  /*1fc20*/  SHF.R.U32.HI R2, RZ, 0x8, R51 ;  /* 0x00000008ff027819 */ /* 0x008fc60000011633 */
[----:B------:R-:W3:Y:S01]  /*1fc30*/  LDL.LU R51, [R1+0x8] ;  /* 0x0000080001337983 */ /* 0x000ee20000300800 */
[----:B------:R-:W-:Y:S02]  /*1fc40*/  SHF.R.U32.HI R32, RZ, 0x8, R32 ;  /* 0x00000008ff207819 */ /* 0x000fe40000011620 */
[----:B------:R-:W-:Y:S02]  /*1fc50*/  SHF.R.U32.HI R35, RZ, 0x8, R35 ;  /* 0x00000008ff237819 */ /* 0x000fe40000011623 */
[----:B------:R-:W-:Y:S02]  /*1fc60*/  SHF.R.U32.HI R31, RZ, 0x8, R31 ;  /* 0x00000008ff1f7819 */ /* 0x000fe4000001161f */
[----:B------:R-:W-:Y:S02]  /*1fc70*/  SHF.R.U32.HI R33, RZ, 0x8, R33 ;  /* 0x00000008ff217819 */ /* 0x000fe40000011621 */
[----:B------:R-:W-:Y:S02]  /*1fc80*/  SHF.R.U32.HI R18, RZ, 0x8, R18 ;  /* 0x00000008ff127819 */ /* 0x000fe40000011612 */
[----:B------:R-:W-:-:S02]  /*1fc90*/  SHF.R.U32.HI R20, RZ, 0x8, R20 ;  /* 0x00000008ff147819 */ /* 0x000fc40000011614 */
[----:B------:R-:W-:Y:S02]  /*1fca0*/  SHF.R.U32.HI R10, RZ, 0x8, R10 ;  /* 0x00000008ff0a7819 */ /* 0x000fe4000001160a */
[----:B------:R-:W-:Y:S02]  /*1fcb0*/  SHF.R.U32.HI R12, RZ, 0x8, R12 ;  /* 0x00000008ff0c7819 */ /* 0x000fe4000001160c */
[----:B------:R-:W-:Y:S02]  /*1fcc0*/  SHF.R.U32.HI R11, RZ, 0x8, R11 ;  /* 0x00000008ff0b7819 */ /* 0x000fe4000001160b */
[----:B------:R-:W-:Y:S02]  /*1fcd0*/  LOP3.LUT R32, R32, 0xffff, RZ, 0xc0, !PT ;  /* 0x0000ffff20207812 */ /* 0x000fe400078ec0ff */
[----:B------:R-:W-:Y:S02]  /*1fce0*/  LOP3.LUT R35, R35, 0xffff, RZ, 0xc0, !PT ;  /* 0x0000ffff23237812 */ /* 0x000fe400078ec0ff */
[----:B------:R-:W-:-:S02]  /*1fcf0*/  LOP3.LUT R31, R31, 0xffff, RZ, 0xc0, !PT ;  /* 0x0000ffff1f1f7812 */ /* 0x000fc400078ec0ff */
[----:B------:R-:W-:Y:S02]  /*1fd00*/  SHF.R.U32.HI R41, RZ, 0x8, R41 ;  /* 0x00000008ff297819 */ /* 0x000fe40000011629 */
[----:B------:R-:W-:Y:S02]  /*1fd10*/  LOP3.LUT R33, R33, 0xffff, RZ, 0xc0, !PT ;  /* 0x0000ffff21217812 */ /* 0x000fe400078ec0ff */
[----:B------:R-:W-:Y:S02]  /*1fd20*/  LOP3.LUT R20, R20, 0xffff, RZ, 0xc0, !PT ;  /* 0x0000ffff14147812 */ /* 0x000fe400078ec0ff */
[----:B------:R-:W-:Y:S02]  /*1fd30*/  LOP3.LUT R18, R18, 0xffff, RZ, 0xc0, !PT ;  /* 0x0000ffff12127812 */ /* 0x000fe400078ec0ff */
[----:B------:R-:W-:Y:S02]  /*1fd40*/  LOP3.LUT R12, R12, 0xffff, RZ, 0xc0, !PT ;  /* 0x0000ffff0c0c7812 */ /* 0x000fe400078ec0ff */
[----:B------:R-:W-:-:S02]  /*1fd50*/  LOP3.LUT R10, R10, 0xffff, RZ, 0xc0, !PT ;  /* 0x0000ffff0a0a7812 */ /* 0x000fc400078ec0ff */
[----:B------:R-:W-:Y:S02]  /*1fd60*/  LOP3.LUT R11, R11, 0xffff, RZ, 0xc0, !PT ;  /* 0x0000ffff0b0b7812 */ /* 0x000fe400078ec0ff */
[----:B------:R-:W-:Y:S02]  /*1fd70*/  LOP3.LUT R2, R2, 0xffff, RZ, 0xc0, !PT ;  /* 0x0000ffff02027812 */ /* 0x000fe400078ec0ff */
[----:B------:R-:W-:Y:S02]  /*1fd80*/  PRMT R47, R31, 0x3340, R32 ;  /* 0x000033401f2f7816 */ /* 0x000fe40000000020 */
[----:B------:R-:W-:Y:S01]  /*1fd90*/  LOP3.LUT R8, R41, 0xffff, RZ, 0xc0, !PT ;  /* 0x0000ffff29087812 */ /* 0x000fe200078ec0ff */
[----:B------:R-:W3:Y:S01]  /*1fda0*/  LDL.LU R32, [R1+0xbc] ;  /* 0x0000bc0001207983 */ /* 0x000ee20000300800 */
[----:B------:R-:W-:Y:S02]  /*1fdb0*/  PRMT R52, R33, 0x3340, R35 ;  /* 0x0000334021347816 */ /* 0x000fe40000000023 */
[----:B------:R-:W-:Y:S01]  /*1fdc0*/  PRMT R44, R18, 0x3340, R20 ;  /* 0x00003340122c7816 */ /* 0x000fe20000000014 */
[----:B------:R-:W3:Y:S01]  /*1fdd0*/  LDL.LU R35, [R1+0xb4] ;  /* 0x0000b40001237983 */ /* 0x000ee20000300800 */
[----:B------:R-:W-:-:S02]  /*1fde0*/  PRMT R42, R10, 0x3340, R12 ;  /* 0x000033400a2a7816 */ /* 0x000fc4000000000c */
[----:B----4-:R-:W-:Y:S02]  /*1fdf0*/  SHF.R.U32.HI R18, RZ, 0x8, R43 ;  /* 0x00000008ff127819 */ /* 0x010fe4000001162b */
[----:B------:R-:W-:Y:S02]  /*1fe00*/  PRMT R41, R2, 0x3340, R11 ;  /* 0x0000334002297816 */ /* 0x000fe4000000000b */
[----:B------:R-:W-:Y:S02]  /*1fe10*/  SHF.R.U32.HI R10, RZ, 0x8, R46 ;  /* 0x00000008ff0a7819 */ /* 0x000fe4000001162e */
[----:B------:R-:W-:Y:S01]  /*1fe20*/  SHF.R.U32.HI R11, RZ, 0x8, R48 ;  /* 0x00000008ff0b7819 */ /* 0x000fe20000011630 */
[----:B------:R-:W4:Y:S01]  /*1fe30*/  LDL.LU R46, [R1+0xa4] ;  /* 0x0000a400012e7983 */ /* 0x000f220000300800 */
[----:B------:R-:W-:-:S03]  /*1fe40*/  SHF.R.U32.HI R6, RZ, 0x8, R6 ;  /* 0x00000008ff067819 */ /* 0x000fc60000011606 */
[----:B------:R-:W4:Y:S01]  /*1fe50*/  LDL.LU R48, [R1+0x10] ;  /* 0x0000100001307983 */ /* 0x000f220000300800 */
[----:B------:R-:W-:Y:S02]  /*1fe60*/  SHF.R.U32.HI R17, RZ, 0x8, R17 ;  /* 0x00000008ff117819 */ /* 0x000fe40000011611 */
[----:B------:R-:W-:Y:S02]  /*1fe70*/  LOP3.LUT R19, R19, 0xffff, RZ, 0xc0, !PT ;  /* 0x0000ffff13137812 */ /* 0x000fe400078ec0ff */
[----:B------:R-:W-:Y:S02]  /*1fe80*/  LOP3.LUT R18, R18, 0xffff, RZ, 0xc0, !PT ;  /* 0x0000ffff12127812 */ /* 0x000fe400078ec0ff */
[----:B------:R-:W-:Y:S02]  /*1fe90*/  LOP3.LUT R6, R6, 0xffff, RZ, 0xc0, !PT ;  /* 0x0000ffff06067812 */ /* 0x000fe400078ec0ff */
[----:B------:R-:W-:Y:S02]  /*1fea0*/  LOP3.LUT R17, R17, 0xffff, RZ, 0xc0, !PT ;  /* 0x0000ffff11117812 */ /* 0x000fe400078ec0ff */
[----:B------:R-:W-:-:S02]  /*1feb0*/  PRMT R61, R18, 0x3340, R19 ;  /* 0x00003340123d7816 */ /* 0x000fc40000000013 */
[--C-:B------:R-:W-:Y:S02]  /*1fec0*/  PRMT R19, R6, 0x3340, R1.reuse ;  /* 0x0000334006137816 */ /* 0x100fe40000000001 */
[----:B------:R-:W-:Y:S02]  /*1fed0*/  PRMT R23, R17, 0x3340, R1 ;  /* 0x0000334011177816 */ /* 0x000fe40000000001 */
[----:B--2---:R-:W-:Y:S02]  /*1fee0*/  SHF.R.U32.HI R2, RZ, 0x8, R50 ;  /* 0x00000008ff027819 */ /* 0x004fe40000011632 */
[----:B------:R-:W2:Y:S02]  /*1fef0*/  LDL.LU R50, [R1+0x34] ;  /* 0x0000340001327983 */ /* 0x000ea40000300800 */
[----:B------:R-:W-:Y:S02]  /*1ff00*/  LOP3.LUT R2, R2, 0xffff, RZ, 0xc0, !PT ;  /* 0x0000ffff02027812 */ /* 0x000fe400078ec0ff */
[----:B------:R-:W2:Y:S01]  /*1ff10*/  LDL.LU R34, [R1+0x84] ;  /* 0x0000840001227983 */ /* 0x000ea20000300800 */
[----:B------:R-:W-:-:S02]  /*1ff20*/  SHF.R.U32.HI R6, RZ, 0x8, R38 ;  /* 0x00000008ff067819 */ /* 0x000fc40000011626 */
[----:B------:R-:W-:Y:S01]  /*1ff30*/  PRMT R20, R2, 0x3340, R1 ;  /* 0x0000334002147816 */ /* 0x000fe20000000001 */
[----:B------:R-:W2:Y:S01]  /*1ff40*/  LDL.LU R33, [R1+0x50] ;  /* 0x0000500001217983 */ /* 0x000ea20000300800 */
[----:B------:R-:W-:Y:S02]  /*1ff50*/  SHF.R.U32.HI R38, RZ, 0x8, R55 ;  /* 0x00000008ff267819 */ /* 0x000fe40000011637 */
[----:B------:R-:W-:Y:S01]  /*1ff60*/  SHF.R.U32.HI R2, RZ, 0x8, R56 ;  /* 0x00000008ff027819 */ /* 0x000fe20000011638 */
[----:B------:R-:W2:Y:S04]  /*1ff70*/  LDL.LU R54, [R1+0x4c] ;  /* 0x00004c0001367983 */ /* 0x000ea80000300800 */
[----:B------:R-:W2:Y:S04]  /*1ff80*/  LDL.LU R55, [R1+0xb0] ;  /* 0x0000b00001377983 */ /* 0x000ea80000300800 */
[----:B------:R-:W2:Y:S01]  /*1ff90*/  LDL.LU R56, [R1+0xac] ;  /* 0x0000ac0001387983 */ /* 0x000ea20000300800 */
[----:B---3--:R-:W-:-:S03]  /*1ffa0*/  SHF.R.U32.HI R17, RZ, 0x8, R51 ;  /* 0x00000008ff117819 */ /* 0x008fc60000011633 */
[----:B------:R-:W3:Y:S01]  /*1ffb0*/  LDL.LU R51, [R1+0x5c] ;  /* 0x00005c0001337983 */ /* 0x000ee20000300800 */
[----:B------:R-:W-:Y:S02]  /*1ffc0*/  SHF.R.U32.HI R36, RZ, 0x8, R36 ;  /* 0x00000008ff247819 */ /* 0x000fe40000011624 */
[----:B------:R-:W-:Y:S01]  /*1ffd0*/  SHF.R.U32.HI R15, RZ, 0x8, R15 ;  /* 0x00000008ff0f7819 */ /* 0x000fe2000001160f */
[----:B------:R-:W3:Y:S01]  /*1ffe0*/  LDL.LU R31, [R1+0xd4] ;  /* 0x0000d400011f7983 */ /* 0x000ee20000300800 */
[----:B------:R-:W-:Y:S02]  /*1fff0*/  SHF.R.U32.HI R16, RZ, 0x8, R16 ;  /* 0x00000008ff107819 */ /* 0x000fe40000011610 */
[----:B------:R-:W-:Y:S02]  /*20000*/  SHF.R.U32.HI R18, RZ, 0x8, R5 ;  /* 0x00000008ff127819 */ /* 0x000fe40000011605 */
[----:B------:R-:W-:Y:S02]  /*20010*/  SHF.R.U32.HI R37, RZ, 0x8, R37 ;  /* 0x00000008ff257819 */ /* 0x000fe40000011625 */
[----:B------:R-:W-:-:S02]  /*20020*/  SHF.R.U32.HI R40, RZ, 0x8, R40 ;  /* 0x00000008ff287819 */ /* 0x000fc40000011628 */
        /* <DEDUP_REMOVED lines=9> */
[----:B------:R-:W-:Y:S02]  /*200c0*/  SHF.R.U32.HI R27, RZ, 0x8, R27 ;  /* 0x00000008ff1b7819 */ /* 0x000fe4000001161b */
[----:B------:R-:W-:Y:S02]  /*200d0*/  LOP3.LUT R11, R11, 0xffff, RZ, 0xc0, !PT ;  /* 0x0000ffff0b0b7812 */ /* 0x000fe400078ec0ff */
[----:B------:R-:W-:-:S02]  /*200e0*/  LOP3.LUT R10, R10, 0xffff, RZ, 0xc0, !PT ;  /* 0x0000ffff0a0a7812 */ /* 0x000fc400078ec0ff */
[----:B------:R-:W-:Y:S02]  /*200f0*/  PRMT R3, R36, 0x3340, R1 ;  /* 0x0000334024037816 */ /* 0x000fe40000000001 */
[----:B------:R-:W-:Y:S02]  /*20100*/  PRMT R43, R15, 0x3340, R16 ;  /* 0x000033400f2b7816 */ /* 0x000fe40000000010 */
[----:B------:R-:W-:Y:S02]  /*20110*/  SHF.R.U32.HI R5, RZ, 0x8, R32 ;  /* 0x00000008ff057819 */ /* 0x000fe40000011620 */
[----:B------:R-:W3:Y:S01]  /*20120*/  LDL.LU R32, [R1+0xd0] ;  /* 0x0000d00001207983 */ /* 0x000ee20000300800 */
[----:B------:R-:W-:Y:S02]  /*20130*/  PRMT R37, R2, 0x3340, R37 ;  /* 0x0000334002257816 */ /* 0x000fe40000000025 */
[----:B------:R-:W-:Y:S02]  /*20140*/  SHF.R.U32.HI R36, RZ, 0x8, R35 ;  /* 0x00000008ff247819 */ /* 0x000fe40000011623 */
[----:B------:R-:W-:-:S02]  /*20150*/  PRMT R53, R40, 0x3340, R1 ;  /* 0x0000334028357816 */ /* 0x000fc40000000001 */
[----:B------:R-:W-:Y:S02]  /*20160*/  LOP3.LUT R27, R27, 0xffff, RZ, 0xc0, !PT ;  /* 0x0000ffff1b1b7812 */ /* 0x000fe400078ec0ff */
[----:B------:R-:W-:Y:S02]  /*20170*/  PRMT R40, R10, 0x3340, R11 ;  /* 0x000033400a287816 */ /* 0x000fe4000000000b */
[----:B----4-:R-:W-:Y:S02]  /*20180*/  SHF.R.U32.HI R16, RZ, 0x8, R46 ;  /* 0x00000008ff107819 */ /* 0x010fe4000001162e */
[----:B------:R-:W4:Y:S01]  /*20190*/  LDL.LU R46, [R1+0xb8] ;  /* 0x0000b800012e7983 */ /* 0x000f220000300800 */
[----:B------:R-:W-:Y:S02]  /*201a0*/  SHF.R.U32.HI R2, RZ, 0x8, R48 ;  /* 0x00000008ff027819 */ /* 0x000fe40000011630 */
[----:B------:R-:W-:Y:S01]  /*201b0*/  SHF.R.U32.HI R60, RZ, 0x8, R60 ;  /* 0x00000008ff3c7819 */ /* 0x000fe2000001163c */
[----:B------:R-:W4:Y:S01]  /*201c0*/  LDL.LU R48, [R1+0x70] ;  /* 0x0000700001307983 */ /* 0x000f220000300800 */
[----:B------:R-:W-:-:S02]  /*201d0*/  SHF.R.U32.HI R7, RZ, 0x8, R7 ;  /* 0x00000008ff077819 */ /* 0x000fc40000011607 */
[----:B------:R-:W-:Y:S02]  /*201e0*/  SHF.R.U32.HI R11, RZ, 0x8, R4 ;  /* 0x00000008ff0b7819 */ /* 0x000fe40000011604 */
[----:B------:R-:W-:Y:S02]  /*201f0*/  LOP3.LUT R36, R36, 0xffff, RZ, 0xc0, !PT ;  /* 0x0000ffff24247812 */ /* 0x000fe400078ec0ff */
[----:B------:R-:W-:Y:S02]  /*20200*/  LOP3.LUT R4, R5, 0xffff, RZ, 0xc0, !PT ;  /* 0x0000ffff05047812 */ /* 0x000fe400078ec0ff */
[----:B------:R-:W-:Y:S02]  /*20210*/  LOP3.LUT R2, R2, 0xffff, RZ, 0xc0, !PT ;  /* 0x0000ffff02027812 */ /* 0x000fe400078ec0ff */
[----:B------:R-:W-:Y:S02]  /*20220*/  SHF.R.U32.HI R29, RZ, 0x8, R29 ;  /* 0x00000008ff1d7819 */ /* 0x000fe4000001161d */
[----:B------:R-:W-:-:S02]  /*20230*/  SHF.R.U32.HI R30, RZ, 0x8, R30 ;  /* 0x00000008ff1e7819 */ /* 0x000fc4000001161e */
[----:B------:R-:W-:Y:S02]  /*20240*/  PRMT R59, R59, 0x3340, R27 ;  /* 0x000033403b3b7816 */ /* 0x000fe4000000001b */
[----:B------:R-:W-:Y:S02]  /*20250*/  SHF.R.U32.HI R27, RZ, 0x8, R58 ;  /* 0x00000008ff1b7819 */ /* 0x000fe4000001163a */
[----:B------:R-:W-:Y:S02]  /*20260*/  LOP3.LUT R7, R7, 0xffff, RZ, 0xc0, !PT ;  /* 0x0000ffff07077812 */ /* 0x000fe400078ec0ff */
[----:B------:R-:W-:Y:S02]  /*20270*/  LOP3.LUT R39, R60, 0xffff, RZ, 0xc0, !PT ;  /* 0x0000ffff3c277812 */ /* 0x000fe400078ec0ff */
[----:B------:R-:W-:Y:S02]  /*20280*/  SHF.R.U32.HI R25, RZ, 0x8, R25 ;  /* 0x00000008ff197819 */ /* 0x000fe40000011619 */
[----:B------:R-:W-:-:S02]  /*20290*/  PRMT R36, R4, 0x3340, R36 ;  /* 0x0000334004247816 */ /* 0x000fc40000000024 */
[----:B------:R-:W-:Y:S02]  /*202a0*/  SHF.R.U32.HI R22, RZ, 0x8, R22 ;  /* 0x00000008ff167819 */ /* 0x000fe40000011616 */
[----:B------:R-:W-:Y:S02]  /*202b0*/  SHF.R.U32.HI R13, RZ, 0x8, R13 ;  /* 0x00000008ff0d7819 */ /* 0x000fe4000001160d */
[----:B------:R-:W-:Y:S02]  /*202c0*/  LOP3.LUT R29, R29, 0xffff, RZ, 0xc0, !PT ;  /* 0x0000ffff1d1d7812 */ /* 0x000fe400078ec0ff */
[----:B------:R-:W-:Y:S02]  /*202d0*/  LOP3.LUT R30, R30, 0xffff, RZ, 0xc0, !PT ;  /* 0x0000ffff1e1e7812 */ /* 0x000fe400078ec0ff */
[----:B------:R-:W-:Y:S02]  /*202e0*/  SHF.R.U32.HI R21, RZ, 0x8, R21 ;  /* 0x00000008ff157819 */ /* 0x000fe40000011615 */
[----:B------:R-:W-:-:S02]  /*202f0*/  SHF.R.U32.HI R14, RZ, 0x8, R14 ;  /* 0x00000008ff0e7819 */ /* 0x000fc4000001160e */
[----:B------:R-:W-:Y:S02]  /*20300*/  LOP3.LUT R27, R27, 0xffff, RZ, 0xc0, !PT ;  /* 0x0000ffff1b1b7812 */ /* 0x000fe400078ec0ff */
[----:B------:R-:W-:Y:S02]  /*20310*/  LOP3.LUT R26, R26, 0xffff, RZ, 0xc0, !PT ;  /* 0x0000ffff1a1a7812 */ /* 0x000fe400078ec0ff */
[----:B------:R-:W-:Y:S02]  /*20320*/  PRMT R39, R39, 0x3340, R7 ;  /* 0x0000334027277816 */ /* 0x000fe40000000007 */
[----:B------:R-:W-:Y:S02]  /*20330*/  LOP3.LUT R25, R25, 0xffff, RZ, 0xc0, !PT ;  /* 0x0000ffff19197812 */ /* 0x000fe400078ec0ff */
[----:B------:R-:W-:Y:S02]  /*20340*/  LOP3.LUT R22, R22, 0xffff, RZ, 0xc0, !PT ;  /* 0x0000ffff16167812 */ /* 0x000fe400078ec0ff */
[----:B------:R-:W-:-:S02]  /*20350*/  LOP3.LUT R13, R13, 0xffff, RZ, 0xc0, !PT ;  /* 0x0000ffff0d0d7812 */ /* 0x000fc400078ec0ff */
[--C-:B------:R-:W-:Y:S02]  /*20360*/  PRMT R45, R29, 0x3340, R1.reuse ;  /* 0x000033401d2d7816 */ /* 0x100fe40000000001 */
[----:B------:R-:W-:Y:S02]  /*20370*/  LOP3.LUT R21, R21, 0xffff, RZ, 0xc0, !PT ;  /* 0x0000ffff15157812 */ /* 0x000fe400078ec0ff */
[----:B------:R-:W-:Y:S02]  /*20380*/  LOP3.LUT R14, R14, 0xffff, RZ, 0xc0, !PT ;  /* 0x0000ffff0e0e7812 */ /* 0x000fe400078ec0ff */
[----:B------:R-:W-:Y:S02]  /*20390*/  PRMT R29, R30, 0x3340, R1 ;  /* 0x000033401e1d7816 */ /* 0x000fe40000000001 */
[----:B------:R-:W-:Y:S02]  /*203a0*/  PRMT R58, R26, 0x3340, R27 ;  /* 0x000033401a3a7816 */ /* 0x000fe4000000001b */
[----:B------:R-:W-:-:S02]  /*203b0*/  PRMT R27, R25, 0x3340, R1 ;  /* 0x00003340191b7816 */ /* 0x000fc40000000001 */
[--C-:B------:R-:W-:Y:S02]  /*203c0*/  PRMT R25, R22, 0x3340, R1.reuse ;  /* 0x0000334016197816 */ /* 0x100fe40000000001 */
[--C-:B------:R-:W-:Y:S02]  /*203d0*/  PRMT R26, R21, 0x3340, R1.reuse ;  /* 0x00003340151a7816 */ /* 0x100fe40000000001 */
[--C-:B------:R-:W-:Y:S02]  /*203e0*/  PRMT R22, R13, 0x3340, R1.reuse ;  /* 0x000033400d167816 */ /* 0x100fe40000000001 */
[----:B------:R-:W-:Y:S02]  /*203f0*/  PRMT R21, R14, 0x3340, R1 ;  /* 0x000033400e157816 */ /* 0x000fe40000000001 */
[----:B--2---:R-:W-:Y:S02]  /*20400*/  SHF.R.U32.HI R35, RZ, 0x8, R50 ;  /* 0x00000008ff237819 */ /* 0x004fe40000011632 */
[----:B------:R-:W2:Y:S02]  /*20410*/  LDL.LU R50, [R1+0x24] ;  /* 0x0000240001327983 */ /* 0x000ea40000300800 */
[----:B------:R-:W-:-:S02]  /*20420*/  LOP3.LUT R35, R35, 0xffff, RZ, 0xc0, !PT ;  /* 0x0000ffff23237812 */ /* 0x000fc400078ec0ff */
[----:B------:R-:W-:Y:S02]  /*20430*/  SHF.R.U32.HI R4, RZ, 0x8, R34 ;  /* 0x00000008ff047819 */ /* 0x000fe40000011622 */
[----:B------:R-:W-:Y:S02]  /*20440*/  PRMT R35, R2, 0x3340, R35 ;  /* 0x0000334002237816 */ /* 0x000fe40000000023 */
[----:B------:R-:W-:Y:S02]  /*20450*/  SHF.R.U32.HI R34, RZ, 0x8, R33 ;  /* 0x00000008ff227819 */ /* 0x000fe40000011621 */
[----:B------:R-:W-:Y:S02]  /*20460*/  SHF.R.U32.HI R10, RZ, 0x8, R54 ;  /* 0x00000008ff0a7819 */ /* 0x000fe40000011636 */
[----:B------:R-:W2:Y:S01]  /*20470*/  LDL.LU R54, [R1+0xf4] ;  /* 0x0000f40001367983 */ /* 0x000ea20000300800 */
[----:B------:R-:W-:-:S03]  /*20480*/  SHF.R.U32.HI R2, RZ, 0x8, R55 ;  /* 0x00000008ff027819 */ /* 0x000fc60000011637 */
[----:B------:R-:W2:Y:S01]  /*20490*/  LDL.LU R55, [R1+0xf0] ;  /* 0x0000f00001377983 */ /* 0x000ea20000300800 */
[----:B------:R-:W-:-:S03]  /*204a0*/  SHF.R.U32.HI R33, RZ, 0x8, R56 ;  /* 0x00000008ff217819 */ /* 0x000fc60000011638 */
[----:B------:R-:W2:Y:S01]  /*204b0*/  LDL.LU R56, [R1+0xc8] ;  /* 0x0000c80001387983 */ /* 0x000ea20000300800 */
[----:B---3--:R-:W-:-:S03]  /*204c0*/  SHF.R.U32.HI R7, RZ, 0x8, R51 ;  /* 0x00000008ff077819 */ /* 0x008fc60000011633 */
[----:B------:R-:W3:Y:S04]  /*204d0*/  LDL.LU R51, [R1+0xc4] ;  /* 0x0000c40001337983 */ /* 0x000ee80000300800 */
[----:B------:R-:W3:Y:S04]  /*204e0*/  LDL.LU R30, [R1+0xcc] ;  /* 0x0000cc00011e7983 */ /* 0x000ee80000300800 */
[----:B------:R-:W3:Y:S04]  /*204f0*/  LDL.LU R60, [R1+0x78] ;  /* 0x00007800013c7983 */ /* 0x000ee80000300800 */
[----:B------:R-:W3:Y:S04]  /*20500*/  LDL.LU R12, [R1+0x140] ;  /* 0x00014000010c7983 */ /* 0x000ee80000300800 */
[----:B------:R-:W3:Y:S04]  /*20510*/  LDL.LU R13, [R1+0x138] ;  /* 0x00013800010d7983 */ /* 0x000ee80000300800 */
[----:B------:R-:W3:Y:S04]  /*20520*/  LDL.LU R14, [R1+0x110] ;  /* 0x00011000010e7983 */ /* 0x000ee80000300800 */
[----:B------:R-:W3:Y:S01]  /*20530*/  LDL.LU R15, [R1+0x10c] ;  /* 0x00010c00010f7983 */ /* 0x000ee20000300800 */
[----:B------:R-:W0:Y:S01]  /*20540*/  S2R R6, SR_TID.X ;  /* 0x0000000000067919 */ /* 0x000e220000002100 */
[----:B------:R-:W-:-:S02]  /*20550*/  SHF.R.U32.HI R5, RZ, 0x8, R31 ;  /* 0x00000008ff057819 */ /* 0x000fc4000001161f */
[----:B------:R-:W-:Y:S02]  /*20560*/  LOP3.LUT R33, R33, 0xffff, RZ, 0xc0, !PT ;  /* 0x0000ffff21217812 */ /* 0x000fe400078ec0ff */
[----:B------:R-:W-:Y:S02]  /*20570*/  LOP3.LUT R2, R2, 0xffff, RZ, 0xc0, !PT ;  /* 0x0000ffff02027812 */ /* 0x000fe400078ec0ff */
[----:B------:R-:W-:Y:S02]  /*20580*/  LOP3.LUT R34, R34, 0xffff, RZ, 0xc0, !PT ;  /* 0x0000ffff22227812 */ /* 0x000fe400078ec0ff */
[----:B------:R-:W-:Y:S02]  /*20590*/  LOP3.LUT R4, R4, 0xffff, RZ, 0xc0, !PT ;  /* 0x0000ffff04047812 */ /* 0x000fe400078ec0ff */
[----:B------:R-:W-:Y:S02]  /*205a0*/  LOP3.LUT R5, R5, 0xffff, RZ, 0xc0, !PT ;  /* 0x0000ffff05057812 */ /* 0x000fe400078ec0ff */
[----:B------:R-:W-:-:S02]  /*205b0*/  SHF.R.U32.HI R32, RZ, 0x8, R32 ;  /* 0x00000008ff207819 */ /* 0x000fc40000011620 */
[----:B------:R-:W-:Y:S02]  /*205c0*/  PRMT R33, R2, 0x3340, R33 ;  /* 0x0000334002217816 */ /* 0x000fe40000000021 */
[----:B------:R-:W-:Y:S02]  /*205d0*/  LOP3.LUT R32, R32, 0xffff, RZ, 0xc0, !PT ;  /* 0x0000ffff20207812 */ /* 0x000fe400078ec0ff */
[----:B------:R-:W-:Y:S02]  /*205e0*/  PRMT R34, R4, 0x3340, R34 ;  /* 0x0000334004227816 */ /* 0x000fe40000000022 */
[----:B------:R-:W-:Y:S02]  /*205f0*/  PRMT R32, R5, 0x3340, R32 ;  /* 0x0000334005207816 */ /* 0x000fe40000000020 */
[----:B----4-:R-:W-:Y:S02]  /*20600*/  SHF.R.U32.HI R4, RZ, 0x8, R46 ;  /* 0x00000008ff047819 */ /* 0x010fe4000001162e */
[----:B------:R-:W-:-:S04]  /*20610*/  SHF.R.U32.HI R2, RZ, 0x8, R48 ;  /* 0x00000008ff027819 */ /* 0x000fc80000011630 */
[----:B------:R-:W-:Y:S02]  /*20620*/  LOP3.LUT R2, R2, 0xffff, RZ, 0xc0, !PT ;  /* 0x0000ffff02027812 */ /* 0x000fe400078ec0ff */
[----:B--2---:R-:W-:Y:S02]  /*20630*/  SHF.R.U32.HI R31, RZ, 0x8, R50 ;  /* 0x00000008ff1f7819 */ /* 0x004fe40000011632 */
[----:B------:R-:W2:Y:S02]  /*20640*/  LDL.LU R50, [R1+0x30] ;  /* 0x0000300001327983 */ /* 0x000ea40000300800 */
[----:B------:R-:W-:Y:S02]  /*20650*/  LOP3.LUT R31, R31, 0xffff, RZ, 0xc0, !PT ;  /* 0x0000ffff1f1f7812 */ /* 0x000fe400078ec0ff */
[----:B------:R-:W4:Y:S04]  /*20660*/  LDL.LU R48, [R1+0x28] ;  /* 0x0000280001307983 */ /* 0x000f280000300800 */
[----:B------:R-:W4:Y:S01]  /*20670*/  LDL.LU R46, [R1+0x2c] ;  /* 0x00002c00012e7983 */ /* 0x000f220000300800 */
[----:B------:R-:W-:-:S03]  /*20680*/  LOP3.LUT R54, R54, 0xffff, RZ, 0xc0, !PT ;  /* 0x0000ffff36367812 */ /* 0x000fc600078ec0ff */
[----:B------:R-:W2:Y:S01]  /*20690*/  LDL.LU R5, [R1+0xc0] ;  /* 0x0000c00001057983 */ /* 0x000ea20000300800 */
[----:B------:R-:W-:Y:S02]  /*206a0*/  PRMT R31, R2, 0x3340, R31 ;  /* 0x00003340021f7816 */ /* 0x000fe4000000001f */
[----:B------:R-:W-:Y:S02]  /*206b0*/  LOP3.LUT R55, R55, 0xffff, RZ, 0xc0, !PT ;  /* 0x0000ffff37377812 */ /* 0x000fe400078ec0ff */
[----:B0-----:R-:W-:Y:S02]  /*206c0*/  LOP3.LUT R2, R6, 0x1f, RZ, 0xc0, !PT ;  /* 0x0000001f06027812 */ /* 0x001fe400078ec0ff */
[----:B------:R-:W-:Y:S01]  /*206d0*/  LOP3.LUT R56, R56, 0xffff, RZ, 0xc0, !PT ;  /* 0x0000ffff38387812 */ /* 0x000fe200078ec0ff */
[----:B------:R-:W4:Y:S04]  /*206e0*/  LDL.LU R6, [R1+0x74] ;  /* 0x0000740001067983 */ /* 0x000f280000300800 */
[----:B------:R0:W-:Y:S04]  /*206f0*/  STL [R1+0x8], R54 ;  /* 0x0000083601007387 */ /* 0x0001e80000100800 */
[----:B------:R1:W-:Y:S04]  /*20700*/  STL [R1+0xc], R55 ;  /* 0x00000c3701007387 */ /* 0x0003e80000100800 */
[----:B------:R1:W-:Y:S01]  /*20710*/  STL [R1+0x10], R56 ;  /* 0x0000103801007387 */ /* 0x0003e20000100800 */
[----:B---3--:R-:W-:-:S05]  /*20720*/  LOP3.LUT R51, R51, 0xffff, RZ, 0xc0, !PT ;  /* 0x0000ffff33337812 */ /* 0x008fca00078ec0ff */
[----:B------:R3:W-:Y:S01]  /*20730*/  STL [R1+0x24], R51 ;  /* 0x0000243301007387 */ /* 0x0007e20000100800 */
[----:B------:R-:W-:-:S03]  /*20740*/  PRMT R12, R12, 0x4210, R54 ;  /* 0x000042100c0c7816 */ /* 0x000fc60000000036 */
[----:B0-----:R-:W4:Y:S01]  /*20750*/  LDL.LU R54, [R1+0xc98] ;  /* 0x000c980001367983 */ /* 0x001f220000300800 */
[----:B------:R-:W-:-:S03]  /*20760*/  PRMT R13, R13, 0x4210, R55 ;  /* 0x000042100d0d7816 */ /* 0x000fc60000000037 */
[----:B-1----:R-:W4:Y:S01]  /*20770*/  LDL.LU R55, [R1+0xc94] ;  /* 0x000c940001377983 */ /* 0x002f220000300800 */
[----:B------:R-:W-:-:S03]  /*20780*/  PRMT R14, R14, 0x4210, R56 ;  /* 0x000042100e0e7816 */ /* 0x000fc60000000038 */
[----:B------:R-:W4:Y:S01]  /*20790*/  LDL.LU R56, [R1+0xc90] ;  /* 0x000c900001387983 */ /* 0x000f220000300800 */
[----:B------:R-:W-:-:S03]  /*207a0*/  PRMT R15, R15, 0x4210, R51 ;  /* 0x000042100f0f7816 */ /* 0x000fc60000000033 */
[----:B---3--:R-:W3:Y:S01]  /*207b0*/  LDL.LU R51, [R1+0xc8c] ;  /* 0x000c8c0001337983 */ /* 0x008ee20000300800 */
[----:B------:R-:W-:Y:S01]  /*207c0*/  ULEA UR4, UR5, UR4, 0x18 ;  /* 0x0000000405047291 */ /* 0x000fe2000f8ec03f */
[----:B------:R-:W-:Y:S02]  /*207d0*/  SHF.R.U32.HI R30, RZ, 0x8, R30 ;  /* 0x00000008ff1e7819 */ /* 0x000fe4000001161e */
[----:B------:R-:W-:Y:S02]  /*207e0*/  SHF.R.U32.HI R60, RZ, 0x8, R60 ;  /* 0x00000008ff3c7819 */ /* 0x000fe4000001163c */
[----:B------:R-:W-:Y:S02]  /*207f0*/  LOP3.LUT R30, R30, 0xffff, RZ, 0xc0, !PT ;  /* 0x0000ffff1e1e7812 */ /* 0x000fe400078ec0ff */
[----:B------:R-:W-:Y:S02]  /*20800*/  LOP3.LUT R60, R60, 0xffff, RZ, 0xc0, !PT ;  /* 0x0000ffff3c3c7812 */ /* 0x000fe400078ec0ff */
[----:B------:R-:W-:Y:S01]  /*20810*/  LEA R2, R2, UR4, 0x4 ;  /* 0x0000000402027c11 */ /* 0x000fe2000f8e20ff */
[----:B------:R-:W-:-:S04]  /*20820*/  ULDC UR4, c[0x0][0x244] ;  /* 0x0000910000047ab9 */ /* 0x000fc80000000800 */
[----:B------:R0:W-:Y:S01]  /*20830*/  STSM.16.M88.4 [R2], R12 ;  /* 0x0000000c02007844 */ /* 0x0001e20000000200 */
[----:B------:R-:W-:Y:S02]  /*20840*/  PRMT R9, R9, 0x5410, R49 ;  /* 0x0000541009097816 */ /* 0x000fe40000000031 */
[----:B------:R-:W-:Y:S02]  /*20850*/  PRMT R26, R44, 0x5410, R26 ;  /* 0x000054102c1a7816 */ /* 0x000fe4000000001a */
[----:B------:R-:W-:Y:S02]  /*20860*/  PRMT R28, R58, 0x5410, R28 ;  /* 0x000054103a1c7816 */ /* 0x000fe4000000001c */
[----:B------:R-:W-:Y:S02]  /*20870*/  PRMT R29, R59, 0x5410, R29 ;  /* 0x000054103b1d7816 */ /* 0x000fe4000000001d */
[----:B------:R-:W-:Y:S02]  /*20880*/  PRMT R0, R0, 0x5410, R45 ;  /* 0x0000541000007816 */ /* 0x000fe4000000002d */
[----:B------:R-:W-:-:S02]  /*20890*/  PRMT R3, R47, 0x5410, R3 ;  /* 0x000054102f037816 */ /* 0x000fc40000000003 */
[----:B------:R-:W-:Y:S02]  /*208a0*/  PRMT R23, R43, 0x5410, R23 ;  /* 0x000054102b177816 */ /* 0x000fe40000000017 */
[----:B------:R-:W-:Y:S02]  /*208b0*/  PRMT R22, R42, 0x5410, R22 ;  /* 0x000054102a167816 */ /* 0x000fe40000000016 */
[----:B------:R-:W-:Y:S02]  /*208c0*/  LOP3.LUT R7, R7, 0xffff, RZ, 0xc0, !PT ;  /* 0x0000ffff07077812 */ /* 0x000fe400078ec0ff */
[----:B--2---:R-:W-:-:S04]  /*208d0*/  SHF.R.U32.HI R5, RZ, 0x8, R5 ;  /* 0x00000008ff057819 */ /* 0x004fc80000011605 */
[----:B------:R-:W-:-:S04]  /*208e0*/  LOP3.LUT R5, R5, 0xffff, RZ, 0xc0, !PT ;  /* 0x0000ffff05057812 */ /* 0x000fc800078ec0ff */
[----:B------:R-:W-:Y:S02]  /*208f0*/  PRMT R30, R30, 0x3340, R5 ;  /* 0x000033401e1e7816 */ /* 0x000fe40000000005 */
[----:B------:R-:W-:Y:S02]  /*20900*/  PRMT R5, R60, 0x3340, R1 ;  /* 0x000033403c057816 */ /* 0x000fe40000000001 */
[----:B------:R-:W2:Y:S04]  /*20910*/  LDL.LU R60, [R1] ;  /* 0x00000000013c7983 */ /* 0x000ea80000300800 */
[----:B0-----:R-:W2:Y:S04]  /*20920*/  LDL.LU R12, [R1+0x1c] ;  /* 0x00001c00010c7983 */ /* 0x001ea80000300800 */
[----:B------:R-:W2:Y:S04]  /*20930*/  LDL.LU R13, [R1+0x20] ;  /* 0x00002000010d7983 */ /* 0x000ea80000300800 */
[----:B------:R-:W2:Y:S04]  /*20940*/  LDL.LU R14, [R1+0x14] ;  /* 0x00001400010e7983 */ /* 0x000ea80000300800 */
[----:B------:R-:W2:Y:S01]  /*20950*/  LDL.LU R15, [R1+0x18] ;  /* 0x00001800010f7983 */ /* 0x000ea20000300800 */
[----:B---3--:R-:W-:-:S03]  /*20960*/  PRMT R51, R50, 0x5410, R51 ;  /* 0x0000541032337816 */ /* 0x008fc60000000033 */
[----:B------:R-:W3:Y:S01]  /*20970*/  LDL.LU R50, [R1+0xc88] ;  /* 0x000c880001327983 */ /* 0x000ee20000300800 */
[----:B------:R-:W-:Y:S02]  /*20980*/  LOP3.LUT R4, R4, 0xffff, RZ, 0xc0, !PT ;  /* 0x0000ffff04047812 */ /* 0x000fe400078ec0ff */
[----:B------:R-:W-:Y:S02]  /*20990*/  LOP3.LUT R17, R17, 0xffff, RZ, 0xc0, !PT ;  /* 0x0000ffff11117812 */ /* 0x000fe400078ec0ff */
[----:B------:R-:W-:Y:S02]  /*209a0*/  LOP3.LUT R18, R18, 0xffff, RZ, 0xc0, !PT ;  /* 0x0000ffff12127812 */ /* 0x000fe400078ec0ff */
[----:B------:R-:W-:Y:S02]  /*209b0*/  LOP3.LUT R10, R10, 0xffff, RZ, 0xc0, !PT ;  /* 0x0000ffff0a0a7812 */ /* 0x000fe400078ec0ff */
[----:B------:R-:W-:Y:S02]  /*209c0*/  LOP3.LUT R11, R11, 0xffff, RZ, 0xc0, !PT ;  /* 0x0000ffff0b0b7812 */ /* 0x000fe400078ec0ff */
[----:B------:R-:W-:-:S02]  /*209d0*/  PRMT R27, R57, 0x5410, R27 ;  /* 0x00005410391b7816 */ /* 0x000fc4000000001b */
[----:B----4-:R-:W-:Y:S02]  /*209e0*/  SHF.R.U32.HI R6, RZ, 0x8, R6 ;  /* 0x00000008ff067819 */ /* 0x010fe40000011606 */
[----:B------:R-:W-:Y:S02]  /*209f0*/  LOP3.LUT R16, R16, 0xffff, RZ, 0xc0, !PT ;  /* 0x0000ffff10107812 */ /* 0x000fe400078ec0ff */
[----:B------:R-:W-:Y:S02]  /*20a00*/  PRMT R8, R8, 0x3340, R1 ;  /* 0x0000334008087816 */ /* 0x000fe40000000001 */
[----:B------:R-:W-:Y:S01]  /*20a10*/  PRMT R24, R61, 0x5410, R24 ;  /* 0x000054103d187816 */ /* 0x000fe20000000018 */
[----:B------:R-:W-:Y:S01]  /*20a20*/  NOP ;  /* 0x0000000000007918 */ /* 0x000fe20000000000 */
[----:B---3--:R-:W-:Y:S02]  /*20a30*/  PRMT R50, R48, 0x5410, R50 ;  /* 0x0000541030327816 */ /* 0x008fe40000000032 */
[----:B------:R-:W3:Y:S02]  /*20a40*/  LDL.LU R48, [R1+0xc84] ;  /* 0x000c840001307983 */ /* 0x000ee40000300800 */
[----:B---3--:R-:W-:-:S02]  /*20a50*/  PRMT R48, R46, 0x5410, R48 ;  /* 0x000054102e307816 */ /* 0x008fc40000000030 */
[----:B------:R-:W2:Y:S02]  /*20a60*/  LDL.LU R46, [R1+0xc80] ;  /* 0x000c8000012e7983 */ /* 0x000ea40000300800 */
[----:B--2---:R-:W-:Y:S02]  /*20a70*/  PRMT R46, R12, 0x5410, R46 ;  /* 0x000054100c2e7816 */ /* 0x004fe4000000002e */
[----:B------:R-:W-:Y:S02]  /*20a80*/  PRMT R12, R13, 0x5410, R56 ;  /* 0x000054100d0c7816 */ /* 0x000fe40000000038 */
[----:B------:R-:W2:Y:S04]  /*20a90*/  LDL.LU R56, [R1+0x4] ;  /* 0x0000040001387983 */ /* 0x000ea80000300800 */
[----:B------:R-:W3:Y:S01]  /*20aa0*/  LDL.LU R49, [R1+0x24] ;  /* 0x0000240001317983 */ /* 0x000ee20000300800 */
[----:B------:R-:W-:-:S03]  /*20ab0*/  PRMT R13, R14, 0x5410, R55 ;  /* 0x000054100e0d7816 */ /* 0x000fc60000000037 */
[----:B------:R-:W4:Y:S01]  /*20ac0*/  LDL.LU R44, [R1+0x104] ;  /* 0x00010400012c7983 */ /* 0x000f220000300800 */
[----:B------:R-:W-:-:S03]  /*20ad0*/  PRMT R14, R15, 0x5410, R54 ;  /* 0x000054100f0e7816 */ /* 0x000fc60000000036 */
[----:B------:R-:W2:Y:S01]  /*20ae0*/  LDL.LU R58, [R1+0xfc] ;  /* 0x0000fc00013a7983 */ /* 0x000ea20000300800 */
[----:B------:R-:W-:-:S03]  /*20af0*/  PRMT R15, R52, 0x5410, R53 ;  /* 0x00005410340f7816 */ /* 0x000fc60000000035 */
[----:B------:R-:W3:Y:S01]  /*20b00*/  LDL.LU R59, [R1+0xdc] ;  /* 0x0000dc00013b7983 */ /* 0x000ee20000300800 */
[----:B------:R-:W-:-:S03]  /*20b10*/  PRMT R53, R41, 0x5410, R21 ;  /* 0x0000541029357816 */ /* 0x000fc60000000015 */
[----:B------:R-:W3:Y:S01]  /*20b20*/  LDL.LU R45, [R1+0xd8] ;  /* 0x0000d800012d7983 */ /* 0x000ee20000300800 */
[----:B------:R-:W-:-:S03]  /*20b30*/  PRMT R52, R40, 0x5410, R20 ;  /* 0x0000541028347816 */ /* 0x000fc60000000014 */
[----:B------:R-:W3:Y:S01]  /*20b40*/  LDL.LU R47, [R1+0x174] ;  /* 0x00017400012f7983 */ /* 0x000ee20000300800 */
[----:B------:R-:W-:-:S03]  /*20b50*/  PRMT R21, R39, 0x5410, R19 ;  /* 0x0000541027157816 */ /* 0x000fc60000000013 */
[----:B------:R-:W3:Y:S04]  /*20b60*/  LDL.LU R43, [R1+0x170] ;  /* 0x00017000012b7983 */ /* 0x000ee80000300800 */
[----:B------:R-:W3:Y:S04]  /*20b70*/  LDL.LU R42, [R1+0x1b8] ;  /* 0x0001b800012a7983 */ /* 0x000ee80000300800 */
[----:B------:R-:W3:Y:S04]  /*20b80*/  LDL.LU R41, [R1+0x1bc] ;  /* 0x0001bc0001297983 */ /* 0x000ee80000300800 */
[----:B------:R-:W3:Y:S04]  /*20b90*/  LDL.LU R40, [R1+0x10] ;  /* 0x0000100001287983 */ /* 0x000ee80000300800 */
[----:B------:R-:W3:Y:S04]  /*20ba0*/  LDL.LU R39, [R1+0x8] ;  /* 0x0000080001277983 */ /* 0x000ee80000300800 */
[----:B------:R-:W3:Y:S01]  /*20bb0*/  LDL.LU R19, [R1+0xc] ;  /* 0x00000c0001137983 */ /* 0x000ee20000300800 */
[----:B------:R-:W-:-:S02]  /*20bc0*/  PRMT R7, R7, 0x3340, R1 ;  /* 0x0000334007077816 */ /* 0x000fc40000000001 */
[----:B------:R-:W-:Y:S02]  /*20bd0*/  PRMT R4, R4, 0x3340, R1 ;  /* 0x0000334004047816 */ /* 0x000fe40000000001 */
[----:B------:R-:W-:Y:S02]  /*20be0*/  PRMT R7, R33, 0x5410, R7 ;  /* 0x0000541021077816 */ /* 0x000fe40000000007 */
[----:B------:R-:W-:Y:S02]  /*20bf0*/  PRMT R4, R32, 0x5410, R4 ;  /* 0x0000541020047816 */ /* 0x000fe40000000004 */
[--C-:B------:R-:W-:Y:S02]  /*20c00*/  PRMT R17, R17, 0x3340, R1.reuse ;  /* 0x0000334011117816 */ /* 0x100fe40000000001 */
[--C-:B------:R-:W-:Y:S01]  /*20c10*/  PRMT R18, R18, 0x3340, R1.reuse ;  /* 0x0000334012127816 */ /* 0x100fe20000000001 */
[----:B------:R-:W-:Y:S01]  /*20c20*/  STL [R1+0x20], R7 ;  /* 0x0000200701007387 */ /* 0x000fe20000100800 */
[----:B------:R-:W-:-:S02]  /*20c30*/  PRMT R10, R10, 0x3340, R1 ;  /* 0x000033400a0a7816 */ /* 0x000fc40000000001 */
[----:B------:R-:W-:Y:S01]  /*20c40*/  PRMT R11, R11, 0x3340, R1 ;  /* 0x000033400b0b7816 */ /* 0x000fe20000000001 */
[----:B------:R0:W-:Y:S01]  /*20c50*/  STL [R1+0x4], R4 ;  /* 0x0000040401007387 */ /* 0x0001e20000100800 */
[----:B------:R-:W-:Y:S02]  /*20c60*/  PRMT R57, R37, 0x5410, R17 ;  /* 0x0000541025397816 */ /* 0x000fe40000000011 */
[----:B------:R-:W-:Y:S01]  /*20c70*/  PRMT R20, R38, 0x5410, R18 ;  /* 0x0000541026147816 */ /* 0x000fe20000000012 */
[----:B------:R-:W3:Y:S01]  /*20c80*/  LDL.LU R37, [R1+0x11c] ;  /* 0x00011c0001257983 */ /* 0x000ee20000300800 */
[----:B------:R-:W-:Y:S02]  /*20c90*/  PRMT R54, R34, 0x5410, R10 ;  /* 0x0000541022367816 */ /* 0x000fe4000000000a */
[----:B------:R-:W-:Y:S01]  /*20ca0*/  PRMT R25, R60, 0x5410, R25 ;  /* 0x000054103c197816 */ /* 0x000fe20000000019 */
[----:B------:R-:W3:Y:S01]  /*20cb0*/  LDL.LU R38, [R1+0x118] ;  /* 0x0001180001267983 */ /* 0x000ee20000300800 */
[----:B------:R-:W-:-:S02]  /*20cc0*/  PRMT R55, R35, 0x5410, R11 ;  /* 0x0000541023377816 */ /* 0x000fc4000000000b */
[----:B------:R-:W-:Y:S02]  /*20cd0*/  PRMT R60, R30, 0x5410, R5 ;  /* 0x000054101e3c7816 */ /* 0x000fe40000000005 */
[----:B----4-:R-:W-:Y:S02]  /*20ce0*/  LOP3.LUT R10, R44, 0xffff, RZ, 0xc0, !PT ;  /* 0x0000ffff2c0a7812 */ /* 0x010fe400078ec0ff */
[----:B--2---:R-:W-:Y:S02]  /*20cf0*/  LOP3.LUT R11, R58, 0xffff, RZ, 0xc0, !PT ;  /* 0x0000ffff3a0b7812 */ /* 0x004fe400078ec0ff */
[----:B---3--:R-:W-:Y:S02]  /*20d00*/  LOP3.LUT R30, R59, 0xffff, RZ, 0xc0, !PT ;  /* 0x0000ffff3b1e7812 */ /* 0x008fe400078ec0ff */
[----:B0-----:R-:W-:Y:S02]  /*20d10*/  PRMT R4, R51, 0x5210, R39 ;  /* 0x0000521033047816 */ /* 0x001fe40000000027 */
[----:B------:R-:W2:Y:S04]  /*20d20*/  LDL.LU R39, [R1+0xe4] ;  /* 0x0000e40001277983 */ /* 0x000ea80000300800 */
[----:B------:R-:W3:Y:S04]  /*20d30*/  LDL.LU R44, [R1+0xe0] ;  /* 0x0000e000012c7983 */ /* 0x000ee80000300800 */
[----:B------:R-:W4:Y:S04]  /*20d40*/  LDL.LU R58, [R1+0x1b0] ;  /* 0x0001b000013a7983 */ /* 0x000f280000300800 */
[----:B------:R-:W2:Y:S01]  /*20d50*/  LDL.LU R59, [R1+0x1a4] ;  /* 0x0001a400013b7983 */ /* 0x000ea20000300800 */
[----:B------:R-:W-:-:S04]  /*20d60*/  LOP3.LUT R6, R6, 0xffff, RZ, 0xc0, !PT ;  /* 0x0000ffff06067812 */ /* 0x000fc800078ec0ff */
[--C-:B------:R-:W-:Y:S02]  /*20d70*/  PRMT R6, R6, 0x3340, R1.reuse ;  /* 0x0000334006067816 */ /* 0x100fe40000000001 */
[----:B------:R-:W-:Y:S02]  /*20d80*/  PRMT R16, R16, 0x3340, R1 ;  /* 0x0000334010107816 */ /* 0x000fe40000000001 */
[----:B------:R-:W-:Y:S02]  /*20d90*/  PRMT R61, R31, 0x5410, R6 ;  /* 0x000054101f3d7816 */ /* 0x000fe40000000006 */
[----:B------:R-:W-:Y:S02]  /*20da0*/  PRMT R5, R50, 0x5210, R19 ;  /* 0x0000521032057816 */ /* 0x000fe40000000013 */
[----:B------:R-:W-:Y:S02]  /*20db0*/  PRMT R6, R48, 0x5210, R40 ;  /* 0x0000521030067816 */ /* 0x000fe40000000028 */
[----:B------:R-:W-:-:S02]  /*20dc0*/  PRMT R7, R46, 0x5210, R49 ;  /* 0x000052102e077816 */ /* 0x000fc40000000031 */
[----:B------:R-:W-:Y:S01]  /*20dd0*/  LOP3.LUT R31, R45, 0xffff, RZ, 0xc0, !PT ;  /* 0x0000ffff2d1f7812 */ /* 0x000fe200078ec0ff */
[----:B------:R-:W-:Y:S01]  /*20de0*/  LDS.128 R48, [R2] ;  /* 0x0000000002307984 */ /* 0x000fe20000000c00 */
[----:B------:R-:W-:Y:S01]  /*20df0*/  PRMT R8, R56, 0x5410, R8 ;  /* 0x0000541038087816 */ /* 0x000fe20000000008 */
[----:B------:R-:W-:Y:S01]  /*20e00*/  NOP ;  /* 0x0000000000007918 */ /* 0x000fe20000000000 */
[----:B------:R-:W-:Y:S01]  /*20e10*/  PRMT R56, R36, 0x5410, R16 ;  /* 0x0000541024387816 */ /* 0x000fe20000000010 */
[----:B------:R-:W-:Y:S01]  /*20e20*/  STSM.16.M88.4 [R2], R4 ;  /* 0x0000000402007844 */ /* 0x000fe20000000200 */
[----:B------:R-:W-:Y:S01]  /*20e30*/  PRMT R16, R41, 0x4210, R10 ;  /* 0x0000421029107816 */ /* 0x000fe2000000000a */
[----:B------:R-:W-:Y:S01]  /*20e40*/  NOP ;  /* 0x0000000000007918 */ /* 0x000fe20000000000 */
[----:B------:R-:W-:Y:S01]  /*20e50*/  PRMT R17, R42, 0x4210, R11 ;  /* 0x000042102a117816 */ /* 0x000fe2000000000b */
[----:B------:R-:W3:Y:S01]  /*20e60*/  LDL.LU R45, [R1+0x164] ;  /* 0x00016400012d7983 */ /* 0x000ee20000300800 */
[----:B------:R-:W-:-:S02]  /*20e70*/  PRMT R18, R47, 0x4210, R30 ;  /* 0x000042102f127816 */ /* 0x000fc4000000001e */
[----:B------:R-:W-:Y:S01]  /*20e80*/  PRMT R19, R43, 0x4210, R31 ;  /* 0x000042102b137816 */ /* 0x000fe2000000001f */
[----:B------:R-:W0:Y:S01]  /*20e90*/  LDS.128 R4, [R2] ;  /* 0x0000000002047984 */ /* 0x000e220000000c00 */
[----:B------:R-:W-:-:S03]  /*20ea0*/  NOP ;  /* 0x0000000000007918 */ /* 0x000fc60000000000 */
[----:B------:R-:W3:Y:S04]  /*20eb0*/  LDL.LU R47, [R1+0x15c] ;  /* 0x00015c00012f7983 */ /* 0x000ee80000300800 */
[----:B------:R1:W-:Y:S01]  /*20ec0*/  STSM.16.M88.4 [R2], R16 ;  /* 0x0000001002007844 */ /* 0x0003e20000000200 */
[----:B------:R-:W-:-:S03]  /*20ed0*/  NOP ;  /* 0x0000000000007918 */ /* 0x000fc60000000000 */
[----:B------:R-:W0:Y:S01]  /*20ee0*/  LDS.128 R40, [R2] ;  /* 0x0000000002287984 */ /* 0x000e220000000c00 */
[----:B------:R-:W-:Y:S02]  /*20ef0*/  PRMT R12, R12, 0x5210, R10 ;  /* 0x000052100c0c7816 */ /* 0x000fe4000000000a */
[----:B------:R-:W-:Y:S02]  /*20f00*/  PRMT R13, R13, 0x5210, R11 ;  /* 0x000052100d0d7816 */ /* 0x000fe4000000000b */
[----:B------:R-:W-:Y:S02]  /*20f10*/  PRMT R14, R14, 0x5210, R30 ;  /* 0x000052100e0e7816 */ /* 0x000fe4000000001e */
[----:B------:R-:W-:Y:S01]  /*20f20*/  PRMT R15, R15, 0x5210, R31 ;  /* 0x000052100f0f7816 */ /* 0x000fe2000000001f */
[----:B------:R-:W-:Y:S01]  /*20f30*/  NOP ;  /* 0x0000000000007918 */ /* 0x000fe20000000000 */
[----:B-1----:R-:W-:Y:S02]  /*20f40*/  LOP3.LUT R17, R37, 0xffff, RZ, 0xc0, !PT ;  /* 0x0000ffff25117812 */ /* 0x002fe400078ec0ff */
[----:B------:R-:W-:Y:S01]  /*20f50*/  LOP3.LUT R10, R38, 0xffff, RZ, 0xc0, !PT ;  /* 0x0000ffff260a7812 */ /* 0x000fe200078ec0ff */
[----:B0-----:R-:W-:Y:S04]  /*20f60*/  STL.64 [R1+0xc78], R6 ;  /* 0x000c780601007387 */ /* 0x001fe80000100a00 */
[----:B------:R4:W-:Y:S04]  /*20f70*/  STSM.16.M88.4 [R2], R12 ;  /* 0x0000000c02007844 */ /* 0x0009e80000000200 */
[----:B------:R-:W-:Y:S04]  /*20f80*/  STL [R1+0xc60], R41 ;  /* 0x000c602901007387 */ /* 0x000fe80000100800 */
[----:B------:R-:W-:Y:S04]  /*20f90*/  STL [R1+0xc70], R40 ;  /* 0x000c702801007387 */ /* 0x000fe80000100800 */
[----:B------:R-:W-:Y:S04]  /*20fa0*/  STL [R1+0xc58], R42 ;  /* 0x000c582a01007387 */ /* 0x000fe80000100800 */
[----:B------:R-:W-:Y:S04]  /*20fb0*/  STL [R1+0xc50], R43 ;  /* 0x000c502b01007387 */ /* 0x000fe80000100800 */
[----:B------:R-:W3:Y:S04]  /*20fc0*/  LDL.LU R30, [R1+0x14c] ;  /* 0x00014c00011e7983 */ /* 0x000ee80000300800 */
[----:B------:R-:W3:Y:S04]  /*20fd0*/  LDL.LU R18, [R1+0x148] ;  /* 0x0001480001127983 */ /* 0x000ee80000300800 */
[----:B------:R-:W3:Y:S01]  /*20fe0*/  LDL.LU R32, [R1+0xec] ;  /* 0x0000ec0001207983 */ /* 0x000ee20000300800 */
[----:B----4-:R-:W-:-:S03]  /*20ff0*/  PRMT R12, R58, 0x4210, R17 ;  /* 0x000042103a0c7816 */ /* 0x010fc60000000011 */
[----:B------:R-:W4:Y:S01]  /*21000*/  LDL.LU R58, [R1+0xe8] ;  /* 0x0000e800013a7983 */ /* 0x000f220000300800 */
[----:B--2---:R-:W-:-:S03]  /*21010*/  PRMT R13, R59, 0x4210, R10 ;  /* 0x000042103b0d7816 */ /* 0x004fc6000000000a */
[----:B------:R-:W2:Y:S04]  /*21020*/  LDL.LU R59, [R1+0x1a0] ;  /* 0x0001a000013b7983 */ /* 0x000ea80000300800 */
[----:B------:R-:W2:Y:S04]  /*21030*/  LDL.LU R33, [R1+0x198] ;  /* 0x0001980001217983 */ /* 0x000ea80000300800 */
[----:B------:R-:W2:Y:S04]  /*21040*/  LDL.LU R34, [R1+0x144] ;  /* 0x0001440001227983 */ /* 0x000ea80000300800 */
[----:B------:R-:W2:Y:S01]  /*21050*/  LDL.LU R35, [R1+0x13c] ;  /* 0x00013c0001237983 */ /* 0x000ea20000300800 */
[----:B------:R-:W-:Y:S01]  /*21060*/  LOP3.LUT R11, R39, 0xffff, RZ, 0xc0, !PT ;  /* 0x0000ffff270b7812 */ /* 0x000fe200078ec0ff */
[----:B------:R-:W-:Y:S01]  /*21070*/  NOP ;  /* 0x0000000000007918 */ /* 0x000fe20000000000 */
[----:B---3--:R-:W-:Y:S01]  /*21080*/  LOP3.LUT R16, R44, 0xffff, RZ, 0xc0, !PT ;  /* 0x0000ffff2c107812 */ /* 0x008fe200078ec0ff */
[----:B------:R-:W3:Y:S04]  /*21090*/  LDL.LU R19, [R1+0x184] ;  /* 0x0001840001137983 */ /* 0x000ee80000300800 */
[----:B------:R-:W3:Y:S04]  /*210a0*/  LDL.LU R6, [R1+0x180] ;  /* 0x0001800001067983 */ /* 0x000ee80000300800 */
[----:B------:R-:W3:Y:S01]  /*210b0*/  LDL.LU R7, [R1+0x128] ;  /* 0x0001280001077983 */ /* 0x000ee20000300800 */
[----:B------:R-:W-:-:S02]  /*210c0*/  PRMT R14, R45, 0x4210, R11 ;  /* 0x000042102d0e7816 */ /* 0x000fc4000000000b */
[----:B------:R-:W-:Y:S02]  /*210d0*/  PRMT R15, R47, 0x4210, R16 ;  /* 0x000042102f0f7816 */ /* 0x000fe40000000010 */
[----:B------:R-:W0:Y:S01]  /*210e0*/  LDS.128 R44, [R2] ;  /* 0x00000000022c7984 */ /* 0x000e220000000c00 */
[----:B------:R-:W-:-:S03]  /*210f0*/  NOP ;  /* 0x0000000000007918 */ /* 0x000fc60000000000 */
[----:B------:R-:W-:Y:S01]  /*21100*/  STSM.16.M88.4 [R2], R12 ;  /* 0x0000000c02007844 */ /* 0x000fe20000000200 */
[----:B------:R-:W-:-:S03]  /*21110*/  NOP ;  /* 0x0000000000007918 */ /* 0x000fc60000000000 */
[----:B------:R-:W1:Y:S01]  /*21120*/  LDS.128 R36, [R2] ;  /* 0x0000000002247984 */ /* 0x000e620000000c00 */
[----:B------:R-:W-:Y:S02]  /*21130*/  PRMT R9, R9, 0x5210, R10 ;  /* 0x0000521009097816 */ /* 0x000fe4000000000a */
[----:B------:R-:W-:Y:S02]  /*21140*/  PRMT R10, R3, 0x5210, R11 ;  /* 0x00005210030a7816 */ /* 0x000fe4000000000b */
[----:B------:R-:W-:Y:S02]  /*21150*/  PRMT R8, R8, 0x5210, R17 ;  /* 0x0000521008087816 */ /* 0x000fe40000000011 */
[----:B------:R-:W-:Y:S01]  /*21160*/  PRMT R11, R0, 0x5210, R16 ;  /* 0x00005210000b7816 */ /* 0x000fe20000000010 */
[----:B------:R-:W-:-:S04]  /*21170*/  NOP ;  /* 0x0000000000007918 */ /* 0x000fc80000000000 */
[----:B------:R1:W-:Y:S04]  /*21180*/  STSM.16.M88.4 [R2], R8 ;  /* 0x0000000802007844 */ /* 0x0003e80000000200 */
[----:B0-----:R-:W-:Y:S04]  /*21190*/  STL [R1+0xc64], R45 ;  /* 0x000c642d01007387 */ /* 0x001fe80000100800 */
[----:B------:R-:W-:Y:S04]  /*211a0*/  STL [R1+0xc74], R44 ;  /* 0x000c742c01007387 */ /* 0x000fe80000100800 */
[----:B------:R-:W-:Y:S04]  /*211b0*/  STL [R1+0xc5c], R46 ;  /* 0x000c5c2e01007387 */ /* 0x000fe80000100800 */
[----:B------:R-:W-:Y:S04]  /*211c0*/  STL [R1+0xc54], R47 ;  /* 0x000c542f01007387 */ /* 0x000fe80000100800 */
[----:B-1----:R0:W-:Y:S04]  /*211d0*/  STL.64 [R1+0xc68], R38 ;  /* 0x000c682601007387 */ /* 0x0021e80000100a00 */
[----:B------:R-:W3:Y:S01]  /*211e0*/  LDL.LU R31, [R1+0x120] ;  /* 0x00012000011f7983 */ /* 0x000ee20000300800 */
[----:B------:R-:W-:-:S03]  /*211f0*/  LOP3.LUT R8, R30, 0xffff, RZ, 0xc0, !PT ;  /* 0x0000ffff1e087812 */ /* 0x000fc600078ec0ff */
[----:B------:R-:W3:Y:S01]  /*21200*/  LDL.LU R30, [R1+0x194] ;  /* 0x00019400011e7983 */ /* 0x000ee20000300800 */
[----:B0-----:R-:W0:Y:S01]  /*21210*/  LDC R38, c[0x0][0x244] ;  /* 0x00009100ff267b82 */ /* 0x001e220000000800 */
[----:B------:R-:W-:Y:S02]  /*21220*/  LOP3.LUT R9, R18, 0xffff, RZ, 0xc0, !PT ;  /* 0x0000ffff12097812 */ /* 0x000fe400078ec0ff */
[----:B------:R-:W3:Y:S01]  /*21230*/  LDL.LU R18, [R1+0x190] ;  /* 0x0001900001127983 */ /* 0x000ee20000300800 */
[----:B------:R-:W-:-:S04]  /*21240*/  LOP3.LUT R10, R32, 0xffff, RZ, 0xc0, !PT ;  /* 0x0000ffff200a7812 */ /* 0x000fc800078ec0ff */
[----:B------:R-:W1:Y:S01]  /*21250*/  LDC R39, c[0x0][0x244] ;  /* 0x00009100ff277b82 */ /* 0x000e620000000800 */
[----:B----4-:R-:W-:Y:S02]  /*21260*/  LOP3.LUT R11, R58, 0xffff, RZ, 0xc0, !PT ;  /* 0x0000ffff3a0b7812 */ /* 0x010fe400078ec0ff */
[----:B------:R-:W4:Y:S01]  /*21270*/  LDL.LU R58, [R1+0x134] ;  /* 0x00013400013a7983 */ /* 0x000f220000300800 */
[----:B--2---:R-:W-:-:S03]  /*21280*/  PRMT R12, R59, 0x4210, R8 ;  /* 0x000042103b0c7816 */ /* 0x004fc60000000008 */
[----:B------:R-:W2:Y:S01]  /*21290*/  LDL.LU R59, [R1+0x130] ;  /* 0x00013000013b7983 */ /* 0x000ea20000300800 */
[----:B------:R-:W-:Y:S02]  /*212a0*/  PRMT R13, R33, 0x4210, R9 ;  /* 0x00004210210d7816 */ /* 0x000fe40000000009 */
[----:B------:R-:W-:Y:S02]  /*212b0*/  PRMT R14, R34, 0x4210, R10 ;  /* 0x00004210220e7816 */ /* 0x000fe4000000000a */
[----:B------:R-:W-:Y:S01]  /*212c0*/  PRMT R15, R35, 0x4210, R11 ;  /* 0x00004210230f7816 */ /* 0x000fe2000000000b */
[----:B------:R-:W-:Y:S01]  /*212d0*/  NOP ;  /* 0x0000000000007918 */ /* 0x000fe20000000000 */
[----:B------:R-:W-:Y:S01]  /*212e0*/  LDS.128 R32, [R2] ;  /* 0x0000000002207984 */ /* 0x000fe20000000c00 */
[----:B------:R-:W-:-:S03]  /*212f0*/  NOP ;  /* 0x0000000000007918 */ /* 0x000fc60000000000 */
[----:B------:R-:W-:Y:S01]  /*21300*/  STSM.16.M88.4 [R2], R12 ;  /* 0x0000000c02007844 */ /* 0x000fe20000000200 */
[----:B------:R-:W-:-:S03]  /*21310*/  NOP ;  /* 0x0000000000007918 */ /* 0x000fc60000000000 */
[----:B------:R-:W0:Y:S01]  /*21320*/  LDS.128 R12, [R2] ;  /* 0x00000000020c7984 */ /* 0x000e220000000c00 */
[----:B---3--:R-:W-:-:S03]  /*21330*/  LOP3.LUT R3, R7, 0xffff, RZ, 0xc0, !PT ;  /* 0x0000ffff07037812 */ /* 0x008fc600078ec0ff */
[----:B0-----:R0:W-:Y:S04]  /*21340*/  STL.64 [R1+0x30], R12 ;  /* 0x0000300c01007387 */ /* 0x0011e80000100a00 */
[----:B------:R-:W-:Y:S01]  /*21350*/  STL.64 [R1+0x38], R14 ;  /* 0x0000380e01007387 */ /* 0x000fe20000100a00 */
[----:B0-----:R-:W-:-:S03]  /*21360*/  LOP3.LUT R13, R19, 0xffff, RZ, 0xc0, !PT ;  /* 0x0000ffff130d7812 */ /* 0x001fc600078ec0ff */
[----:B------:R-:W3:Y:S01]  /*21370*/  LDL.LU R19, [R1+0x1ac] ;  /* 0x0001ac0001137983 */ /* 0x000ee20000300800 */
[----:B------:R-:W-:-:S03]  /*21380*/  LOP3.LUT R12, R6, 0xffff, RZ, 0xc0, !PT ;  /* 0x0000ffff060c7812 */ /* 0x000fc600078ec0ff */
[----:B------:R-:W3:Y:S04]  /*21390*/  LDL.LU R46, [R1+0x1a8] ;  /* 0x0001a800012e7983 */ /* 0x000ee80000300800 */
[----:B------:R-:W3:Y:S04]  /*213a0*/  LDL.LU R44, [R1+0x154] ;  /* 0x00015400012c7983 */ /* 0x000ee80000300800 */
[----:B------:R-:W3:Y:S04]  /*213b0*/  LDL.LU R6, [R1+0x150] ;  /* 0x0001500001067983 */ /* 0x000ee80000300800 */
[----:B------:R-:W3:Y:S04]  /*213c0*/  LDL.LU R7, [R1+0x17c] ;  /* 0x00017c0001077983 */ /* 0x000ee80000300800 */
[----:B------:R-:W3:Y:S04]  /*213d0*/  LDL.LU R45, [R1+0x178] ;  /* 0x00017800012d7983 */ /* 0x000ee80000300800 */
[----:B------:R-:W3:Y:S01]  /*213e0*/  LDL.LU R43, [R1+0x12c] ;  /* 0x00012c00012b7983 */ /* 0x000ee20000300800 */
[----:B------:R-:W-:-:S03]  /*213f0*/  PRMT R8, R29, 0x5210, R8 ;  /* 0x000052101d087816 */ /* 0x000fc60000000008 */
[----:B------:R-:W3:Y:S01]  /*21400*/  LDL.LU R42, [R1+0x124] ;  /* 0x00012400012a7983 */ /* 0x000ee20000300800 */
[----:B------:R-:W-:Y:S02]  /*21410*/  PRMT R9, R28, 0x5210, R9 ;  /* 0x000052101c097816 */ /* 0x000fe40000000009 */
[----:B------:R-:W-:Y:S01]  /*21420*/  PRMT R10, R27, 0x5210, R10 ;  /* 0x000052101b0a7816 */ /* 0x000fe2000000000a */
[----:B------:R-:W3:Y:S01]  /*21430*/  LDL.LU R40, [R1+0x1c4] ;  /* 0x0001c40001287983 */ /* 0x000ee20000300800 */
[----:B------:R-:W-:Y:S01]  /*21440*/  PRMT R11, R26, 0x5210, R11 ;  /* 0x000052101a0b7816 */ /* 0x000fe2000000000b */
[----:B------:R-:W-:Y:S01]  /*21450*/  NOP ;  /* 0x0000000000007918 */ /* 0x000fe20000000000 */
[----:B------:R-:W-:-:S03]  /*21460*/  LOP3.LUT R0, R31, 0xffff, RZ, 0xc0, !PT ;  /* 0x0000ffff1f007812 */ /* 0x000fc600078ec0ff */
[----:B------:R0:W-:Y:S04]  /*21470*/  STSM.16.M88.4 [R2], R8 ;  /* 0x0000000802007844 */ /* 0x0001e80000000200 */
[----:B------:R-:W3:Y:S01]  /*21480*/  LDL.LU R41, [R1+0x1c0] ;  /* 0x0001c00001297983 */ /* 0x000ee20000300800 */
[----:B0-----:R-:W-:-:S03]  /*21490*/  PRMT R9, R18, 0x4210, R12 ;  /* 0x0000421012097816 */ /* 0x001fc6000000000c */
[----:B------:R-:W3:Y:S01]  /*214a0*/  LDL.LU R18, [R1+0x18c] ;  /* 0x00018c0001127983 */ /* 0x000ee20000300800 */
[----:B----4-:R-:W-:-:S03]  /*214b0*/  PRMT R10, R58, 0x4210, R3 ;  /* 0x000042103a0a7816 */ /* 0x010fc60000000003 */
[----:B------:R-:W4:Y:S01]  /*214c0*/  LDL.LU R58, [R1+0x188] ;  /* 0x00018800013a7983 */ /* 0x000f220000300800 */
[----:B--2---:R-:W-:-:S03]  /*214d0*/  PRMT R11, R59, 0x4210, R0 ;  /* 0x000042103b0b7816 */ /* 0x004fc60000000000 */
[----:B------:R-:W2:Y:S01]  /*214e0*/  LDL.LU R59, [R1+0x16c] ;  /* 0x00016c00013b7983 */ /* 0x000ea20000300800 */
[----:B------:R-:W-:Y:S01]  /*214f0*/  PRMT R8, R30, 0x4210, R13 ;  /* 0x000042101e087816 */ /* 0x000fe2000000000d */
[----:B------:R-:W-:Y:S02]  /*21500*/  NOP ;  /* 0x0000000000007918 */ /* 0x000fe40000000000 */
[----:B------:R-:W-:Y:S01]  /*21510*/  LDS.128 R28, [R2] ;  /* 0x00000000021c7984 */ /* 0x000fe20000000c00 */
[----:B------:R-:W-:-:S03]  /*21520*/  NOP ;  /* 0x0000000000007918 */ /* 0x000fc60000000000 */
[----:B------:R0:W-:Y:S02]  /*21530*/  STSM.16.M88.4 [R2], R8 ;  /* 0x0000000802007844 */ /* 0x0001e40000000200 */
[----:B0-----:R-:W-:Y:S02]  /*21540*/  PRMT R8, R25, 0x5210, R13 ;  /* 0x0000521019087816 */ /* 0x001fe4000000000d */
[----:B------:R-:W-:Y:S01]  /*21550*/  PRMT R9, R24, 0x5210, R12 ;  /* 0x0000521018097816 */ /* 0x000fe2000000000c */
[----:B------:R-:W-:Y:S01]  /*21560*/  NOP ;  /* 0x0000000000007918 */ /* 0x000fe20000000000 */
[----:B------:R-:W-:Y:S01]  /*21570*/  PRMT R10, R23, 0x5210, R3 ;  /* 0x00005210170a7816 */ /* 0x000fe20000000003 */
[----:B------:R-:W-:Y:S01]  /*21580*/  LDS.128 R24, [R2] ;  /* 0x0000000002187984 */ /* 0x000fe20000000c00 */
[----:B------:R-:W-:Y:S01]  /*21590*/  PRMT R11, R22, 0x5210, R0 ;  /* 0x00005210160b7816 */ /* 0x000fe20000000000 */
[----:B------:R-:W-:-:S04]  /*215a0*/  NOP ;  /* 0x0000000000007918 */ /* 0x000fc80000000000 */
[----:B------:R0:W-:Y:S01]  /*215b0*/  STSM.16.M88.4 [R2], R8 ;  /* 0x0000000802007844 */ /* 0x0001e20000000200 */
[----:B---3--:R-:W-:Y:S02]  /*215c0*/  LOP3.LUT R12, R46, 0xffff, RZ, 0xc0, !PT ;  /* 0x0000ffff2e0c7812 */ /* 0x008fe400078ec0ff */
[----:B------:R-:W-:Y:S02]  /*215d0*/  LOP3.LUT R3, R44, 0xffff, RZ, 0xc0, !PT ;  /* 0x0000ffff2c037812 */ /* 0x000fe400078ec0ff */
[----:B0-----:R-:W-:Y:S01]  /*215e0*/  PRMT R9, R45, 0x4210, R12 ;  /* 0x000042102d097816 */ /* 0x001fe2000000000c */
[----:B------:R-:W-:Y:S01]  /*215f0*/  NOP ;  /* 0x0000000000007918 */ /* 0x000fe20000000000 */
[----:B------:R-:W0:Y:S01]  /*21600*/  LDS.128 R44, [R2] ;  /* 0x00000000022c7984 */ /* 0x000e220000000c00 */
[----:B------:R-:W-:Y:S02]  /*21610*/  LOP3.LUT R13, R19, 0xffff, RZ, 0xc0, !PT ;  /* 0x0000ffff130d7812 */ /* 0x000fe400078ec0ff */
[----:B------:R-:W-:Y:S01]  /*21620*/  LOP3.LUT R0, R6, 0xffff, RZ, 0xc0, !PT ;  /* 0x0000ffff06007812 */ /* 0x000fe200078ec0ff */
[----:B------:R-:W3:Y:S01]  /*21630*/  LDL.LU R19, [R1+0x168] ;  /* 0x0001680001137983 */ /* 0x000ee20000300800 */
[----:B------:R-:W-:-:S02]  /*21640*/  PRMT R8, R7, 0x4210, R13 ;  /* 0x0000421007087816 */ /* 0x000fc4000000000d */
[----:B------:R-:W-:Y:S01]  /*21650*/  PRMT R10, R43, 0x4210, R3 ;  /* 0x000042102b0a7816 */ /* 0x000fe20000000003 */
[----:B------:R-:W3:Y:S01]  /*21660*/  LDL.LU R6, [R1+0x114] ;  /* 0x0001140001067983 */ /* 0x000ee20000300800 */
[----:B------:R-:W-:Y:S01]  /*21670*/  PRMT R11, R42, 0x4210, R0 ;  /* 0x000042102a0b7816 */ /* 0x000fe20000000000 */
[----:B------:R-:W-:-:S04]  /*21680*/  NOP ;  /* 0x0000000000007918 */ /* 0x000fc80000000000 */
[----:B------:R1:W-:Y:S04]  /*21690*/  STSM.16.M88.4 [R2], R8 ;  /* 0x0000000802007844 */ /* 0x0003e80000000200 */
[----:B------:R-:W3:Y:S01]  /*216a0*/  LDL.LU R7, [R1+0x100] ;  /* 0x0001000001077983 */ /* 0x000ee20000300800 */
[----:B-1----:R-:W-:Y:S02]  /*216b0*/  PRMT R8, R53, 0x5210, R13 ;  /* 0x0000521035087816 */ /* 0x002fe4000000000d */
[----:B------:R-:W-:Y:S02]  /*216c0*/  PRMT R9, R52, 0x5210, R12 ;  /* 0x0000521034097816 */ /* 0x000fe4000000000c */
[----:B------:R-:W-:Y:S02]  /*216d0*/  PRMT R10, R21, 0x5210, R3 ;  /* 0x00005210150a7816 */ /* 0x000fe40000000003 */
[----:B------:R-:W-:Y:S01]  /*216e0*/  PRMT R11, R20, 0x5210, R0 ;  /* 0x00005210140b7816 */ /* 0x000fe20000000000 */
[----:B------:R-:W-:Y:S01]  /*216f0*/  NOP ;  /* 0x0000000000007918 */ /* 0x000fe20000000000 */
[----:B0-----:R-:W-:Y:S01]  /*21700*/  STL.64 [R1+0x10], R44 ;  /* 0x0000102c01007387 */ /* 0x001fe20000100a00 */
[----:B------:R-:W-:-:S03]  /*21710*/  LOP3.LUT R12, R40, 0xffff, RZ, 0xc0, !PT ;  /* 0x0000ffff280c7812 */ /* 0x000fc600078ec0ff */
[----:B------:R0:W-:Y:S04]  /*21720*/  STL.64 [R1+0x18], R46 ;  /* 0x0000182e01007387 */ /* 0x0001e80000100a00 */
[----:B------:R-:W-:Y:S01]  /*21730*/  LDS.128 R20, [R2] ;  /* 0x0000000002147984 */ /* 0x000fe20000000c00 */
[----:B------:R-:W-:-:S03]  /*21740*/  NOP ;  /* 0x0000000000007918 */ /* 0x000fc60000000000 */
[----:B------:R2:W-:Y:S04]  /*21750*/  STSM.16.M88.4 [R2], R8 ;  /* 0x0000000802007844 */ /* 0x0005e80000000200 */
[----:B0-----:R-:W3:Y:S04]  /*21760*/  LDL.LU R47, [R1+0x1cc] ;  /* 0x0001cc00012f7983 */ /* 0x001ee80000300800 */
[----:B------:R-:W3:Y:S01]  /*21770*/  LDL.LU R46, [R1+0x1c8] ;  /* 0x0001c800012e7983 */ /* 0x000ee20000300800 */
[----:B----4-:R-:W-:-:S03]  /*21780*/  LOP3.LUT R13, R58, 0xffff, RZ, 0xc0, !PT ;  /* 0x0000ffff3a0d7812 */ /* 0x010fc600078ec0ff */
[----:B------:R-:W4:Y:S01]  /*21790*/  LDL.LU R58, [R1+0x1b4] ;  /* 0x0001b400013a7983 */ /* 0x000f220000300800 */
[----:B--2---:R-:W-:-:S03]  /*217a0*/  PRMT R8, R59, 0x4210, R12 ;  /* 0x000042103b087816 */ /* 0x004fc6000000000c */
[----:B------:R-:W2:Y:S04]  /*217b0*/  LDL.LU R59, [R1+0x19c] ;  /* 0x00019c00013b7983 */ /* 0x000ea80000300800 */
[----:B------:R-:W2:Y:S04]  /*217c0*/  LDL.LU R44, [R1+0x160] ;  /* 0x00016000012c7983 */ /* 0x000ea80000300800 */
[----:B------:R-:W2:Y:S04]  /*217d0*/  LDL.LU R45, [R1+0x158] ;  /* 0x00015800012d7983 */ /* 0x000ea80000300800 */
[----:B------:R-:W2:Y:S04]  /*217e0*/  LDL.LU R42, [R1+0x108] ;  /* 0x00010800012a7983 */ /* 0x000ea80000300800 */
[----:B------:R-:W2:Y:S01]  /*217f0*/  LDL.LU R40, [R1+0xf8] ;  /* 0x0000f80001287983 */ /* 0x000ea20000300800 */
[----:B------:R-:W-:-:S02]  /*21800*/  LOP3.LUT R3, R41, 0xffff, RZ, 0xc0, !PT ;  /* 0x0000ffff29037812 */ /* 0x000fc400078ec0ff */
[----:B------:R-:W-:Y:S01]  /*21810*/  LOP3.LUT R0, R18, 0xffff, RZ, 0xc0, !PT ;  /* 0x0000ffff12007812 */ /* 0x000fe200078ec0ff */
[----:B------:R-:W2:Y:S01]  /*21820*/  LDL.LU R41, [R1+0x20] ;  /* 0x0000200001297983 */ /* 0x000ea20000300800 */
[----:B---3--:R-:W-:Y:S01]  /*21830*/  PRMT R9, R19, 0x4210, R3 ;  /* 0x0000421013097816 */ /* 0x008fe20000000003 */
[----:B------:R-:W-:Y:S01]  /*21840*/  NOP ;  /* 0x0000000000007918 */ /* 0x000fe20000000000 */
[----:B------:R-:W-:Y:S01]  /*21850*/  PRMT R10, R6, 0x4210, R0 ;  /* 0x00004210060a7816 */ /* 0x000fe20000000000 */
[----:B------:R-:W-:Y:S04]  /*21860*/  LDS.128 R16, [R2] ;  /* 0x0000000002107984 */ /* 0x000fe80000000c00 */
[----:B------:R-:W3:Y:S01]  /*21870*/  LDL.LU R6, [R1+0x4] ;  /* 0x0000040001067983 */ /* 0x000ee20000300800 */
[----:B------:R-:W-:Y:S01]  /*21880*/  PRMT R11, R7, 0x4210, R13 ;  /* 0x00004210070b7816 */ /* 0x000fe2000000000d */
[----:B------:R-:W-:-:S04]  /*21890*/  NOP ;  /* 0x0000000000007918 */ /* 0x000fc80000000000 */
[----:B------:R0:W-:Y:S04]  /*218a0*/  STSM.16.M88.4 [R2], R8 ;  /* 0x0000000802007844 */ /* 0x0001e80000000200 */
[----:B------:R-:W3:Y:S04]  /*218b0*/  LDL R7, [R1+0x558] ;  /* 0x0005580001077983 */ /* 0x000ee80000100800 */
[----:B------:R-:W3:Y:S01]  /*218c0*/  LDL R43, [R1+0x3cc] ;  /* 0x0003cc00012b7983 */ /* 0x000ee20000100800 */
[----:B0-----:R-:W-:Y:S02]  /*218d0*/  PRMT R8, R57, 0x5210, R12 ;  /* 0x0000521039087816 */ /* 0x001fe4000000000c */
[----:B------:R-:W-:-:S02]  /*218e0*/  PRMT R9, R56, 0x5210, R3 ;  /* 0x0000521038097816 */ /* 0x000fc40000000003 */
[----:B------:R-:W-:Y:S02]  /*218f0*/  PRMT R10, R55, 0x5210, R0 ;  /* 0x00005210370a7816 */ /* 0x000fe40000000000 */
[----:B------:R-:W-:Y:S01]  /*21900*/  PRMT R11, R54, 0x5210, R13 ;  /* 0x00005210360b7816 */ /* 0x000fe2000000000d */
[----:B------:R-:W-:Y:S01]  /*21910*/  NOP ;  /* 0x0000000000007918 */ /* 0x000fe20000000000 */
[----:B------:R-:W-:Y:S01]  /*21920*/  LDS.128 R12, [R2] ;  /* 0x00000000020c7984 */ /* 0x000fe20000000c00 */
[----:B------:R-:W-:Y:S01]  /*21930*/  NOP ;  /* 0x0000000000007918 */ /* 0x000fe20000000000 */
[----:B------:R-:W-:Y:S02]  /*21940*/  LOP3.LUT R56, R47, 0xffff, RZ, 0xc0, !PT ;  /* 0x0000ffff2f387812 */ /* 0x000fe400078ec0ff */
[----:B------:R-:W-:Y:S01]  /*21950*/  LOP3.LUT R57, R46, 0xffff, RZ, 0xc0, !PT ;  /* 0x0000ffff2e397812 */ /* 0x000fe200078ec0ff */
[----:B------:R-:W-:Y:S01]  /*21960*/  STSM.16.M88.4 [R2], R8 ;  /* 0x0000000802007844 */ /* 0x000fe20000000200 */
[----:B------:R-:W-:-:S03]  /*21970*/  NOP ;  /* 0x0000000000007918 */ /* 0x000fc60000000000 */
[----:B------:R-:W-:Y:S04]  /*21980*/  LDS.128 R8, [R2] ;  /* 0x0000000002087984 */ /* 0x000fe80000000c00 */
[----:B------:R-:W3:Y:S04]  /*21990*/  LDL R47, [R1+0x660] ;  /* 0x00066000012f7983 */ /* 0x000ee80000100800 */
[----:B------:R-:W3:Y:S01]  /*219a0*/  LDL R46, [R1+0x568] ;  /* 0x00056800012e7983 */ /* 0x000ee20000100800 */
[----:B----4-:R-:W-:Y:S02]  /*219b0*/  LOP3.LUT R58, R58, 0xffff, RZ, 0xc0, !PT ;  /* 0x0000ffff3a3a7812 */ /* 0x010fe400078ec0ff */
[----:B--2---:R-:W-:-:S02]  /*219c0*/  LOP3.LUT R59, R59, 0xffff, RZ, 0xc0, !PT ;  /* 0x0000ffff3b3b7812 */ /* 0x004fc400078ec0ff */
[----:B------:R-:W-:Y:S02]  /*219d0*/  PRMT R52, R44, 0x4210, R56 ;  /* 0x000042102c347816 */ /* 0x000fe40000000038 */
[----:B------:R-:W-:Y:S02]  /*219e0*/  PRMT R53, R45, 0x4210, R57 ;  /* 0x000042102d357816 */ /* 0x000fe40000000039 */
[----:B------:R-:W-:Y:S02]  /*219f0*/  PRMT R54, R42, 0x4210, R58 ;  /* 0x000042102a367816 */ /* 0x000fe4000000003a */
[----:B------:R-:W-:Y:S01]  /*21a00*/  PRMT R55, R40, 0x4210, R59 ;  /* 0x0000421028377816 */ /* 0x000fe2000000003b */
[----:B------:R-:W-:-:S04]  /*21a10*/  NOP ;  /* 0x0000000000007918 */ /* 0x000fc80000000000 */
[----:B------:R-:W-:Y:S01]  /*21a20*/  STSM.16.M88.4 [R2], R52 ;  /* 0x0000003402007844 */ /* 0x000fe20000000200 */
[----:B------:R-:W-:-:S03]  /*21a30*/  NOP ;  /* 0x0000000000007918 */ /* 0x000fc60000000000 */
[----:B------:R-:W0:Y:S04]  /*21a40*/  LDS.128 R52, [R2] ;  /* 0x0000000002347984 */ /* 0x000e280000000c00 */
[----:B0-----:R0:W-:Y:S04]  /*21a50*/  STL [R1+0xc4c], R55 ;  /* 0x000c4c3701007387 */ /* 0x0011e80000100800 */
[----:B0-----:R-:W2:Y:S04]  /*21a60*/  LDL.LU R55, [R1+0x558] ;  /* 0x0005580001377983 */ /* 0x001ea80000300800 */
[----:B------:R-:W4:Y:S01]  /*21a70*/  LDL R42, [R1+0x55c] ;  /* 0x00055c00012a7983 */ /* 0x000f220000100800 */
[----:B------:R-:W-:-:S02]  /*21a80*/  PRMT R56, R41, 0x5210, R56 ;  /* 0x0000521029387816 */ /* 0x000fc40000000038 */
[----:B------:R-:W-:Y:S02]  /*21a90*/  PRMT R58, R61, 0x5210, R58 ;  /* 0x000052103d3a7816 */ /* 0x000fe4000000003a */
[----:B------:R-:W-:Y:S02]  /*21aa0*/  PRMT R59, R60, 0x5210, R59 ;  /* 0x000052103c3b7816 */ /* 0x000fe4000000003b */
[----:B------:R-:W-:Y:S02]  /*21ab0*/  PRMT R41, R48, 0x7771, RZ ;  /* 0x0000777130297816 */ /* 0x000fe400000000ff */
[----:B---3--:R-:W-:Y:S01]  /*21ac0*/  PRMT R57, R6, 0x5210, R57 ;  /* 0x0000521006397816 */ /* 0x008fe20000000039 */
[----:B------:R-:W-:Y:S01]  /*21ad0*/  NOP ;  /* 0x0000000000007918 */ /* 0x000fe20000000000 */
[----:B------:R-:W-:Y:S01]  /*21ae0*/  IMAD R3, R7, UR4, RZ ;  /* 0x0000000407037c24 */ /* 0x000fe2000f8e02ff */
[----:B------:R-:W-:-:S04]  /*21af0*/  ULDC UR4, c[0x0][0x248] ;  /* 0x0000920000047ab9 */ /* 0x000fc80000000800 */
[----:B------:R-:W-:Y:S01]  /*21b00*/  IADD3 R0, P1, R3, UR8, RZ ;  /* 0x0000000803007c10 */ /* 0x000fe2000ff3e0ff */
[----:B------:R-:W-:-:S03]  /*21b10*/  IMAD R38, R38, 0x20, R3 ;  /* 0x0000002026267824 */ /* 0x000fc600078e0203 */
[----:B------:R-:W-:Y:S01]  /*21b20*/  LEA.HI.X.SX32 R3, R3, UR9, 0x1, P1 ;  /* 0x0000000903037c11 */ /* 0x000fe200088f0eff */
[----:B------:R-:W-:Y:S02]  /*21b30*/  ULDC.64 UR8, c[0x0][0x228] ;  /* 0x00008a0000087ab9 */ /* 0x000fe40000000a00 */
[----:B------:R-:W-:Y:S01]  /*21b40*/  ISETP.GE.AND P1, PT, R7, UR8, PT ;  /* 0x0000000807007c0c */ /* 0x000fe2000bf26270 */
[C---:B------:R-:W-:Y:S01]  /*21b50*/  IMAD R6, R43.reuse, UR4, RZ ;  /* 0x000000042b067c24 */ /* 0x040fe2000f8e02ff */
[----:B------:R-:W0:Y:S01]  /*21b60*/  LDC R7, c[0x0][0x244] ;  /* 0x00009100ff077b82 */ /* 0x000e220000000800 */
[----:B------:R1:W-:Y:S01]  /*21b70*/  STSM.16.M88.4 [R2], R56 ;  /* 0x0000003802007844 */ /* 0x0003e20000000200 */
[----:B------:R-:W-:Y:S01]  /*21b80*/  ISETP.LT.AND P1, PT, R43, UR29, !P1 ;  /* 0x0000001d2b007c0c */ /* 0x000fe2000cf21270 */
[----:B------:R-:W-:Y:S01]  /*21b90*/  ULDC.64 UR4, c[0x0][0x220] ;  /* 0x0000880000047ab9 */ /* 0x000fe20000000a00 */
[----:B------:R-:W-:Y:S02]  /*21ba0*/  SHF.R.S32.HI R40, RZ, 0x1f, R6 ;  /* 0x0000001fff287819 */ /* 0x000fe40000011406 */
[----:B------:R-:W-:-:S05]  /*21bb0*/  IADD3 R60, P2, R6, R0, RZ ;  /* 0x00000000063c7210 */ /* 0x000fca0007f5e0ff */
[----:B------:R-:W-:Y:S01]  /*21bc0*/  IMAD.X R61, R40, 0x1, R3, P2 ;  /* 0x00000001283d7824 */ /* 0x000fe200010e0603 */
[----:B-1----:R-:W-:Y:S01]  /*21bd0*/  PRMT R57, R48, 0x7770, RZ ;  /* 0x0000777030397816 */ /* 0x002fe200000000ff */
[----:B------:R-:W-:-:S04]  /*21be0*/  NOP ;  /* 0x0000000000007918 */ /* 0x000fc80000000000 */
[----:B------:R1:W-:Y:S01]  /*21bf0*/  @P1 STG.E.U8 desc[UR6][R60.64], R57 ;  /* 0x000000393c001986 */ /* 0x0003e2000c101106 */
[C---:B------:R-:W-:Y:S01]  /*21c00*/  IADD3 R56, P3, R38.reuse, UR4, RZ ;  /* 0x0000000426387c10 */ /* 0x040fe2000ff7e0ff */
[C---:B------:R-:W-:Y:S01]  /*21c10*/  VIADD R59, R43.reuse, 0x1 ;  /* 0x000000012b3b7836 */ /* 0x040fe20000000000 */
[----:B------:R-:W-:Y:S01]  /*21c20*/  ISETP.GE.AND P2, PT, R43, UR9, PT ;  /* 0x000000092b007c0c */ /* 0x000fe2000bf46270 */
[----:B------:R-:W-:Y:S01]  /*21c30*/  ULDC.64 UR8, c[0x0][0x228] ;  /* 0x00008a0000087ab9 */ /* 0x000fe20000000a00 */
[----:B-1----:R-:W-:Y:S01]  /*21c40*/  IMAD R60, R39, 0x20, R38 ;  /* 0x00000020273c7824 */ /* 0x002fe200078e0226 */
[----:B------:R-:W-:Y:S01]  /*21c50*/  LEA.HI.X.SX32 R57, R38, UR5, 0x1, P3 ;  /* 0x0000000526397c11 */ /* 0x000fe200098f0eff */
[----:B------:R-:W-:Y:S01]  /*21c60*/  ULDC.64 UR4, c[0x0][0x228] ;  /* 0x00008a0000047ab9 */ /* 0x000fe20000000a00 */
[----:B------:R-:W-:Y:S02]  /*21c70*/  ISETP.LT.AND P3, PT, R47, UR8, !P2 ;  /* 0x000000082f007c0c */ /* 0x000fe4000d761270 */
[----:B------:R-:W-:-:S02]  /*21c80*/  ISETP.GE.AND P1, PT, R59, UR12, PT ;  /* 0x0000000c3b007c0c */ /* 0x000fc4000bf26270 */
[----:B------:R-:W-:Y:S01]  /*21c90*/  IADD3 R44, P6, R6, R56, RZ ;  /* 0x00000038062c7210 */ /* 0x000fe20007fde0ff */
[----:B0-----:R-:W-:Y:S01]  /*21ca0*/  IMAD R61, R7, 0x20, R60 ;  /* 0x00000020073d7824 */ /* 0x001fe200078e023c */
[----:B------:R-:W-:Y:S01]  /*21cb0*/  IADD3 R58, P5, R60, UR10, RZ ;  /* 0x0000000a3c3a7c10 */ /* 0x000fe2000ffbe0ff */
[----:B------:R-:W-:Y:S01]  /*21cc0*/  ULDC.64 UR12, c[0x0][0x228] ;  /* 0x00008a00000c7ab9 */ /* 0x000fe20000000a00 */
[----:B------:R-:W-:Y:S01]  /*21cd0*/  ISETP.LT.AND P4, PT, R46, UR4, !P2 ;  /* 0x000000042e007c0c */ /* 0x000fe2000d781270 */
[----:B------:R-:W-:Y:S01]  /*21ce0*/  IMAD.X R45, R40, 0x1, R57, P6 ;  /* 0x00000001282d7824 */ /* 0x000fe200030e0639 */
[----:B------:R-:W-:Y:S01]  /*21cf0*/  LEA.HI.X.SX32 R59, R60, UR11, 0x1, P5 ;  /* 0x0000000b3c3b7c11 */ /* 0x000fe2000a8f0eff */
[----:B------:R-:W-:Y:S01]  /*21d00*/  ULDC.64 UR10, c[0x0][0x220] ;  /* 0x00008800000a7ab9 */ /* 0x000fe20000000a00 */
[----:B------:R-:W-:Y:S01]  /*21d10*/  IADD3 R38, P5, R6, R58, RZ ;  /* 0x0000003a06267210 */ /* 0x000fe20007fbe0ff */
[----:B------:R-:W-:Y:S01]  /*21d20*/  ULDC UR4, c[0x0][0x248] ;  /* 0x0000920000047ab9 */ /* 0x000fe20000000800 */
[----:B------:R-:W-:Y:S01]  /*21d30*/  PRMT R7, R48, 0x7772, RZ ;  /* 0x0000777230077816 */ /* 0x000fe200000000ff */
[----:B------:R-:W-:-:S02]  /*21d40*/  ULDC UR8, c[0x0][0x228] ;  /* 0x00008a0000087ab9 */ /* 0x000fc40000000800 */
[----:B------:R-:W-:Y:S01]  /*21d50*/  IMAD.X R39, R40, 0x1, R59, P5 ;  /* 0x0000000128277824 */ /* 0x000fe200028e063b */
[C---:B------:R-:W-:Y:S01]  /*21d60*/  IADD3 R60, P5, R61.reuse, UR10, RZ ;  /* 0x0000000a3d3c7c10 */ /* 0x040fe2000ffbe0ff */
[----:B------:R-:W-:Y:S03]  /*21d70*/  @P3 STG.E.U8 desc[UR6][R44.64], R41 ;  /* 0x000000292c003986 */ /* 0x000fe6000c101106 */
[----:B------:R-:W-:Y:S01]  /*21d80*/  LEA.HI.X.SX32 R61, R61, UR11, 0x1, P5 ;  /* 0x0000000b3d3d7c11 */ /* 0x000fe2000a8f0eff */
[----:B------:R0:W-:Y:S01]  /*21d90*/  @P4 STG.E.U8 desc[UR6][R38.64], R7 ;  /* 0x0000000726004986 */ /* 0x0001e2000c101106 */
[----:B------:R-:W-:Y:S01]  /*21da0*/  ULDC.64 UR10, c[0x0][0x228] ;  /* 0x00008a00000a7ab9 */ /* 0x000fe20000000a00 */
[----:B0-----:R-:W-:Y:S01]  /*21db0*/  VIADD R7, R6, UR4 ;  /* 0x0000000406077c36 */ /* 0x001fe20008000000 */
[----:B------:R-:W-:-:S04]  /*21dc0*/  ULDC UR4, c[0x0][0x22c] ;  /* 0x00008b0000047ab9 */ /* 0x000fc80000000800 */
[----:B------:R-:W-:Y:S01]  /*21dd0*/  IADD3 R38, P4, R7, R0, RZ ;  /* 0x0000000007267210 */ /* 0x000fe20007f9e0ff */
[----:B------:R-:W-:Y:S01]  /*21de0*/  VIADD R41, R43, 0x2 ;  /* 0x000000022b297836 */ /* 0x000fe20000000000 */
[----:B--2---:R-:W-:Y:S01]  /*21df0*/  ISETP.LT.AND P5, PT, R55, UR10, !P1 ;  /* 0x0000000a37007c0c */ /* 0x004fe2000cfa1270 */
[----:B------:R-:W-:Y:S01]  /*21e00*/  ULDC UR10, c[0x0][0x228] ;  /* 0x00008a00000a7ab9 */ /* 0x000fe20000000800 */
[----:B----4-:R-:W-:Y:S01]  /*21e10*/  ISETP.LT.AND P3, PT, R42, UR12, !P2 ;  /* 0x0000000c2a007c0c */ /* 0x010fe2000d761270 */
[----:B------:R-:W-:Y:S01]  /*21e20*/  ULDC UR12, c[0x0][0x228] ;  /* 0x00008a00000c7ab9 */ /* 0x000fe20000000800 */
[----:B------:R-:W-:Y:S02]  /*21e30*/  IADD3 R44, P2, R6, R60, RZ ;  /* 0x0000003c062c7210 */ /* 0x000fe40007f5e0ff */
[----:B------:R-:W-:-:S03]  /*21e40*/  SHF.R.S32.HI R6, RZ, 0x1f, R7 ;  /* 0x0000001fff067819 */ /* 0x000fc60000011407 */
[----:B------:R-:W-:Y:S01]  /*21e50*/  IMAD.X R45, R40, 0x1, R61, P2 ;  /* 0x00000001282d7824 */ /* 0x000fe200010e063d */
[----:B------:R-:W-:Y:S01]  /*21e60*/  PRMT R40, R48, 0x7773, RZ ;  /* 0x0000777330287816 */ /* 0x000fe200000000ff */
[----:B------:R-:W-:Y:S01]  /*21e70*/  IMAD.X R39, R6, 0x1, R3, P4 ;  /* 0x0000000106277824 */ /* 0x000fe200020e0603 */
[----:B------:R-:W-:-:S03]  /*21e80*/  PRMT R48, R4, 0x7770, RZ ;  /* 0x0000777004307816 */ /* 0x000fc600000000ff */
[----:B------:R0:W-:Y:S01]  /*21e90*/  @P3 STG.E.U8 desc[UR6][R44.64], R40 ;  /* 0x000000282c003986 */ /* 0x0001e2000c101106 */
[----:B------:R-:W-:-:S03]  /*21ea0*/  ISETP.LT.AND P4, PT, R46, UR20, !P1 ;  /* 0x000000142e007c0c */ /* 0x000fc6000cf81270 */
[----:B------:R1:W-:Y:S01]  /*21eb0*/  @P5 STG.E.U8 desc[UR6][R38.64], R48 ;  /* 0x0000003026005986 */ /* 0x0003e2000c101106 */
[----:B------:R-:W-:Y:S02]  /*21ec0*/  ISETP.LT.AND P5, PT, R47, UR22, !P1 ;  /* 0x000000162f007c0c */ /* 0x000fe4000cfa1270 */
[----:B------:R-:W-:Y:S01]  /*21ed0*/  ISETP.GE.AND P2, PT, R41, UR4, PT ;  /* 0x0000000429007c0c */ /* 0x000fe2000bf46270 */
[----:B------:R-:W-:Y:S01]  /*21ee0*/  ULDC UR4, c[0x0][0x22c] ;  /* 0x00008b0000047ab9 */ /* 0x000fe20000000800 */
[C---:B0-----:R-:W-:Y:S02]  /*21ef0*/  IADD3 R44, P3, R7.reuse, R56, RZ ;  /* 0x00000038072c7210 */ /* 0x041fe40007f7e0ff */
[----:B------:R-:W-:Y:S01]  /*21f00*/  IADD3 R40, P6, R7, R58, RZ ;  /* 0x0000003a07287210 */ /* 0x000fe20007fde0ff */
[----:B-1----:R-:W-:Y:S02]  /*21f10*/  VIADD R48, R43, 0x3 ;  /* 0x000000032b307836 */ /* 0x002fe40000000000 */
[----:B------:R-:W-:Y:S01]  /*21f20*/  IMAD.X R45, R6, 0x1, R57, P3 ;  /* 0x00000001062d7824 */ /* 0x000fe200018e0639 */
[----:B------:R-:W-:-:S02]  /*21f30*/  PRMT R38, R4, 0x7772, RZ ;  /* 0x0000777204267816 */ /* 0x000fc400000000ff */
[----:B------:R-:W-:Y:S01]  /*21f40*/  ISETP.GE.AND P3, PT, R48, UR4, PT ;  /* 0x0000000430007c0c */ /* 0x000fe2000bf66270 */
[----:B------:R-:W-:Y:S01]  /*21f50*/  IMAD.X R41, R6, 0x1, R59, P6 ;  /* 0x0000000106297824 */ /* 0x000fe200030e063b */
[----:B------:R-:W-:Y:S01]  /*21f60*/  PRMT R48, R4, 0x7771, RZ ;  /* 0x0000777104307816 */ /* 0x000fe200000000ff */
[----:B------:R-:W-:Y:S01]  /*21f70*/  ULDC UR4, c[0x0][0x248] ;  /* 0x0000920000047ab9 */ /* 0x000fe20000000800 */
[----:B------:R-:W-:-:S03]  /*21f80*/  ISETP.LT.AND P1, PT, R42, UR18, !P1 ;  /* 0x000000122a007c0c */ /* 0x000fc6000cf21270 */
[----:B------:R0:W-:Y:S04]  /*21f90*/  @P5 STG.E.U8 desc[UR6][R44.64], R48 ;  /* 0x000000302c005986 */ /* 0x0001e8000c101106 */
[----:B------:R1:W-:Y:S01]  /*21fa0*/  @P4 STG.E.U8 desc[UR6][R40.64], R38 ;  /* 0x0000002628004986 */ /* 0x0003e2000c101106 */
[----:B------:R-:W-:Y:S02]  /*21fb0*/  ISETP.LT.AND P5, PT, R55, UR16, !P2 ;  /* 0x0000001037007c0c */ /* 0x000fe4000d7a1270 */
[----:B------:R-:W-:Y:S01]  /*21fc0*/  PRMT R4, R4, 0x7773, RZ ;  /* 0x0000777304047816 */ /* 0x000fe200000000ff */
[C---:B0-----:R-:W-:Y:S01]  /*21fd0*/  VIADD R48, R7.reuse, UR4 ;  /* 0x0000000407307c36 */ /* 0x041fe20008000000 */
[----:B------:R-:W-:Y:S01]  /*21fe0*/  ULDC UR4, c[0x0][0x248] ;  /* 0x0000920000047ab9 */ /* 0x000fe20000000800 */
[----:B-1----:R-:W-:-:S03]  /*21ff0*/  IADD3 R38, P4, R7, R60, RZ ;  /* 0x0000003c07267210 */ /* 0x002fc60007f9e0ff */
[----:B------:R-:W-:Y:S02]  /*22000*/  SHF.R.S32.HI R7, RZ, 0x1f, R48 ;  /* 0x0000001fff077819 */ /* 0x000fe40000011430 */
[----:B------:R-:W-:Y:S01]  /*22010*/  IMAD.X R39, R6, 0x1, R61, P4 ;  /* 0x0000000106277824 */ /* 0x000fe200020e063d */
[C---:B------:R-:W-:Y:S02]  /*22020*/  IADD3 R40, P6, R48.reuse, R0, RZ ;  /* 0x0000000030287210 */ /* 0x040fe40007fde0ff */
[----:B------:R-:W-:Y:S01]  /*22030*/  ISETP.LT.AND P4, PT, R47, UR14, !P2 ;  /* 0x0000000e2f007c0c */ /* 0x000fe2000d781270 */
[----:B------:R-:W-:Y:S01]  /*22040*/  ULDC UR14, c[0x0][0x228] ;  /* 0x00008a00000e7ab9 */ /* 0x000fe20000000800 */
[----:B------:R0:W-:Y:S01]  /*22050*/  @P1 STG.E.U8 desc[UR6][R38.64], R4 ;  /* 0x0000000426001986 */ /* 0x0001e2000c101106 */
[----:B------:R-:W-:Y:S01]  /*22060*/  IMAD.X R41, R7, 0x1, R3, P6 ;  /* 0x0000000107297824 */ /* 0x000fe200030e0603 */
[----:B------:R-:W-:Y:S02]  /*22070*/  PRMT R6, R49, 0x7771, RZ ;  /* 0x0000777131067816 */ /* 0x000fe400000000ff */
[----:B0-----:R-:W-:-:S02]  /*22080*/  IADD3 R38, P1, R48, R56, RZ ;  /* 0x0000003830267210 */ /* 0x001fc40007f3e0ff */
[----:B------:R-:W-:-:S03]  /*22090*/  PRMT R4, R49, 0x7770, RZ ;  /* 0x0000777031047816 */ /* 0x000fc600000000ff */
[----:B------:R-:W-:Y:S01]  /*220a0*/  IMAD.X R39, R7, 0x1, R57, P1 ;  /* 0x0000000107277824 */ /* 0x000fe200008e0639 */
[----:B------:R-:W-:Y:S01]  /*220b0*/  ISETP.LT.AND P1, PT, R46, UR24, !P2 ;  /* 0x000000182e007c0c */ /* 0x000fe2000d721270 */
[----:B------:R0:W-:Y:S01]  /*220c0*/  @P5 STG.E.U8 desc[UR6][R40.64], R4 ;  /* 0x0000000428005986 */ /* 0x0001e2000c101106 */
[----:B------:R-:W-:-:S03]  /*220d0*/  ISETP.LT.AND P2, PT, R42, UR26, !P2 ;  /* 0x0000001a2a007c0c */ /* 0x000fc6000d741270 */
[----:B------:R1:W-:Y:S01]  /*220e0*/  @P4 STG.E.U8 desc[UR6][R38.64], R6 ;  /* 0x0000000626004986 */ /* 0x0003e2000c101106 */
[----:B------:R-:W-:Y:S02]  /*220f0*/  ISETP.LT.AND P4, PT, R55, UR28, !P3 ;  /* 0x0000001c37007c0c */ /* 0x000fe4000df81270 */
[C---:B0-----:R-:W-:Y:S01]  /*22100*/  IADD3 R40, P5, R48.reuse, R58, RZ ;  /* 0x0000003a30287210 */ /* 0x041fe20007fbe0ff */
[----:B------:R-:W-:Y:S01]  /*22110*/  VIADD R4, R48, UR4 ;  /* 0x0000000430047c36 */ /* 0x000fe20008000000 */
[----:B------:R-:W-:-:S03]  /*22120*/  ULDC UR4, c[0x0][0x228] ;  /* 0x00008a0000047ab9 */ /* 0x000fc60000000800 */
[----:B------:R-:W-:Y:S01]  /*22130*/  IMAD.X R41, R7, 0x1, R59, P5 ;  /* 0x0000000107297824 */ /* 0x000fe200028e063b */
[----:B-1----:R-:W-:Y:S02]  /*22140*/  IADD3 R38, P5, R48, R60, RZ ;  /* 0x0000003c30267210 */ /* 0x002fe40007fbe0ff */
[----:B------:R-:W-:Y:S02]  /*22150*/  PRMT R6, R49, 0x7772, RZ ;  /* 0x0000777231067816 */ /* 0x000fe400000000ff */
[----:B------:R-:W-:Y:S02]  /*22160*/  SHF.R.S32.HI R44, RZ, 0x1f, R4 ;  /* 0x0000001fff2c7819 */ /* 0x000fe40000011404 */
[----:B------:R-:W-:Y:S01]  /*22170*/  IADD3 R48, P6, R4, R0, RZ ;  /* 0x0000000004307210 */ /* 0x000fe20007fde0ff */
[----:B------:R-:W-:Y:S01]  /*22180*/  IMAD.X R39, R7, 0x1, R61, P5 ;  /* 0x0000000107277824 */ /* 0x000fe200028e063d */
[----:B------:R-:W-:Y:S01]  /*22190*/  PRMT R7, R49, 0x7773, RZ ;  /* 0x0000777331077816 */ /* 0x000fe200000000ff */
[----:B------:R0:W-:Y:S02]  /*221a0*/  @P1 STG.E.U8 desc[UR6][R40.64], R6 ;  /* 0x0000000628001986 */ /* 0x0001e4000c101106 */
[----:B------:R-:W-:-:S02]  /*221b0*/  IMAD.X R49, R44, 0x1, R3, P6 ;  /* 0x000000012c317824 */ /* 0x000fc400030e0603 */
[----:B------:R1:W-:Y:S01]  /*221c0*/  @P2 STG.E.U8 desc[UR6][R38.64], R7 ;  /* 0x0000000726002986 */ /* 0x0003e2000c101106 */
[----:B------:R-:W-:Y:S01]  /*221d0*/  ISETP.LT.AND P1, PT, R47, UR4, !P3 ;  /* 0x000000042f007c0c */ /* 0x000fe2000df21270 */
[----:B------:R-:W-:Y:S01]  /*221e0*/  ULDC UR4, c[0x0][0x22c] ;  /* 0x00008b0000047ab9 */ /* 0x000fe20000000800 */
[C---:B0-----:R-:W-:Y:S02]  /*221f0*/  PRMT R6, R5.reuse, 0x7770, RZ ;  /* 0x0000777005067816 */ /* 0x041fe400000000ff */
[C---:B------:R-:W-:Y:S02]  /*22200*/  IADD3 R40, P2, R4.reuse, R56, RZ ;  /* 0x0000003804287210 */ /* 0x040fe40007f5e0ff */
[----:B-1----:R-:W-:Y:S01]  /*22210*/  IADD3 R38, P5, R4, R58, RZ ;  /* 0x0000003a04267210 */ /* 0x002fe20007fbe0ff */
[----:B------:R0:W-:Y:S01]  /*22220*/  @P4 STG.E.U8 desc[UR6][R48.64], R6 ;  /* 0x0000000630004986 */ /* 0x0001e2000c101106 */
[----:B------:R-:W-:Y:S01]  /*22230*/  ISETP.LT.AND P4, PT, R46, UR8, !P3 ;  /* 0x000000082e007c0c */ /* 0x000fe2000df81270 */
[----:B------:R-:W-:Y:S01]  /*22240*/  IMAD.X R41, R44, 0x1, R57, P2 ;  /* 0x000000012c297824 */ /* 0x000fe200010e0639 */
[----:B------:R-:W-:Y:S01]  /*22250*/  ISETP.LT.AND P3, PT, R42, UR10, !P3 ;  /* 0x0000000a2a007c0c */ /* 0x000fe2000df61270 */
[----:B------:R-:W-:Y:S01]  /*22260*/  IMAD.X R39, R44, 0x1, R59, P5 ;  /* 0x000000012c277824 */ /* 0x000fe200028e063b */
[----:B------:R-:W-:Y:S01]  /*22270*/  PRMT R7, R5, 0x7771, RZ ;  /* 0x0000777105077816 */ /* 0x000fe200000000ff */
[----:B------:R-:W-:Y:S01]  /*22280*/  ULDC UR8, c[0x0][0x228] ;  /* 0x00008a0000087ab9 */ /* 0x000fe20000000800 */
[----:B------:R-:W-:Y:S01]  /*22290*/  ULDC UR10, c[0x0][0x228] ;  /* 0x00008a00000a7ab9 */ /* 0x000fe20000000800 */
[----:B0-----:R-:W-:-:S05]  /*222a0*/  VIADD R48, R43, 0x4 ;  /* 0x000000042b307836 */ /* 0x001fca0000000000 */
[----:B------:R-:W-:Y:S02]  /*222b0*/  ISETP.GE.AND P2, PT, R48, UR4, PT ;  /* 0x0000000430007c0c */ /* 0x000fe4000bf46270 */
[C---:B------:R-:W-:Y:S01]  /*222c0*/  PRMT R6, R5.reuse, 0x7772, RZ ;  /* 0x0000777205067816 */ /* 0x040fe200000000ff */
[----:B------:R-:W-:Y:S01]  /*222d0*/  @P1 STG.E.U8 desc[UR6][R40.64], R7 ;  /* 0x0000000728001986 */ /* 0x000fe2000c101106 */
[----:B------:R-:W-:Y:S01]  /*222e0*/  IADD3 R48, P5, R4, R60, RZ ;  /* 0x0000003c04307210 */ /* 0x000fe20007fbe0ff */
[----:B------:R-:W-:Y:S01]  /*222f0*/  ULDC UR4, c[0x0][0x248] ;  /* 0x0000920000047ab9 */ /* 0x000fe20000000800 */
[----:B------:R-:W-:-:S03]  /*22300*/  PRMT R5, R5, 0x7773, RZ ;  /* 0x0000777305057816 */ /* 0x000fc600000000ff */
[----:B------:R-:W-:Y:S01]  /*22310*/  IMAD.X R49, R44, 0x1, R61, P5 ;  /* 0x000000012c317824 */ /* 0x000fe200028e063d */
[----:B------:R-:W-:Y:S01]  /*22320*/  @P4 STG.E.U8 desc[UR6][R38.64], R6 ;  /* 0x0000000626004986 */ /* 0x000fe2000c101106 */
[----:B------:R-:W-:Y:S01]  /*22330*/  ISETP.LT.AND P4, PT, R55, UR8, !P2 ;  /* 0x0000000837007c0c */ /* 0x000fe2000d781270 */
[----:B------:R-:W-:Y:S02]  /*22340*/  ULDC UR8, c[0x0][0x22c] ;  /* 0x00008b0000087ab9 */ /* 0x000fe40000000800 */
[----:B------:R0:W-:Y:S02]  /*22350*/  @P3 STG.E.U8 desc[UR6][R48.64], R5 ;  /* 0x0000000530003986 */ /* 0x0001e4000c101106 */
[----:B0-----:R-:W-:Y:S01]  /*22360*/  VIADD R5, R4, UR4 ;  /* 0x0000000404057c36 */ /* 0x001fe20008000000 */
[----:B------:R-:W-:Y:S02]  /*22370*/  PRMT R4, R50, 0x7770, RZ ;  /* 0x0000777032047816 */ /* 0x000fe400000000ff */
[----:B------:R-:W-:Y:S01]  /*22380*/  ISETP.LT.AND P5, PT, R46, UR12, !P2 ;  /* 0x0000000c2e007c0c */ /* 0x000fe2000d7a1270 */
[----:B------:R-:W-:Y:S01]  /*22390*/  VIADD R49, R43, 0x5 ;  /* 0x000000052b317836 */ /* 0x000fe20000000000 */
[----:B------:R-:W-:Y:S01]  /*223a0*/  SHF.R.S32.HI R38, RZ, 0x1f, R5 ;  /* 0x0000001fff267819 */ /* 0x000fe20000011405 */
[----:B------:R-:W-:Y:S01]  /*223b0*/  ULDC UR4, c[0x0][0x22c] ;  /* 0x00008b0000047ab9 */ /* 0x000fe20000000800 */
[----:B------:R-:W-:Y:S01]  /*223c0*/  IADD3 R6, P6, R5, R0, RZ ;  /* 0x0000000005067210 */ /* 0x000fe20007fde0ff */
[----:B------:R-:W-:-:S04]  /*223d0*/  ULDC UR12, c[0x0][0x228] ;  /* 0x00008a00000c7ab9 */ /* 0x000fc80000000800 */
[----:B------:R-:W-:-:S05]  /*223e0*/  IMAD.X R7, R38, 0x1, R3, P6 ;  /* 0x0000000126077824 */ /* 0x000fca00030e0603 */
[----:B------:R0:W-:Y:S04]  /*223f0*/  @P4 STG.E.U8 desc[UR6][R6.64], R4 ;  /* 0x0000000406004986 */ /* 0x0001e8000c101106 */
[----:B0-----:R-:W2:Y:S01]  /*22400*/  LDL.LU.64 R6, [R1+0xc78] ;  /* 0x000c780001067983 */ /* 0x001ea20000300a00 */
[----:B------:R-:W-:Y:S01]  /*22410*/  ISETP.LT.AND P3, PT, R47, UR10, !P2 ;  /* 0x0000000a2f007c0c */ /* 0x000fe2000d761270 */
[----:B------:R-:W-:Y:S01]  /*22420*/  ULDC UR10, c[0x0][0x228] ;  /* 0x00008a00000a7ab9 */ /* 0x000fe20000000800 */
[C---:B------:R-:W-:Y:S02]  /*22430*/  IADD3 R44, P1, R5.reuse, R56, RZ ;  /* 0x00000038052c7210 */ /* 0x040fe40007f3e0ff */
[----:B------:R-:W-:Y:S02]  /*22440*/  IADD3 R48, P6, R5, R58, RZ ;  /* 0x0000003a05307210 */ /* 0x000fe40007fde0ff */
[----:B------:R-:W-:Y:S01]  /*22450*/  PRMT R40, R50, 0x7771, RZ ;  /* 0x0000777132287816 */ /* 0x000fe200000000ff */
[C---:B------:R-:W-:Y:S01]  /*22460*/  IMAD.X R45, R38.reuse, 0x1, R57, P1 ;  /* 0x00000001262d7824 */ /* 0x040fe200008e0639 */
[----:B------:R-:W-:Y:S01]  /*22470*/  ISETP.GE.AND P1, PT, R49, UR4, PT ;  /* 0x0000000431007c0c */ /* 0x000fe2000bf26270 */
[----:B------:R-:W-:Y:S01]  /*22480*/  IMAD.X R49, R38, 0x1, R59, P6 ;  /* 0x0000000126317824 */ /* 0x000fe200030e063b */
[----:B------:R-:W-:Y:S01]  /*22490*/  PRMT R39, R50, 0x7772, RZ ;  /* 0x0000777232277816 */ /* 0x000fe200000000ff */
[----:B------:R-:W-:-:S02]  /*224a0*/  ULDC UR4, c[0x0][0x248] ;  /* 0x0000920000047ab9 */ /* 0x000fc40000000800 */
[----:B------:R0:W-:Y:S01]  /*224b0*/  @P3 STG.E.U8 desc[UR6][R44.64], R40 ;  /* 0x000000282c003986 */ /* 0x0001e2000c101106 */
[----:B------:R-:W-:Y:S01]  /*224c0*/  VIADD R4, R5, UR4 ;  /* 0x0000000405047c36 */ /* 0x000fe20008000000 */
[----:B------:R-:W-:Y:S01]  /*224d0*/  ISETP.LT.AND P3, PT, R42, UR10, !P2 ;  /* 0x0000000a2a007c0c */ /* 0x000fe2000d761270 */
[----:B------:R-:W-:Y:S01]  /*224e0*/  ULDC UR10, c[0x0][0x228] ;  /* 0x00008a00000a7ab9 */ /* 0x000fe20000000800 */
[----:B------:R-:W-:Y:S01]  /*224f0*/  ISETP.LT.AND P4, PT, R55, UR12, !P1 ;  /* 0x0000000c37007c0c */ /* 0x000fe2000cf81270 */
[----:B------:R1:W-:Y:S01]  /*22500*/  @P5 STG.E.U8 desc[UR6][R48.64], R39 ;  /* 0x0000002730005986 */ /* 0x0003e2000c101106 */
[----:B------:R-:W-:Y:S01]  /*22510*/  ISETP.LT.AND P5, PT, R47, UR14, !P1 ;  /* 0x0000000e2f007c0c */ /* 0x000fe2000cfa1270 */
[----:B------:R-:W-:Y:S01]  /*22520*/  ULDC UR12, c[0x0][0x228] ;  /* 0x00008a00000c7ab9 */ /* 0x000fe20000000800 */
[----:B------:R-:W-:Y:S01]  /*22530*/  ULDC UR4, c[0x0][0x248] ;  /* 0x0000920000047ab9 */ /* 0x000fe20000000800 */
[----:B------:R-:W-:Y:S01]  /*22540*/  ULDC UR14, c[0x0][0x228] ;  /* 0x00008a00000e7ab9 */ /* 0x000fe20000000800 */
[----:B0-----:R-:W-:-:S02]  /*22550*/  IADD3 R44, P6, R5, R60, RZ ;  /* 0x0000003c052c7210 */ /* 0x001fc40007fde0ff */
[----:B------:R-:W-:Y:S02]  /*22560*/  SHF.R.S32.HI R5, RZ, 0x1f, R4 ;  /* 0x0000001fff057819 */ /* 0x000fe40000011404 */
[----:B------:R-:W-:Y:S01]  /*22570*/  IADD3 R40, P2, R4, R0, RZ ;  /* 0x0000000004287210 */ /* 0x000fe20007f5e0ff */
[----:B-1----:R-:W-:Y:S02]  /*22580*/  VIADD R49, R43, 0x6 ;  /* 0x000000062b317836 */ /* 0x002fe40000000000 */
[----:B------:R-:W-:Y:S01]  /*22590*/  IMAD.X R45, R38, 0x1, R61, P6 ;  /* 0x00000001262d7824 */ /* 0x000fe200030e063d */
[----:B------:R-:W-:Y:S01]  /*225a0*/  IADD3 R48, P6, R4, R56, RZ ;  /* 0x0000003804307210 */ /* 0x000fe20007fde0ff */
[----:B------:R-:W-:Y:S01]  /*225b0*/  IMAD.X R41, R5, 0x1, R3, P2 ;  /* 0x0000000105297824 */ /* 0x000fe200010e0603 */
[----:B------:R-:W-:Y:S02]  /*225c0*/  PRMT R39, R50, 0x7773, RZ ;  /* 0x0000777332277816 */ /* 0x000fe400000000ff */
[----:B------:R-:W-:Y:S01]  /*225d0*/  ISETP.GE.AND P2, PT, R49, UR8, PT ;  /* 0x0000000831007c0c */ /* 0x000fe2000bf46270 */
[----:B------:R-:W-:Y:S01]  /*225e0*/  IMAD.X R49, R5, 0x1, R57, P6 ;  /* 0x0000000105317824 */ /* 0x000fe200030e0639 */
[----:B------:R-:W-:Y:S01]  /*225f0*/  ULDC UR8, c[0x0][0x22c] ;  /* 0x00008b0000087ab9 */ /* 0x000fe20000000800 */
[----:B------:R0:W-:Y:S01]  /*22600*/  @P3 STG.E.U8 desc[UR6][R44.64], R39 ;  /* 0x000000272c003986 */ /* 0x0001e2000c101106 */
[----:B------:R-:W-:Y:S01]  /*22610*/  ISETP.LT.AND P3, PT, R42, UR12, !P1 ;  /* 0x0000000c2a007c0c */ /* 0x000fe2000cf61270 */
[----:B------:R-:W-:Y:S01]  /*22620*/  ULDC UR12, c[0x0][0x228] ;  /* 0x00008a00000c7ab9 */ /* 0x000fe20000000800 */
[----:B--2---:R-:W-:-:S02]  /*22630*/  PRMT R50, R6, 0x7770, RZ ;  /* 0x0000777006327816 */ /* 0x004fc400000000ff */
[----:B------:R-:W-:-:S03]  /*22640*/  PRMT R38, R6, 0x7771, RZ ;  /* 0x0000777106267816 */ /* 0x000fc600000000ff */
[----:B------:R1:W-:Y:S01]  /*22650*/  @P4 STG.E.U8 desc[UR6][R40.64], R50 ;  /* 0x0000003228004986 */ /* 0x0003e2000c101106 */
[----:B------:R-:W-:Y:S01]  /*22660*/  ISETP.LT.AND P4, PT, R46, UR10, !P1 ;  /* 0x0000000a2e007c0c */ /* 0x000fe2000cf81270 */
[----:B------:R-:W-:Y:S01]  /*22670*/  ULDC UR10, c[0x0][0x228] ;  /* 0x00008a00000a7ab9 */ /* 0x000fe20000000800 */
[C---:B0-----:R-:W-:Y:S01]  /*22680*/  IADD3 R44, P1, R4.reuse, R58, RZ ;  /* 0x0000003a042c7210 */ /* 0x041fe20007f3e0ff */
[----:B------:R0:W-:Y:S01]  /*22690*/  @P5 STG.E.U8 desc[UR6][R48.64], R38 ;  /* 0x0000002630005986 */ /* 0x0001e2000c101106 */
[----:B------:R-:W-:Y:S01]  /*226a0*/  ISETP.LT.AND P5, PT, R55, UR14, !P2 ;  /* 0x0000000e37007c0c */ /* 0x000fe2000d7a1270 */
[----:B------:R-:W-:Y:S02]  /*226b0*/  ULDC UR14, c[0x0][0x228] ;  /* 0x00008a00000e7ab9 */ /* 0x000fe40000000800 */
[----:B------:R-:W-:Y:S01]  /*226c0*/  IMAD.X R45, R5, 0x1, R59, P1 ;  /* 0x00000001052d7824 */ /* 0x000fe200008e063b */
[----:B-1----:R-:W-:Y:S01]  /*226d0*/  IADD3 R40, P6, R4, R60, RZ ;  /* 0x0000003c04287210 */ /* 0x002fe20007fde0ff */
[----:B0-----:R-:W-:-:S02]  /*226e0*/  VIADD R49, R43, 0x7 ;  /* 0x000000072b317836 */ /* 0x001fc40000000000 */
[----:B------:R-:W-:Y:S01]  /*226f0*/  VIADD R48, R4, UR4 ;  /* 0x0000000404307c36 */ /* 0x000fe20008000000 */
[C---:B------:R-:W-:Y:S01]  /*22700*/  PRMT R50, R6.reuse, 0x7772, RZ ;  /* 0x0000777206327816 */ /* 0x040fe200000000ff */
[----:B------:R-:W-:Y:S01]  /*22710*/  IMAD.X R41, R5, 0x1, R61, P6 ;  /* 0x0000000105297824 */ /* 0x000fe200030e063d */
[----:B------:R-:W-:Y:S01]  /*22720*/  ISETP.GE.AND P1, PT, R49, UR8, PT ;  /* 0x0000000831007c0c */ /* 0x000fe2000bf26270 */
[----:B------:R-:W-:Y:S01]  /*22730*/  ULDC UR4, c[0x0][0x228] ;  /* 0x00008a0000047ab9 */ /* 0x000fe20000000800 */
[----:B------:R-:W-:Y:S02]  /*22740*/  SHF.R.S32.HI R49, RZ, 0x1f, R48 ;  /* 0x0000001fff317819 */ /* 0x000fe40000011430 */
[----:B------:R-:W-:Y:S02]  /*22750*/  PRMT R6, R6, 0x7773, RZ ;  /* 0x0000777306067816 */ /* 0x000fe400000000ff */
[----:B------:R-:W-:Y:S01]  /*22760*/  PRMT R38, R51, 0x7770, RZ ;  /* 0x0000777033267816 */ /* 0x000fe200000000ff */
[----:B------:R0:W-:Y:S01]  /*22770*/  @P4 STG.E.U8 desc[UR6][R44.64], R50 ;  /* 0x000000322c004986 */ /* 0x0001e2000c101106 */
[----:B------:R-:W-:Y:S01]  /*22780*/  IADD3 R4, P6, R48, R0, RZ ;  /* 0x0000000030047210 */ /* 0x000fe20007fde0ff */
[----:B------:R-:W-:Y:S01]  /*22790*/  ULDC UR8, c[0x0][0x228] ;  /* 0x00008a0000087ab9 */ /* 0x000fe20000000800 */
[----:B------:R-:W-:Y:S01]  /*227a0*/  ISETP.LT.AND P4, PT, R47, UR4, !P2 ;  /* 0x000000042f007c0c */ /* 0x000fe2000d781270 */
[----:B------:R1:W-:Y:S01]  /*227b0*/  @P3 STG.E.U8 desc[UR6][R40.64], R6 ;  /* 0x0000000628003986 */ /* 0x0003e2000c101106 */
[----:B------:R-:W-:Y:S01]  /*227c0*/  ULDC UR4, c[0x0][0x228] ;  /* 0x00008a0000047ab9 */ /* 0x000fe20000000800 */
[----:B------:R-:W-:-:S05]  /*227d0*/  IMAD.X R5, R49, 0x1, R3, P6 ;  /* 0x0000000131057824 */ /* 0x000fca00030e0603 */
[----:B------:R-:W-:Y:S04]  /*227e0*/  @P5 STG.E.U8 desc[UR6][R4.64], R38 ;  /* 0x0000002604005986 */ /* 0x000fe8000c101106 */
[----:B0-----:R-:W2:Y:S01]  /*227f0*/  LDL.LU R44, [R1+0xc74] ;  /* 0x000c7400012c7983 */ /* 0x001ea20000300800 */
[----:B-1----:R-:W-:Y:S02]  /*22800*/  IADD3 R40, P5, R48, R56, RZ ;  /* 0x0000003830287210 */ /* 0x002fe40007fbe0ff */
[----:B------:R-:W-:-:S03]  /*22810*/  PRMT R6, R51, 0x7771, RZ ;  /* 0x0000777133067816 */ /* 0x000fc600000000ff */
[----:B------:R-:W-:-:S05]  /*22820*/  IMAD.X R41, R49, 0x1, R57, P5 ;  /* 0x0000000131297824 */ /* 0x000fca00028e0639 */
[----:B------:R0:W-:Y:S04]  /*22830*/  @P4 STG.E.U8 desc[UR6][R40.64], R6 ;  /* 0x0000000628004986 */ /* 0x0001e8000c101106 */
[----:B0-----:R-:W3:Y:S01]  /*22840*/  LDL.LU R40, [R1+0xc70] ;  /* 0x000c700001287983 */ /* 0x001ee20000300800 */
[----:B------:R-:W-:Y:S01]  /*22850*/  ISETP.LT.AND P3, PT, R46, UR8, !P2 ;  /* 0x000000082e007c0c */ /* 0x000fe2000d761270 */
[----:B------:R-:W-:Y:S01]  /*22860*/  ULDC UR8, c[0x0][0x228] ;  /* 0x00008a0000087ab9 */ /* 0x000fe20000000800 */
[----:B------:R-:W-:Y:S01]  /*22870*/  ISETP.LT.AND P2, PT, R42, UR4, !P2 ;  /* 0x000000042a007c0c */ /* 0x000fe2000d741270 */
[----:B------:R-:W-:Y:S01]  /*22880*/  ULDC UR4, c[0x0][0x248] ;  /* 0x0000920000047ab9 */ /* 0x000fe20000000800 */
[C---:B------:R-:W-:Y:S02]  /*22890*/  IADD3 R38, P6, R48.reuse, R58, RZ ;  /* 0x0000003a30267210 */ /* 0x040fe40007fde0ff */
[----:B------:R-:W-:-:S02]  /*228a0*/  IADD3 R4, P5, R48, R60, RZ ;  /* 0x0000003c30047210 */ /* 0x000fc40007fbe0ff */
[----:B------:R-:W-:Y:S01]  /*228b0*/  PRMT R50, R51, 0x7773, RZ ;  /* 0x0000777333327816 */ /* 0x000fe200000000ff */
[----:B------:R-:W-:Y:S01]  /*228c0*/  IMAD.X R39, R49, 0x1, R59, P6 ;  /* 0x0000000131277824 */ /* 0x000fe200030e063b */
[----:B------:R-:W-:Y:S01]  /*228d0*/  PRMT R51, R51, 0x7772, RZ ;  /* 0x0000777233337816 */ /* 0x000fe200000000ff */
[----:B------:R-:W-:-:S04]  /*228e0*/  IMAD.X R5, R49, 0x1, R61, P5 ;  /* 0x0000000131057824 */ /* 0x000fc800028e063d */
[----:B------:R-:W-:Y:S01]  /*228f0*/  @P3 STG.E.U8 desc[UR6][R38.64], R51 ;  /* 0x0000003326003986 */ /* 0x000fe2000c101106 */
[----:B------:R-:W-:Y:S01]  /*22900*/  ISETP.LT.AND P4, PT, R55, UR8, !P1 ;  /* 0x0000000837007c0c */ /* 0x000fe2000cf81270 */
[----:B------:R-:W-:Y:S02]  /*22910*/  ULDC UR8, c[0x0][0x22c] ;  /* 0x00008b0000087ab9 */ /* 0x000fe40000000800 */
[----:B------:R0:W-:Y:S01]  /*22920*/  @P2 STG.E.U8 desc[UR6][R4.64], R50 ;  /* 0x0000003204002986 */ /* 0x0001e2000c101106 */
[----:B------:R-:W-:Y:S01]  /*22930*/  ISETP.LT.AND P3, PT, R47, UR10, !P1 ;  /* 0x0000000a2f007c0c */ /* 0x000fe2000cf61270 */
[----:B------:R-:W-:Y:S01]  /*22940*/  ULDC UR10, c[0x0][0x228] ;  /* 0x00008a00000a7ab9 */ /* 0x000fe20000000800 */
[----:B------:R-:W-:Y:S01]  /*22950*/  ISETP.LT.AND P5, PT, R46, UR12, !P1 ;  /* 0x0000000c2e007c0c */ /* 0x000fe2000cfa1270 */
[----:B------:R-:W-:Y:S01]  /*22960*/  ULDC UR12, c[0x0][0x228] ;  /* 0x00008a00000c7ab9 */ /* 0x000fe20000000800 */
[----:B0-----:R-:W-:Y:S01]  /*22970*/  VIADD R50, R48, UR4 ;  /* 0x0000000430327c36 */ /* 0x001fe20008000000 */
[----:B------:R-:W-:Y:S01]  /*22980*/  PRMT R6, R7, 0x7770, RZ ;  /* 0x0000777007067816 */ /* 0x000fe200000000ff */
[----:B------:R-:W-:Y:S01]  /*22990*/  VIADD R5, R43, 0x8 ;  /* 0x000000082b057836 */ /* 0x000fe20000000000 */
[----:B------:R-:W-:Y:S01]  /*229a0*/  PRMT R45, R7, 0x7771, RZ ;  /* 0x00007771072d7816 */ /* 0x000fe200000000ff */
[----:B------:R-:W-:Y:S01]  /*229b0*/  ULDC UR4, c[0x0][0x22c] ;  /* 0x00008b0000047ab9 */ /* 0x000fe20000000800 */
[----:B------:R-:W-:-:S02]  /*229c0*/  SHF.R.S32.HI R51, RZ, 0x1f, R50 ;  /* 0x0000001fff337819 */ /* 0x000fc40000011432 */
[C---:B------:R-:W-:Y:S02]  /*229d0*/  IADD3 R38, P6, R50.reuse, R0, RZ ;  /* 0x0000000032267210 */ /* 0x040fe40007fde0ff */
[----:B------:R-:W-:-:S03]  /*229e0*/  IADD3 R48, P2, R50, R56, RZ ;  /* 0x0000003832307210 */ /* 0x000fc60007f5e0ff */
[C---:B------:R-:W-:Y:S01]  /*229f0*/  IMAD.X R39, R51.reuse, 0x1, R3, P6 ;  /* 0x0000000133277824 */ /* 0x040fe200030e0603 */
[----:B------:R-:W-:Y:S01]  /*22a00*/  IADD3 R4, P6, R50, R58, RZ ;  /* 0x0000003a32047210 */ /* 0x000fe20007fde0ff */
[----:B------:R-:W-:Y:S01]  /*22a10*/  IMAD.X R49, R51, 0x1, R57, P2 ;  /* 0x0000000133317824 */ /* 0x000fe200010e0639 */
[----:B------:R-:W-:Y:S01]  /*22a20*/  ISETP.GE.AND P2, PT, R5, UR4, PT ;  /* 0x0000000405007c0c */ /* 0x000fe2000bf46270 */
[----:B------:R-:W-:Y:S01]  /*22a30*/  ULDC UR4, c[0x0][0x248] ;  /* 0x0000920000047ab9 */ /* 0x000fe20000000800 */
[----:B------:R0:W-:Y:S01]  /*22a40*/  @P4 STG.E.U8 desc[UR6][R38.64], R6 ;  /* 0x0000000626004986 */ /* 0x0001e2000c101106 */
[----:B------:R-:W-:Y:S01]  /*22a50*/  IMAD.X R5, R51, 0x1, R59, P6 ;  /* 0x0000000133057824 */ /* 0x000fe200030e063b */
[----:B------:R-:W-:Y:S02]  /*22a60*/  PRMT R41, R7, 0x7772, RZ ;  /* 0x0000777207297816 */ /* 0x000fe400000000ff */
[----:B------:R1:W-:Y:S01]  /*22a70*/  @P3 STG.E.U8 desc[UR6][R48.64], R45 ;  /* 0x0000002d30003986 */ /* 0x0003e2000c101106 */
[----:B------:R-:W-:Y:S01]  /*22a80*/  ISETP.LT.AND P3, PT, R42, UR10, !P1 ;  /* 0x0000000a2a007c0c */ /* 0x000fe2000cf61270 */
[----:B------:R-:W-:Y:S01]  /*22a90*/  ULDC UR10, c[0x0][0x228] ;  /* 0x00008a00000a7ab9 */ /* 0x000fe20000000800 */
[----:B------:R-:W-:Y:S01]  /*22aa0*/  ISETP.LT.AND P4, PT, R55, UR12, !P2 ;  /* 0x0000000c37007c0c */ /* 0x000fe2000d781270 */
[----:B------:R4:W-:Y:S01]  /*22ab0*/  @P5 STG.E.U8 desc[UR6][R4.64], R41 ;  /* 0x0000002904005986 */ /* 0x0009e2000c101106 */
[C---:B0-----:R-:W-:Y:S01]  /*22ac0*/  VIADD R6, R50.reuse, UR4 ;  /* 0x0000000432067c36 */ /* 0x041fe20008000000 */
[----:B------:R-:W-:Y:S01]  /*22ad0*/  IADD3 R50, P6, R50, R60, RZ ;  /* 0x0000003c32327210 */ /* 0x000fe20007fde0ff */
[----:B------:R-:W-:Y:S01]  /*22ae0*/  ULDC UR4, c[0x0][0x248] ;  /* 0x0000920000047ab9 */ /* 0x000fe20000000800 */
[----:B------:R-:W-:Y:S01]  /*22af0*/  ISETP.LT.AND P5, PT, R47, UR14, !P2 ;  /* 0x0000000e2f007c0c */ /* 0x000fe2000d7a1270 */
[----:B------:R-:W2:Y:S01]  /*22b00*/  LDL.LU.64 R38, [R1+0xc68] ;  /* 0x000c680001267983 */ /* 0x000ea20000300a00 */
[C---:B-1----:R-:W-:Y:S01]  /*22b10*/  IADD3 R48, P1, R6.reuse, R0, RZ ;  /* 0x0000000006307210 */ /* 0x042fe20007f3e0ff */
[----:B------:R-:W-:Y:S01]  /*22b20*/  IMAD.X R51, R51, 0x1, R61, P6 ;  /* 0x0000000133337824 */ /* 0x000fe200030e063d */
[----:B------:R-:W-:Y:S01]  /*22b30*/  PRMT R45, R7, 0x7773, RZ ;  /* 0x00007773072d7816 */ /* 0x000fe200000000ff */
[----:B----4-:R-:W-:Y:S01]  /*22b40*/  VIADD R5, R43, 0x9 ;  /* 0x000000092b057836 */ /* 0x010fe20000000000 */
[----:B------:R-:W-:Y:S01]  /*22b50*/  SHF.R.S32.HI R41, RZ, 0x1f, R6 ;  /* 0x0000001fff297819 */ /* 0x000fe20000011406 */
[----:B------:R-:W-:Y:S01]  /*22b60*/  ULDC UR12, c[0x0][0x228] ;  /* 0x00008a00000c7ab9 */ /* 0x000fe20000000800 */
[----:B------:R-:W-:Y:S01]  /*22b70*/  IADD3 R4, P6, R6, R56, RZ ;  /* 0x0000003806047210 */ /* 0x000fe20007fde0ff */
[----:B------:R0:W-:Y:S01]  /*22b80*/  @P3 STG.E.U8 desc[UR6][R50.64], R45 ;  /* 0x0000002d32003986 */ /* 0x0001e2000c101106 */
[----:B------:R-:W-:Y:S01]  /*22b90*/  ULDC UR14, c[0x0][0x228] ;  /* 0x00008a00000e7ab9 */ /* 0x000fe20000000800 */
[----:B------:R-:W-:Y:S01]  /*22ba0*/  IMAD.X R49, R41, 0x1, R3, P1 ;  /* 0x0000000129317824 */ /* 0x000fe200008e0603 */
[----:B------:R-:W-:Y:S01]  /*22bb0*/  ISETP.GE.AND P1, PT, R5, UR8, PT ;  /* 0x0000000805007c0c */ /* 0x000fe2000bf26270 */
[----:B------:R-:W-:Y:S01]  /*22bc0*/  ULDC UR8, c[0x0][0x228] ;  /* 0x00008a0000087ab9 */ /* 0x000fe20000000800 */
[----:B------:R-:W-:Y:S01]  /*22bd0*/  IMAD.X R5, R41, 0x1, R57, P6 ;  /* 0x0000000129057824 */ /* 0x000fe200030e0639 */
[----:B------:R-:W-:Y:S01]  /*22be0*/  ISETP.LT.AND P3, PT, R46, UR8, !P2 ;  /* 0x000000082e007c0c */ /* 0x000fe2000d761270 */
[----:B------:R-:W-:-:S02]  /*22bf0*/  ULDC UR8, c[0x0][0x228] ;  /* 0x00008a0000087ab9 */ /* 0x000fc40000000800 */
[----:B------:R-:W-:Y:S01]  /*22c00*/  ISETP.LT.AND P2, PT, R42, UR8, !P2 ;  /* 0x000000082a007c0c */ /* 0x000fe2000d741270 */
[----:B------:R-:W-:Y:S01]  /*22c10*/  ULDC UR8, c[0x0][0x228] ;  /* 0x00008a0000087ab9 */ /* 0x000fe20000000800 */
[----:B0-----:R-:W-:Y:S01]  /*22c20*/  IADD3 R50, P6, R6, R58, RZ ;  /* 0x0000003a06327210 */ /* 0x001fe20007fde0ff */
[----:B------:R-:W4:Y:S01]  /*22c30*/  LDL.LU R45, [R1+0xc64] ;  /* 0x000c6400012d7983 */ /* 0x000f220000300800 */
[C---:B---3--:R-:W-:Y:S02]  /*22c40*/  PRMT R7, R40.reuse, 0x7770, RZ ;  /* 0x0000777028077816 */ /* 0x048fe400000000ff */
[----:B------:R-:W-:-:S03]  /*22c50*/  PRMT R51, R40, 0x7771, RZ ;  /* 0x0000777128337816 */ /* 0x000fc600000000ff */
[----:B------:R0:W-:Y:S04]  /*22c60*/  @P4 STG.E.U8 desc[UR6][R48.64], R7 ;  /* 0x0000000730004986 */ /* 0x0001e8000c101106 */
[----:B------:R1:W-:Y:S01]  /*22c70*/  @P5 STG.E.U8 desc[UR6][R4.64], R51 ;  /* 0x0000003304005986 */ /* 0x0003e2000c101106 */
[C---:B0-----:R-:W-:Y:S01]  /*22c80*/  VIADD R48, R6.reuse, UR4 ;  /* 0x0000000406307c36 */ /* 0x041fe20008000000 */
[----:B------:R-:W-:Y:S01]  /*22c90*/  IADD3 R6, P5, R6, R60, RZ ;  /* 0x0000003c06067210 */ /* 0x000fe20007fbe0ff */
[----:B------:R-:W-:Y:S01]  /*22ca0*/  ULDC UR4, c[0x0][0x228] ;  /* 0x00008a0000047ab9 */ /* 0x000fe20000000800 */
[C---:B-1----:R-:W-:Y:S01]  /*22cb0*/  IMAD.X R51, R41.reuse, 0x1, R59, P6 ;  /* 0x0000000129337824 */ /* 0x042fe200030e063b */
[C---:B------:R-:W-:Y:S02]  /*22cc0*/  PRMT R5, R40.reuse, 0x7772, RZ ;  /* 0x0000777228057816 */ /* 0x040fe400000000ff */
[----:B------:R-:W-:Y:S01]  /*22cd0*/  IMAD.X R7, R41, 0x1, R61, P5 ;  /* 0x0000000129077824 */ /* 0x000fe200028e063d */
[----:B------:R-:W-:-:S02]  /*22ce0*/  PRMT R41, R40, 0x7773, RZ ;  /* 0x0000777328297816 */ /* 0x000fc400000000ff */
[----:B------:R-:W-:Y:S01]  /*22cf0*/  ISETP.LT.AND P4, PT, R55, UR10, !P1 ;  /* 0x0000000a37007c0c */ /* 0x000fe2000cf81270 */
[----:B------:R0:W-:Y:S01]  /*22d00*/  @P3 STG.E.U8 desc[UR6][R50.64], R5 ;  /* 0x0000000532003986 */ /* 0x0001e2000c101106 */
[----:B------:R-:W-:Y:S01]  /*22d10*/  ISETP.LT.AND P3, PT, R47, UR4, !P1 ;  /* 0x000000042f007c0c */ /* 0x000fe2000cf61270 */
[----:B------:R-:W-:Y:S01]  /*22d20*/  ULDC UR10, c[0x0][0x228] ;  /* 0x00008a00000a7ab9 */ /* 0x000fe20000000800 */
[----:B------:R-:W-:Y:S01]  /*22d30*/  SHF.R.S32.HI R49, RZ, 0x1f, R48 ;  /* 0x0000001fff317819 */ /* 0x000fe20000011430 */
[----:B------:R1:W-:Y:S01]  /*22d40*/  @P2 STG.E.U8 desc[UR6][R6.64], R41 ;  /* 0x0000002906002986 */ /* 0x0003e2000c101106 */
[----:B------:R-:W-:Y:S01]  /*22d50*/  IADD3 R4, P6, R48, R0, RZ ;  /* 0x0000000030047210 */ /* 0x000fe20007fde0ff */
[----:B------:R-:W-:Y:S01]  /*22d60*/  ULDC UR4, c[0x0][0x22c] ;  /* 0x00008b0000047ab9 */ /* 0x000fe20000000800 */
[----:B--2---:R-:W-:Y:S02]  /*22d70*/  PRMT R40, R44, 0x7770, RZ ;  /* 0x000077702c287816 */ /* 0x004fe400000000ff */
[----:B0-----:R-:W-:Y:S01]  /*22d80*/  IADD3 R50, P2, R48, R56, RZ ;  /* 0x0000003830327210 */ /* 0x001fe20007f5e0ff */
[----:B------:R-:W-:Y:S01]  /*22d90*/  IMAD.X R5, R49, 0x1, R3, P6 ;  /* 0x0000000131057824 */ /* 0x000fe200030e0603 */
[----:B-1----:R-:W-:-:S03]  /*22da0*/  PRMT R41, R44, 0x7771, RZ ;  /* 0x000077712c297816 */ /* 0x002fc600000000ff */
[----:B------:R-:W-:Y:S01]  /*22db0*/  IMAD.X R51, R49, 0x1, R57, P2 ;  /* 0x0000000131337824 */ /* 0x000fe200010e0639 */
[----:B------:R-:W-:Y:S04]  /*22dc0*/  @P4 STG.E.U8 desc[UR6][R4.64], R40 ;  /* 0x0000002804004986 */ /* 0x000fe8000c101106 */
[----:B------:R0:W-:Y:S04]  /*22dd0*/  @P3 STG.E.U8 desc[UR6][R50.64], R41 ;  /* 0x0000002932003986 */ /* 0x0001e8000c101106 */
[----:B0-----:R-:W2:Y:S01]  /*22de0*/  LDL.LU R41, [R1+0xc60] ;  /* 0x000c600001297983 */ /* 0x001ea20000300800 */
[----:B------:R-:W-:Y:S01]  /*22df0*/  ISETP.LT.AND P4, PT, R46, UR8, !P1 ;  /* 0x000000082e007c0c */ /* 0x000fe2000cf81270 */
[----:B------:R-:W-:Y:S01]  /*22e00*/  VIADD R7, R43, 0xa ;  /* 0x0000000a2b077836 */ /* 0x000fe20000000000 */
[----:B------:R-:W-:Y:S01]  /*22e10*/  ISETP.LT.AND P1, PT, R42, UR10, !P1 ;  /* 0x0000000a2a007c0c */ /* 0x000fe2000cf21270 */
[----:B------:R-:W-:Y:S01]  /*22e20*/  ULDC UR8, c[0x0][0x228] ;  /* 0x00008a0000087ab9 */ /* 0x000fe20000000800 */
[C---:B------:R-:W-:Y:S01]  /*22e30*/  IADD3 R6, P5, R48.reuse, R58, RZ ;  /* 0x0000003a30067210 */ /* 0x040fe20007fbe0ff */
[----:B------:R-:W-:Y:S01]  /*22e40*/  ULDC UR10, c[0x0][0x228] ;  /* 0x00008a00000a7ab9 */ /* 0x000fe20000000800 */
[----:B------:R-:W-:-:S02]  /*22e50*/  IADD3 R4, P6, R48, R60, RZ ;  /* 0x0000003c30047210 */ /* 0x000fc40007fde0ff */
[----:B------:R-:W-:Y:S01]  /*22e60*/  ISETP.GE.AND P2, PT, R7, UR4, PT ;  /* 0x0000000407007c0c */ /* 0x000fe2000bf46270 */
[C---:B------:R-:W-:Y:S01]  /*22e70*/  IMAD.X R7, R49.reuse, 0x1, R59, P5 ;  /* 0x0000000131077824 */ /* 0x040fe200028e063b */
[C---:B------:R-:W-:Y:S01]  /*22e80*/  PRMT R40, R44.reuse, 0x7772, RZ ;  /* 0x000077722c287816 */ /* 0x040fe200000000ff */
[----:B------:R-:W-:Y:S01]  /*22e90*/  IMAD.X R5, R49, 0x1, R61, P6 ;  /* 0x0000000131057824 */ /* 0x000fe200030e063d */
[----:B------:R-:W-:Y:S01]  /*22ea0*/  PRMT R44, R44, 0x7773, RZ ;  /* 0x000077732c2c7816 */ /* 0x000fe200000000ff */
[----:B------:R-:W-:Y:S02]  /*22eb0*/  ULDC UR4, c[0x0][0x248] ;  /* 0x0000920000047ab9 */ /* 0x000fe40000000800 */
[----:B------:R-:W-:Y:S04]  /*22ec0*/  @P4 STG.E.U8 desc[UR6][R6.64], R40 ;  /* 0x0000002806004986 */ /* 0x000fe8000c101106 */
[----:B------:R0:W-:Y:S01]  /*22ed0*/  @P1 STG.E.U8 desc[UR6][R4.64], R44 ;  /* 0x0000002c04001986 */ /* 0x0001e2000c101106 */
[----:B------:R-:W-:Y:S01]  /*22ee0*/  ISETP.LT.AND P4, PT, R55, UR8, !P2 ;  /* 0x0000000837007c0c */ /* 0x000fe2000d781270 */
[----:B------:R-:W-:Y:S01]  /*22ef0*/  ULDC UR8, c[0x0][0x22c] ;  /* 0x00008b0000087ab9 */ /* 0x000fe20000000800 */
[----:B------:R-:W-:Y:S01]  /*22f00*/  ISETP.LT.AND P1, PT, R47, UR10, !P2 ;  /* 0x0000000a2f007c0c */ /* 0x000fe2000d721270 */
[----:B------:R-:W-:Y:S01]  /*22f10*/  ULDC UR10, c[0x0][0x228] ;  /* 0x00008a00000a7ab9 */ /* 0x000fe20000000800 */
[----:B0-----:R-:W-:Y:S01]  /*22f20*/  VIADD R44, R48, UR4 ;  /* 0x00000004302c7c36 */ /* 0x001fe20008000000 */
[----:B------:R-:W-:-:S04]  /*22f30*/  ULDC UR4, c[0x0][0x22c] ;  /* 0x00008b0000047ab9 */ /* 0x000fc80000000800 */
[----:B------:R-:W-:Y:S02]  /*22f40*/  SHF.R.S32.HI R40, RZ, 0x1f, R44 ;  /* 0x0000001fff287819 */ /* 0x000fe4000001142c */
[C---:B------:R-:W-:Y:S01]  /*22f50*/  IADD3 R48, P6, R44.reuse, R0, RZ ;  /* 0x000000002c307210 */ /* 0x040fe20007fde0ff */
[----:B------:R-:W-:Y:S01]  /*22f60*/  VIADD R5, R43, 0xb ;  /* 0x0000000b2b057836 */ /* 0x000fe20000000000 */
[----:B------:R-:W-:-:S03]  /*22f70*/  IADD3 R6, P3, R44, R56, RZ ;  /* 0x000000382c067210 */ /* 0x000fc60007f7e0ff */
[----:B------:R-:W-:Y:S01]  /*22f80*/  IMAD.X R49, R40, 0x1, R3, P6 ;  /* 0x0000000128317824 */ /* 0x000fe200030e0603 */
[----:B------:R-:W-:Y:S01]  /*22f90*/  IADD3 R4, P6, R44, R58, RZ ;  /* 0x0000003a2c047210 */ /* 0x000fe20007fde0ff */
[----:B------:R-:W-:Y:S01]  /*22fa0*/  IMAD.X R7, R40, 0x1, R57, P3 ;  /* 0x0000000128077824 */ /* 0x000fe200018e0639 */
[----:B------:R-:W-:Y:S01]  /*22fb0*/  ISETP.LT.AND P5, PT, R46, UR12, !P2 ;  /* 0x0000000c2e007c0c */ /* 0x000fe2000d7a1270 */
[----:B------:R-:W-:Y:S01]  /*22fc0*/  ULDC UR12, c[0x0][0x228] ;  /* 0x00008a00000c7ab9 */ /* 0x000fe20000000800 */
[----:B------:R-:W-:Y:S01]  /*22fd0*/  ISETP.LT.AND P2, PT, R42, UR10, !P2 ;  /* 0x0000000a2a007c0c */ /* 0x000fe2000d741270 */
[----:B------:R-:W3:Y:S01]  /*22fe0*/  LDL.LU R46, [R1+0xc5c] ;  /* 0x000c5c00012e7983 */ /* 0x000ee20000300800 */
[----:B------:R-:W-:Y:S01]  /*22ff0*/  ISETP.GE.AND P3, PT, R5, UR4, PT ;  /* 0x0000000405007c0c */ /* 0x000fe2000bf66270 */
[----:B------:R-:W-:Y:S01]  /*23000*/  IMAD.X R5, R40, 0x1, R59, P6 ;  /* 0x0000000128057824 */ /* 0x000fe200030e063b */
[----:B------:R-:W-:Y:S01]  /*23010*/  ULDC UR4, c[0x0][0x248] ;  /* 0x0000920000047ab9 */ /* 0x000fe20000000800 */
[----:B------:R-:W3:Y:S01]  /*23020*/  LDL.LU R42, [R1+0xc58] ;  /* 0x000c5800012a7983 */ /* 0x000ee20000300800 */
[----:B------:R-:W-:Y:S01]  /*23030*/  ULDC UR10, c[0x0][0x228] ;  /* 0x00008a00000a7ab9 */ /* 0x000fe20000000800 */
[----:B--2---:R-:W-:-:S02]  /*23040*/  PRMT R50, R41, 0x7770, RZ ;  /* 0x0000777029327816 */ /* 0x004fc400000000ff */
[----:B------:R-:W-:-:S03]  /*23050*/  PRMT R51, R41, 0x7771, RZ ;  /* 0x0000777129337816 */ /* 0x000fc600000000ff */
[----:B------:R0:W-:Y:S04]  /*23060*/  @P4 STG.E.U8 desc[UR6][R48.64], R50 ;  /* 0x0000003230004986 */ /* 0x0001e8000c101106 */
[----:B------:R1:W-:Y:S01]  /*23070*/  @P1 STG.E.U8 desc[UR6][R6.64], R51 ;  /* 0x0000003306001986 */ /* 0x0003e2000c101106 */
[C---:B0-----:R-:W-:Y:S01]  /*23080*/  IADD3 R50, P6, R44.reuse, R60, RZ ;  /* 0x0000003c2c327210 */ /* 0x041fe20007fde0ff */
[----:B------:R-:W-:Y:S01]  /*23090*/  VIADD R48, R44, UR4 ;  /* 0x000000042c307c36 */ /* 0x000fe20008000000 */
[C---:B------:R-:W-:Y:S01]  /*230a0*/  PRMT R49, R41.reuse, 0x7772, RZ ;  /* 0x0000777229317816 */ /* 0x040fe200000000ff */
[----:B------:R-:W-:Y:S01]  /*230b0*/  ULDC UR4, c[0x0][0x248] ;  /* 0x0000920000047ab9 */ /* 0x000fe20000000800 */
[----:B------:R-:W-:Y:S01]  /*230c0*/  PRMT R44, R41, 0x7773, RZ ;  /* 0x00007773292c7816 */ /* 0x000fe200000000ff */
[----:B-1----:R-:W-:-:S02]  /*230d0*/  IMAD.X R51, R40, 0x1, R61, P6 ;  /* 0x0000000128337824 */ /* 0x002fc400030e063d */
[----:B------:R-:W-:Y:S04]  /*230e0*/  @P5 STG.E.U8 desc[UR6][R4.64], R49 ;  /* 0x0000003104005986 */ /* 0x000fe8000c101106 */
[----:B------:R0:W-:Y:S04]  /*230f0*/  @P2 STG.E.U8 desc[UR6][R50.64], R44 ;  /* 0x0000002c32002986 */ /* 0x0001e8000c101106 */
[----:B0-----:R-:W2:Y:S04]  /*23100*/  LDL.LU R50, [R1+0x568] ;  /* 0x0005680001327983 */ /* 0x001ea80000300800 */
[----:B------:R-:W2:Y:S01]  /*23110*/  LDL.LU R51, [R1+0x55c] ;  /* 0x00055c0001337983 */ /* 0x000ea20000300800 */
[----:B------:R-:W-:Y:S01]  /*23120*/  ISETP.LT.AND P4, PT, R55, UR12, !P3 ;  /* 0x0000000c37007c0c */ /* 0x000fe2000df81270 */
[----:B------:R-:W-:Y:S01]  /*23130*/  VIADD R5, R43, 0xc ;  /* 0x0000000c2b057836 */ /* 0x000fe20000000000 */
[----:B------:R-:W-:-:S02]  /*23140*/  SHF.R.S32.HI R49, RZ, 0x1f, R48 ;  /* 0x0000001fff317819 */ /* 0x000fc40000011430 */
[C---:B------:R-:W-:Y:S02]  /*23150*/  IADD3 R6, P1, R48.reuse, R0, RZ ;  /* 0x0000000030067210 */ /* 0x040fe40007f3e0ff */
[----:B------:R-:W-:Y:S02]  /*23160*/  ISETP.LT.AND P5, PT, R47, UR14, !P3 ;  /* 0x0000000e2f007c0c */ /* 0x000fe4000dfa1270 */
[C---:B------:R-:W-:Y:S01]  /*23170*/  IADD3 R4, P6, R48.reuse, R56, RZ ;  /* 0x0000003830047210 */ /* 0x040fe20007fde0ff */
[----:B------:R-:W-:Y:S01]  /*23180*/  IMAD.X R7, R49, 0x1, R3, P1 ;  /* 0x0000000131077824 */ /* 0x000fe200008e0603 */
[----:B------:R-:W-:Y:S01]  /*23190*/  ISETP.GE.AND P1, PT, R5, UR8, PT ;  /* 0x0000000805007c0c */ /* 0x000fe2000bf26270 */
[----:B------:R-:W-:Y:S01]  /*231a0*/  ULDC UR8, c[0x0][0x228] ;  /* 0x00008a0000087ab9 */ /* 0x000fe20000000800 */
[----:B----4-:R-:W-:Y:S01]  /*231b0*/  PRMT R40, R45, 0x7770, RZ ;  /* 0x000077702d287816 */ /* 0x010fe200000000ff */
[----:B------:R-:W-:Y:S01]  /*231c0*/  IMAD.X R5, R49, 0x1, R57, P6 ;  /* 0x0000000131057824 */ /* 0x000fe200030e0639 */
[----:B------:R-:W-:Y:S01]  /*231d0*/  PRMT R41, R45, 0x7771, RZ ;  /* 0x000077712d297816 */ /* 0x000fe200000000ff */
[C---:B------:R-:W-:Y:S01]  /*231e0*/  VIADD R44, R48.reuse, UR4 ;  /* 0x00000004302c7c36 */ /* 0x040fe20008000000 */
[----:B------:R-:W-:Y:S01]  /*231f0*/  ULDC UR12, c[0x0][0x228] ;  /* 0x00008a00000c7ab9 */ /* 0x000fe20000000800 */
[----:B------:R0:W-:Y:S01]  /*23200*/  @P4 STG.E.U8 desc[UR6][R6.64], R40 ;  /* 0x0000002806004986 */ /* 0x0001e2000c101106 */
[----:B------:R-:W-:Y:S01]  /*23210*/  ISETP.LT.AND P4, PT, R55, UR10, !P1 ;  /* 0x0000000a37007c0c */ /* 0x000fe2000cf81270 */
[----:B------:R-:W-:Y:S01]  /*23220*/  ULDC UR10, c[0x0][0x228] ;  /* 0x00008a00000a7ab9 */ /* 0x000fe20000000800 */
[----:B------:R-:W-:Y:S01]  /*23230*/  ULDC UR4, c[0x0][0x22c] ;  /* 0x00008b0000047ab9 */ /* 0x000fe20000000800 */
[----:B------:R1:W-:Y:S01]  /*23240*/  @P5 STG.E.U8 desc[UR6][R4.64], R41 ;  /* 0x0000002904005986 */ /* 0x0003e2000c101106 */
[----:B------:R-:W-:Y:S01]  /*23250*/  ULDC UR14, c[0x0][0x228] ;  /* 0x00008a00000e7ab9 */ /* 0x000fe20000000800 */
[----:B0-----:R-:W-:-:S02]  /*23260*/  IADD3 R40, P6, R48, R58, RZ ;  /* 0x0000003a30287210 */ /* 0x001fc40007fde0ff */
[----:B------:R-:W-:Y:S02]  /*23270*/  IADD3 R6, P5, R48, R60, RZ ;  /* 0x0000003c30067210 */ /* 0x000fe40007fbe0ff */
[----:B-1----:R-:W-:Y:S01]  /*23280*/  PRMT R5, R45, 0x7772, RZ ;  /* 0x000077722d057816 */ /* 0x002fe200000000ff */
[C---:B------:R-:W-:Y:S01]  /*23290*/  IMAD.X R41, R49.reuse, 0x1, R59, P6 ;  /* 0x0000000131297824 */ /* 0x040fe200030e063b */
[----:B------:R-:W-:Y:S02]  /*232a0*/  SHF.R.S32.HI R48, RZ, 0x1f, R44 ;  /* 0x0000001fff307819 */ /* 0x000fe4000001142c */
[----:B------:R-:W-:Y:S01]  /*232b0*/  IADD3 R4, P6, R44, R0, RZ ;  /* 0x000000002c047210 */ /* 0x000fe20007fde0ff */
[----:B------:R-:W-:Y:S01]  /*232c0*/  IMAD.X R7, R49, 0x1, R61, P5 ;  /* 0x0000000131077824 */ /* 0x000fe200028e063d */
[----:B------:R-:W-:Y:S02]  /*232d0*/  PRMT R45, R45, 0x7773, RZ ;  /* 0x000077732d2d7816 */ /* 0x000fe400000000ff */
[----:B---3--:R-:W-:-:S02]  /*232e0*/  PRMT R49, R42, 0x7771, RZ ;  /* 0x000077712a317816 */ /* 0x008fc400000000ff */
[----:B--2---:R-:W-:Y:S01]  /*232f0*/  ISETP.LT.AND P2, PT, R50, UR8, !P3 ;  /* 0x0000000832007c0c */ /* 0x004fe2000df41270 */
[----:B------:R-:W-:Y:S02]  /*23300*/  ULDC UR8, c[0x0][0x228] ;  /* 0x00008a0000087ab9 */ /* 0x000fe40000000800 */
[----:B------:R-:W-:Y:S01]  /*23310*/  ISETP.LT.AND P3, PT, R51, UR8, !P3 ;  /* 0x0000000833007c0c */ /* 0x000fe2000df61270 */
[----:B------:R-:W-:-:S09]  /*23320*/  ULDC UR8, c[0x0][0x228] ;  /* 0x00008a0000087ab9 */ /* 0x000fd20000000800 */
[----:B------:R0:W-:Y:S04]  /*23330*/  @P2 STG.E.U8 desc[UR6][R40.64], R5 ;  /* 0x0000000528002986 */ /* 0x0001e8000c101106 */
[----:B------:R1:W-:Y:S01]  /*23340*/  @P3 STG.E.U8 desc[UR6][R6.64], R45 ;  /* 0x0000002d06003986 */ /* 0x0003e2000c101106 */
[----:B------:R-:W-:Y:S01]  /*23350*/  ISETP.LT.AND P3, PT, R47, UR8, !P1 ;  /* 0x000000082f007c0c */ /* 0x000fe2000cf61270 */
[----:B------:R-:W-:Y:S01]  /*23360*/  ULDC UR8, c[0x0][0x228] ;  /* 0x00008a0000087ab9 */ /* 0x000fe20000000800 */
[----:B0-----:R-:W-:Y:S01]  /*23370*/  IMAD.X R5, R48, 0x1, R3, P6 ;  /* 0x0000000130057824 */ /* 0x001fe200030e0603 */
[----:B------:R-:W-:-:S05]  /*23380*/  PRMT R40, R42, 0x7770, RZ ;  /* 0x000077702a287816 */ /* 0x000fca00000000ff */
[----:B------:R0:W-:Y:S01]  /*23390*/  @P4 STG.E.U8 desc[UR6][R4.64], R40 ;  /* 0x0000002804004986 */ /* 0x0001e2000c101106 */
[----:B------:R-:W-:Y:S01]  /*233a0*/  ISETP.LT.AND P4, PT, R50, UR10, !P1 ;  /* 0x0000000a32007c0c */ /* 0x000fe2000cf81270 */
[----:B-1----:R-:W-:Y:S01]  /*233b0*/  VIADD R7, R43, 0xd ;  /* 0x0000000d2b077836 */ /* 0x002fe20000000000 */
[C---:B------:R-:W-:Y:S01]  /*233c0*/  IADD3 R6, P5, R44.reuse, R58, RZ ;  /* 0x0000003a2c067210 */ /* 0x040fe20007fbe0ff */
[----:B------:R-:W-:Y:S01]  /*233d0*/  ULDC UR10, c[0x0][0x228] ;  /* 0x00008a00000a7ab9 */ /* 0x000fe20000000800 */
[----:B------:R-:W-:Y:S01]  /*233e0*/  ISETP.LT.AND P1, PT, R51, UR12, !P1 ;  /* 0x0000000c33007c0c */ /* 0x000fe2000cf21270 */
[----:B------:R-:W-:Y:S01]  /*233f0*/  ULDC UR12, c[0x0][0x228] ;  /* 0x00008a00000c7ab9 */ /* 0x000fe20000000800 */
[C---:B0-----:R-:W-:Y:S02]  /*23400*/  IADD3 R40, P2, R44.reuse, R56, RZ ;  /* 0x000000382c287210 */ /* 0x041fe40007f5e0ff */
[----:B------:R-:W-:-:S03]  /*23410*/  IADD3 R4, P6, R44, R60, RZ ;  /* 0x0000003c2c047210 */ /* 0x000fc60007fde0ff */
[C---:B------:R-:W-:Y:S01]  /*23420*/  IMAD.X R41, R48.reuse, 0x1, R57, P2 ;  /* 0x0000000130297824 */ /* 0x040fe200010e0639 */
[----:B------:R-:W-:Y:S01]  /*23430*/  ISETP.GE.AND P2, PT, R7, UR4, PT ;  /* 0x0000000407007c0c */ /* 0x000fe2000bf46270 */
[----:B------:R-:W-:Y:S01]  /*23440*/  IMAD.X R7, R48, 0x1, R59, P5 ;  /* 0x0000000130077824 */ /* 0x000fe200028e063b */
[----:B------:R-:W-:Y:S01]  /*23450*/  PRMT R45, R42, 0x7772, RZ ;  /* 0x000077722a2d7816 */ /* 0x000fe200000000ff */
[----:B------:R-:W-:Y:S01]  /*23460*/  ULDC UR4, c[0x0][0x248] ;  /* 0x0000920000047ab9 */ /* 0x000fe20000000800 */
[----:B------:R-:W-:Y:S01]  /*23470*/  @P3 STG.E.U8 desc[UR6][R40.64], R49 ;  /* 0x0000003128003986 */ /* 0x000fe2000c101106 */
[----:B------:R-:W-:Y:S01]  /*23480*/  IMAD.X R5, R48, 0x1, R61, P6 ;  /* 0x0000000130057824 */ /* 0x000fe200030e063d */
[----:B------:R-:W-:Y:S02]  /*23490*/  PRMT R42, R42, 0x7773, RZ ;  /* 0x000077732a2a7816 */ /* 0x000fe400000000ff */
[----:B------:R0:W-:Y:S01]  /*234a0*/  @P4 STG.E.U8 desc[UR6][R6.64], R45 ;  /* 0x0000002d06004986 */ /* 0x0001e2000c101106 */
[----:B------:R-:W-:Y:S01]  /*234b0*/  ISETP.LT.AND P4, PT, R55, UR8, !P2 ;  /* 0x0000000837007c0c */ /* 0x000fe2000d781270 */
[----:B------:R-:W-:-:S02]  /*234c0*/  ULDC UR8, c[0x0][0x22c] ;  /* 0x00008b0000087ab9 */ /* 0x000fc40000000800 */
[----:B------:R1:W-:Y:S01]  /*234d0*/  @P1 STG.E.U8 desc[UR6][R4.64], R42 ;  /* 0x0000002a04001986 */ /* 0x0003e2000c101106 */
[----:B------:R-:W-:Y:S01]  /*234e0*/  ISETP.LT.AND P3, PT, R47, UR10, !P2 ;  /* 0x0000000a2f007c0c */ /* 0x000fe2000d761270 */
[----:B------:R-:W-:Y:S01]  /*234f0*/  ULDC UR10, c[0x0][0x228] ;  /* 0x00008a00000a7ab9 */ /* 0x000fe20000000800 */
[----:B------:R-:W-:Y:S01]  /*23500*/  ISETP.LT.AND P5, PT, R50, UR12, !P2 ;  /* 0x0000000c32007c0c */ /* 0x000fe2000d7a1270 */
[----:B------:R-:W2:Y:S01]  /*23510*/  LDL.LU R47, [R1+0xc54] ;  /* 0x000c5400012f7983 */ /* 0x000ea20000300800 */
[----:B------:R-:W-:Y:S01]  /*23520*/  PRMT R48, R46, 0x7771, RZ ;  /* 0x000077712e307816 */ /* 0x000fe200000000ff */
[----:B------:R-:W-:Y:S01]  /*23530*/  ULDC UR12, c[0x0][0x228] ;  /* 0x00008a00000c7ab9 */ /* 0x000fe20000000800 */
[----:B0-----:R-:W-:Y:S01]  /*23540*/  VIADD R45, R44, UR4 ;  /* 0x000000042c2d7c36 */ /* 0x001fe20008000000 */
[----:B------:R-:W-:-:S04]  /*23550*/  ULDC UR4, c[0x0][0x22c] ;  /* 0x00008b0000047ab9 */ /* 0x000fc80000000800 */
[----:B-1----:R-:W-:Y:S02]  /*23560*/  SHF.R.S32.HI R42, RZ, 0x1f, R45 ;  /* 0x0000001fff2a7819 */ /* 0x002fe4000001142d */
[----:B------:R-:W-:Y:S01]  /*23570*/  IADD3 R40, P6, R45, R0, RZ ;  /* 0x000000002d287210 */ /* 0x000fe20007fde0ff */
[----:B------:R-:W-:Y:S01]  /*23580*/  VIADD R5, R43, 0xe ;  /* 0x0000000e2b057836 */ /* 0x000fe20000000000 */
[----:B------:R-:W-:-:S03]  /*23590*/  IADD3 R6, P1, R45, R56, RZ ;  /* 0x000000382d067210 */ /* 0x000fc60007f3e0ff */
[C---:B------:R-:W-:Y:S01]  /*235a0*/  IMAD.X R41, R42.reuse, 0x1, R3, P6 ;  /* 0x000000012a297824 */ /* 0x040fe200030e0603 */
[----:B------:R-:W-:Y:S01]  /*235b0*/  IADD3 R4, P6, R45, R58, RZ ;  /* 0x0000003a2d047210 */ /* 0x000fe20007fde0ff */
[----:B------:R-:W-:Y:S01]  /*235c0*/  IMAD.X R7, R42, 0x1, R57, P1 ;  /* 0x000000012a077824 */ /* 0x000fe200008e0639 */
[----:B------:R-:W-:Y:S02]  /*235d0*/  PRMT R44, R46, 0x7770, RZ ;  /* 0x000077702e2c7816 */ /* 0x000fe400000000ff */
[----:B------:R-:W-:Y:S01]  /*235e0*/  ISETP.GE.AND P1, PT, R5, UR4, PT ;  /* 0x0000000405007c0c */ /* 0x000fe2000bf26270 */
[----:B------:R-:W-:Y:S01]  /*235f0*/  IMAD.X R5, R42, 0x1, R59, P6 ;  /* 0x000000012a057824 */ /* 0x000fe200030e063b */
[----:B------:R-:W-:Y:S01]  /*23600*/  PRMT R49, R46, 0x7772, RZ ;  /* 0x000077722e317816 */ /* 0x000fe200000000ff */
[----:B------:R-:W-:Y:S01]  /*23610*/  @P4 STG.E.U8 desc[UR6][R40.64], R44 ;  /* 0x0000002c28004986 */ /* 0x000fe2000c101106 */
[----:B------:R-:W-:-:S03]  /*23620*/  ULDC UR4, c[0x0][0x248] ;  /* 0x0000920000047ab9 */ /* 0x000fc60000000800 */
[----:B------:R-:W-:Y:S04]  /*23630*/  @P3 STG.E.U8 desc[UR6][R6.64], R48 ;  /* 0x0000003006003986 */ /* 0x000fe8000c101106 */
[----:B------:R0:W-:Y:S04]  /*23640*/  @P5 STG.E.U8 desc[UR6][R4.64], R49 ;  /* 0x0000003104005986 */ /* 0x0001e8000c101106 */
[----:B0-----:R-:W3:Y:S01]  /*23650*/  LDL.LU R49, [R1+0x660] ;  /* 0x0006600001317983 */ /* 0x001ee20000300800 */
[----:B------:R-:W-:-:S03]  /*23660*/  VIADD R4, R43, 0xf ;  /* 0x0000000f2b047836 */ /* 0x000fc60000000000 */
[----:B------:R-:W4:Y:S01]  /*23670*/  LDL.LU R43, [R1+0xc50] ;  /* 0x000c5000012b7983 */ /* 0x000f220000300800 */
[----:B------:R-:W-:Y:S01]  /*23680*/  VIADD R44, R45, UR4 ;  /* 0x000000042d2c7c36 */ /* 0x000fe20008000000 */
[----:B------:R-:W-:Y:S01]  /*23690*/  ISETP.LT.AND P3, PT, R51, UR10, !P2 ;  /* 0x0000000a33007c0c */ /* 0x000fe2000d761270 */
[----:B------:R-:W-:Y:S01]  /*236a0*/  ULDC UR4, c[0x0][0x248] ;  /* 0x0000920000047ab9 */ /* 0x000fe20000000800 */
[----:B------:R-:W-:Y:S01]  /*236b0*/  IADD3 R40, P2, R45, R60, RZ ;  /* 0x0000003c2d287210 */ /* 0x000fe20007f5e0ff */
[----:B------:R-:W-:Y:S01]  /*236c0*/  ULDC UR10, c[0x0][0x228] ;  /* 0x00008a00000a7ab9 */ /* 0x000fe20000000800 */
[----:B------:R-:W-:Y:S02]  /*236d0*/  SHF.R.S32.HI R45, RZ, 0x1f, R44 ;  /* 0x0000001fff2d7819 */ /* 0x000fe4000001142c */
[----:B------:R-:W-:Y:S02]  /*236e0*/  IADD3 R6, P5, R44, R0, RZ ;  /* 0x000000002c067210 */ /* 0x000fe40007fbe0ff */
[----:B------:R-:W-:Y:S01]  /*236f0*/  ISETP.LT.AND P4, PT, R55, UR12, !P1 ;  /* 0x0000000c37007c0c */ /* 0x000fe2000cf81270 */
[----:B------:R-:W-:Y:S01]  /*23700*/  IMAD.X R41, R42, 0x1, R61, P2 ;  /* 0x000000012a297824 */ /* 0x000fe200010e063d */
[----:B------:R-:W-:Y:S01]  /*23710*/  ISETP.GE.AND P2, PT, R4, UR8, PT ;  /* 0x0000000804007c0c */ /* 0x000fe2000bf46270 */
[----:B------:R-:W-:Y:S01]  /*23720*/  IMAD.X R7, R45, 0x1, R3, P5 ;  /* 0x000000012d077824 */ /* 0x000fe200028e0603 */
[----:B------:R-:W-:Y:S01]  /*23730*/  IADD3 R4, P5, R44, R56, RZ ;  /* 0x000000382c047210 */ /* 0x000fe20007fbe0ff */
[----:B------:R-:W-:Y:S01]  /*23740*/  ULDC UR8, c[0x0][0x228] ;  /* 0x00008a0000087ab9 */ /* 0x000fe20000000800 */
[----:B------:R-:W-:Y:S01]  /*23750*/  PRMT R46, R46, 0x7773, RZ ;  /* 0x000077732e2e7816 */ /* 0x000fe200000000ff */
[----:B------:R-:W-:-:S02]  /*23760*/  ULDC UR12, c[0x0][0x228] ;  /* 0x00008a00000c7ab9 */ /* 0x000fc40000000800 */
[----:B------:R-:W-:Y:S02]  /*23770*/  IMAD.X R5, R45, 0x1, R57, P5 ;  /* 0x000000012d057824 */ /* 0x000fe400028e0639 */
[----:B------:R-:W-:Y:S01]  /*23780*/  @P3 STG.E.U8 desc[UR6][R40.64], R46 ;  /* 0x0000002e28003986 */ /* 0x000fe2000c101106 */
[----:B---3--:R-:W-:Y:S01]  /*23790*/  ISETP.LT.AND P6, PT, R49, UR14, !P1 ;  /* 0x0000000e31007c0c */ /* 0x008fe2000cfc1270 */
[----:B------:R-:W-:Y:S01]  /*237a0*/  ULDC UR14, c[0x0][0x228] ;  /* 0x00008a00000e7ab9 */ /* 0x000fe20000000800 */
[C---:B----4-:R-:W-:Y:S02]  /*237b0*/  PRMT R42, R43.reuse, 0x7770, RZ ;  /* 0x000077702b2a7816 */ /* 0x050fe400000000ff */
[----:B------:R-:W-:-:S03]  /*237c0*/  PRMT R48, R43, 0x7771, RZ ;  /* 0x000077712b307816 */ /* 0x000fc600000000ff */
[----:B------:R-:W-:Y:S06]  /*237d0*/  @P4 STG.E.U8 desc[UR6][R6.64], R42 ;  /* 0x0000002a06004986 */ /* 0x000fec000c101106 */
[----:B------:R0:W-:Y:S04]  /*237e0*/  @P6 STG.E.U8 desc[UR6][R4.64], R48 ;  /* 0x0000003004006986 */ /* 0x0001e8000c101106 */
[----:B0-----:R-:W3:Y:S01]  /*237f0*/  LDL.LU R48, [R1+0x3cc] ;  /* 0x0003cc0001307983 */ /* 0x001ee20000300800 */
[----:B------:R-:W-:Y:S01]  /*23800*/  ISETP.LT.AND P3, PT, R50, UR8, !P1 ;  /* 0x0000000832007c0c */ /* 0x000fe2000cf61270 */
[----:B------:R-:W-:Y:S01]  /*23810*/  ULDC UR8, c[0x0][0x228] ;  /* 0x00008a0000087ab9 */ /* 0x000fe20000000800 */
[C---:B------:R-:W-:Y:S01]  /*23820*/  IADD3 R40, P6, R44.reuse, R58, RZ ;  /* 0x0000003a2c287210 */ /* 0x040fe20007fde0ff */
[C---:B------:R-:W-:Y:S01]  /*23830*/  VIADD R42, R44.reuse, UR4 ;  /* 0x000000042c2a7c36 */ /* 0x040fe20008000000 */
[----:B------:R-:W-:Y:S01]  /*23840*/  ISETP.LT.AND P1, PT, R51, UR10, !P1 ;  /* 0x0000000a33007c0c */ /* 0x000fe2000cf21270 */
[----:B------:R-:W-:Y:S01]  /*23850*/  ULDC UR10, c[0x0][0x228] ;  /* 0x00008a00000a7ab9 */ /* 0x000fe20000000800 */
[----:B------:R-:W-:Y:S01]  /*23860*/  ISETP.LT.AND P4, PT, R55, UR8, !P2 ;  /* 0x0000000837007c0c */ /* 0x000fe2000d781270 */
[----:B------:R-:W-:Y:S01]  /*23870*/  IMAD.X R41, R45, 0x1, R59, P6 ;  /* 0x000000012d297824 */ /* 0x000fe200030e063b */
[C---:B------:R-:W-:Y:S01]  /*23880*/  PRMT R46, R43.reuse, 0x7773, RZ ;  /* 0x000077732b2e7816 */ /* 0x040fe200000000ff */
[----:B------:R-:W-:Y:S01]  /*23890*/  ULDC UR8, c[0x0][0x228] ;  /* 0x00008a0000087ab9 */ /* 0x000fe20000000800 */
[----:B------:R-:W-:Y:S01]  /*238a0*/  IADD3 R6, P5, R44, R60, RZ ;  /* 0x0000003c2c067210 */ /* 0x000fe20007fbe0ff */
[----:B------:R-:W-:Y:S01]  /*238b0*/  ULDC UR4, c[0x0][0x22c] ;  /* 0x00008b0000047ab9 */ /* 0x000fe20000000800 */
[----:B------:R-:W-:-:S02]  /*238c0*/  PRMT R5, R43, 0x7772, RZ ;  /* 0x000077722b057816 */ /* 0x000fc400000000ff */
[----:B------:R-:W-:Y:S02]  /*238d0*/  SHF.R.S32.HI R43, RZ, 0x1f, R42 ;  /* 0x0000001fff2b7819 */ /* 0x000fe4000001142a */
[----:B------:R-:W-:Y:S01]  /*238e0*/  IADD3 R4, P6, R42, R0, RZ ;  /* 0x000000002a047210 */ /* 0x000fe20007fde0ff */
[----:B------:R-:W-:Y:S01]  /*238f0*/  IMAD.X R7, R45, 0x1, R61, P5 ;  /* 0x000000012d077824 */ /* 0x000fe200028e063d */
[----:B------:R0:W-:Y:S01]  /*23900*/  @P3 STG.E.U8 desc[UR6][R40.64], R5 ;  /* 0x0000000528003986 */ /* 0x0001e2000c101106 */
[----:B------:R-:W-:Y:S01]  /*23910*/  ISETP.LT.AND P5, PT, R49, UR8, !P2 ;  /* 0x0000000831007c0c */ /* 0x000fe2000d7a1270 */
[----:B------:R-:W-:Y:S02]  /*23920*/  ULDC UR8, c[0x0][0x228] ;  /* 0x00008a0000087ab9 */ /* 0x000fe40000000800 */
[----:B------:R1:W-:Y:S01]  /*23930*/  @P1 STG.E.U8 desc[UR6][R6.64], R46 ;  /* 0x0000002e06001986 */ /* 0x0003e2000c101106 */
[----:B0-----:R-:W-:Y:S01]  /*23940*/  IMAD.X R5, R43, 0x1, R3, P6 ;  /* 0x000000012b057824 */ /* 0x001fe200030e0603 */
[----:B--2---:R-:W-:-:S05]  /*23950*/  PRMT R40, R47, 0x7770, RZ ;  /* 0x000077702f287816 */ /* 0x004fca00000000ff */
[----:B------:R0:W-:Y:S01]  /*23960*/  @P4 STG.E.U8 desc[UR6][R4.64], R40 ;  /* 0x0000002804004986 */ /* 0x0001e2000c101106 */
[----:B------:R-:W-:Y:S01]  /*23970*/  ISETP.LT.AND P4, PT, R50, UR10, !P2 ;  /* 0x0000000a32007c0c */ /* 0x000fe2000d781270 */
[----:B------:R-:W-:Y:S01]  /*23980*/  ULDC UR10, c[0x0][0x228] ;  /* 0x00008a00000a7ab9 */ /* 0x000fe20000000800 */
[----:B------:R-:W-:Y:S01]  /*23990*/  ISETP.LT.AND P2, PT, R51, UR12, !P2 ;  /* 0x0000000c33007c0c */ /* 0x000fe2000d741270 */
[----:B------:R-:W-:Y:S01]  /*239a0*/  ULDC UR12, c[0x0][0x228] ;  /* 0x00008a00000c7ab9 */ /* 0x000fe20000000800 */
[C---:B-1----:R-:W-:Y:S02]  /*239b0*/  IADD3 R6, P6, R42.reuse, R58, RZ ;  /* 0x0000003a2a067210 */ /* 0x042fe40007fde0ff */
[----:B0-----:R-:W-:Y:S02]  /*239c0*/  IADD3 R40, P3, R42, R56, RZ ;  /* 0x000000382a287210 */ /* 0x001fe40007f7e0ff */
[----:B------:R-:W-:-:S03]  /*239d0*/  PRMT R44, R47, 0x7771, RZ ;  /* 0x000077712f2c7816 */ /* 0x000fc600000000ff */
[----:B------:R-:W-:Y:S01]  /*239e0*/  IMAD.X R41, R43, 0x1, R57, P3 ;  /* 0x000000012b297824 */ /* 0x000fe200018e0639 */
[----:B------:R-:W-:Y:S02]  /*239f0*/  IADD3 R4, P3, R42, R60, RZ ;  /* 0x0000003c2a047210 */ /* 0x000fe40007f7e0ff */
[C---:B------:R-:W-:Y:S02]  /*23a00*/  PRMT R45, R47.reuse, 0x7773, RZ ;  /* 0x000077732f2d7816 */ /* 0x040fe400000000ff */
[----:B------:R-:W-:Y:S01]  /*23a10*/  PRMT R47, R47, 0x7772, RZ ;  /* 0x000077722f2f7816 */ /* 0x000fe200000000ff */
[----:B------:R-:W-:Y:S01]  /*23a20*/  IMAD.X R5, R43, 0x1, R61, P3 ;  /* 0x000000012b057824 */ /* 0x000fe200018e063d */
[----:B------:R0:W-:Y:S01]  /*23a30*/  @P5 STG.E.U8 desc[UR6][R40.64], R44 ;  /* 0x0000002c28005986 */ /* 0x0001e2000c101106 */
[C---:B------:R-:W-:Y:S02]  /*23a40*/  PRMT R46, R36.reuse, 0x7772, RZ ;  /* 0x00007772242e7816 */ /* 0x040fe400000000ff */
[----:B0-----:R-:W-:Y:S01]  /*23a50*/  PRMT R44, R36, 0x7770, RZ ;  /* 0x00007770242c7816 */ /* 0x001fe200000000ff */
[----:B---3--:R-:W-:-:S05]  /*23a60*/  VIADD R7, R48, 0x10 ;  /* 0x0000001030077836 */ /* 0x008fca0000000000 */
[----:B------:R-:W-:Y:S01]  /*23a70*/  ISETP.GE.AND P1, PT, R7, UR4, PT ;  /* 0x0000000407007c0c */ /* 0x000fe2000bf26270 */
[----:B------:R-:W-:Y:S01]  /*23a80*/  ULDC UR4, c[0x0][0x248] ;  /* 0x0000920000047ab9 */ /* 0x000fe20000000800 */
[----:B------:R-:W-:Y:S02]  /*23a90*/  IMAD.X R7, R43, 0x1, R59, P6 ;  /* 0x000000012b077824 */ /* 0x000fe400030e063b */
[----:B------:R-:W-:Y:S01]  /*23aa0*/  VIADD R42, R42, UR4 ;  /* 0x000000042a2a7c36 */ /* 0x000fe20008000000 */
[----:B------:R-:W-:Y:S01]  /*23ab0*/  ISETP.LT.AND P3, PT, R49, UR10, !P1 ;  /* 0x0000000a31007c0c */ /* 0x000fe2000cf61270 */
[----:B------:R-:W-:Y:S01]  /*23ac0*/  ULDC UR4, c[0x0][0x22c] ;  /* 0x00008b0000047ab9 */ /* 0x000fe20000000800 */
[----:B------:R0:W-:Y:S01]  /*23ad0*/  @P4 STG.E.U8 desc[UR6][R6.64], R47 ;  /* 0x0000002f06004986 */ /* 0x0001e2000c101106 */
[----:B------:R-:W-:Y:S01]  /*23ae0*/  ISETP.LT.AND P4, PT, R55, UR8, !P1 ;  /* 0x0000000837007c0c */ /* 0x000fe2000cf81270 */
[----:B------:R-:W-:Y:S01]  /*23af0*/  ULDC UR10, c[0x0][0x228] ;  /* 0x00008a00000a7ab9 */ /* 0x000fe20000000800 */
[----:B------:R-:W-:-:S02]  /*23b00*/  SHF.R.S32.HI R43, RZ, 0x1f, R42 ;  /* 0x0000001fff2b7819 */ /* 0x000fc4000001142a */
[----:B------:R-:W-:Y:S01]  /*23b10*/  IADD3 R40, P6, R42, R0, RZ ;  /* 0x000000002a287210 */ /* 0x000fe20007fde0ff */
[----:B------:R1:W-:Y:S01]  /*23b20*/  @P2 STG.E.U8 desc[UR6][R4.64], R45 ;  /* 0x0000002d04002986 */ /* 0x0003e2000c101106 */
[----:B------:R-:W-:Y:S01]  /*23b30*/  ISETP.LT.AND P5, PT, R50, UR12, !P1 ;  /* 0x0000000c32007c0c */ /* 0x000fe2000cfa1270 */
[----:B------:R-:W-:Y:S01]  /*23b40*/  ULDC UR12, c[0x0][0x228] ;  /* 0x00008a00000c7ab9 */ /* 0x000fe20000000800 */
[----:B------:R-:W-:Y:S01]  /*23b50*/  ULDC UR8, c[0x0][0x22c] ;  /* 0x00008b0000087ab9 */ /* 0x000fe20000000800 */
[----:B------:R-:W-:Y:S02]  /*23b60*/  IMAD.X R41, R43, 0x1, R3, P6 ;  /* 0x000000012b297824 */ /* 0x000fe400030e0603 */
[----:B0-----:R-:W-:Y:S01]  /*23b70*/  VIADD R7, R48, 0x11 ;  /* 0x0000001130077836 */ /* 0x001fe20000000000 */
[C---:B------:R-:W-:Y:S01]  /*23b80*/  IADD3 R6, P6, R42.reuse, R58, RZ ;  /* 0x0000003a2a067210 */ /* 0x040fe20007fde0ff */
[----:B------:R-:W2:Y:S01]  /*23b90*/  LDL.LU R47, [R1+0x3c] ;  /* 0x00003c00012f7983 */ /* 0x000ea20000300800 */
[----:B-1----:R-:W-:-:S02]  /*23ba0*/  IADD3 R4, P2, R42, R56, RZ ;  /* 0x000000382a047210 */ /* 0x002fc40007f5e0ff */
[----:B------:R-:W-:-:S03]  /*23bb0*/  PRMT R45, R36, 0x7771, RZ ;  /* 0x00007771242d7816 */ /* 0x000fc600000000ff */
[----:B------:R-:W-:Y:S01]  /*23bc0*/  IMAD.X R5, R43, 0x1, R57, P2 ;  /* 0x000000012b057824 */ /* 0x000fe200010e0639 */
[----:B------:R-:W-:Y:S01]  /*23bd0*/  ISETP.GE.AND P2, PT, R7, UR4, PT ;  /* 0x0000000407007c0c */ /* 0x000fe2000bf46270 */
[----:B------:R-:W-:Y:S01]  /*23be0*/  IMAD.X R7, R43, 0x1, R59, P6 ;  /* 0x000000012b077824 */ /* 0x000fe200030e063b */
[----:B------:R-:W-:Y:S01]  /*23bf0*/  @P4 STG.E.U8 desc[UR6][R40.64], R44 ;  /* 0x0000002c28004986 */ /* 0x000fe2000c101106 */
[----:B------:R-:W-:-:S03]  /*23c00*/  ULDC UR4, c[0x0][0x248] ;  /* 0x0000920000047ab9 */ /* 0x000fc60000000800 */
[----:B------:R-:W-:Y:S04]  /*23c10*/  @P3 STG.E.U8 desc[UR6][R4.64], R45 ;  /* 0x0000002d04003986 */ /* 0x000fe8000c101106 */
[----:B------:R0:W-:Y:S04]  /*23c20*/  @P5 STG.E.U8 desc[UR6][R6.64], R46 ;  /* 0x0000002e06005986 */ /* 0x0001e8000c101106 */
[----:B0-----:R-:W3:Y:S01]  /*23c30*/  LDL.LU R46, [R1+0x30] ;  /* 0x00003000012e7983 */ /* 0x001ee20000300800 */
[----:B------:R-:W-:Y:S01]  /*23c40*/  VIADD R44, R42, UR4 ;  /* 0x000000042a2c7c36 */ /* 0x000fe20008000000 */
[----:B------:R-:W-:-:S02]  /*23c50*/  ISETP.LT.AND P3, PT, R51, UR10, !P1 ;  /* 0x0000000a33007c0c */ /* 0x000fc4000cf61270 */
[----:B------:R-:W-:Y:S02]  /*23c60*/  IADD3 R40, P6, R42, R60, RZ ;  /* 0x0000003c2a287210 */ /* 0x000fe40007fde0ff */
[----:B------:R-:W-:Y:S01]  /*23c70*/  ISETP.LT.AND P4, PT, R55, UR12, !P2 ;  /* 0x0000000c37007c0c */ /* 0x000fe2000d781270 */
[----:B------:R-:W-:Y:S01]  /*23c80*/  VIADD R7, R48, 0x12 ;  /* 0x0000001230077836 */ /* 0x000fe20000000000 */
[----:B------:R-:W-:Y:S01]  /*23c90*/  SHF.R.S32.HI R42, RZ, 0x1f, R44 ;  /* 0x0000001fff2a7819 */ /* 0x000fe2000001142c */
[----:B------:R-:W-:Y:S01]  /*23ca0*/  ULDC UR4, c[0x0][0x248] ;  /* 0x0000920000047ab9 */ /* 0x000fe20000000800 */
[----:B------:R-:W-:Y:S01]  /*23cb0*/  IADD3 R4, P1, R44, R0, RZ ;  /* 0x000000002c047210 */ /* 0x000fe20007f3e0ff */
[----:B------:R-:W-:Y:S01]  /*23cc0*/  IMAD.X R41, R43, 0x1, R61, P6 ;  /* 0x000000012b297824 */ /* 0x000fe200030e063d */
[----:B------:R-:W-:Y:S01]  /*23cd0*/  ISETP.LT.AND P5, PT, R49, UR14, !P2 ;  /* 0x0000000e31007c0c */ /* 0x000fe2000d7a1270 */
[----:B------:R-:W-:Y:S01]  /*23ce0*/  ULDC UR10, c[0x0][0x228] ;  /* 0x00008a00000a7ab9 */ /* 0x000fe20000000800 */
[----:B------:R-:W-:Y:S01]  /*23cf0*/  PRMT R45, R36, 0x7773, RZ ;  /* 0x00007773242d7816 */ /* 0x000fe200000000ff */
[----:B------:R-:W-:Y:S01]  /*23d00*/  IMAD.X R5, R42, 0x1, R3, P1 ;  /* 0x000000012a057824 */ /* 0x000fe200008e0603 */
[----:B------:R-:W-:Y:S01]  /*23d10*/  IADD3 R6, P6, R44, R56, RZ ;  /* 0x000000382c067210 */ /* 0x000fe20007fde0ff */
[----:B------:R-:W-:Y:S01]  /*23d20*/  ULDC UR12, c[0x0][0x228] ;  /* 0x00008a00000c7ab9 */ /* 0x000fe20000000800 */
[----:B------:R-:W-:Y:S01]  /*23d30*/  ISETP.GE.AND P1, PT, R7, UR8, PT ;  /* 0x0000000807007c0c */ /* 0x000fe2000bf26270 */
[----:B------:R-:W-:Y:S01]  /*23d40*/  ULDC UR8, c[0x0][0x228] ;  /* 0x00008a0000087ab9 */ /* 0x000fe20000000800 */
[----:B------:R-:W-:Y:S01]  /*23d50*/  PRMT R36, R32, 0x7770, RZ ;  /* 0x0000777020247816 */ /* 0x000fe200000000ff */
[----:B------:R0:W-:Y:S01]  /*23d60*/  @P3 STG.E.U8 desc[UR6][R40.64], R45 ;  /* 0x0000002d28003986 */ /* 0x0001e2000c101106 */
[----:B------:R-:W-:Y:S01]  /*23d70*/  ISETP.LT.AND P3, PT, R50, UR8, !P2 ;  /* 0x0000000832007c0c */ /* 0x000fe2000d761270 */
[----:B------:R-:W-:Y:S01]  /*23d80*/  IMAD.X R7, R42, 0x1, R57, P6 ;  /* 0x000000012a077824 */ /* 0x000fe200030e0639 */
[----:B------:R-:W-:Y:S01]  /*23d90*/  PRMT R43, R32, 0x7771, RZ ;  /* 0x00007771202b7816 */ /* 0x000fe200000000ff */
[----:B------:R1:W-:Y:S01]  /*23da0*/  @P4 STG.E.U8 desc[UR6][R4.64], R36 ;  /* 0x0000002404004986 */ /* 0x0003e2000c101106 */
[----:B------:R-:W-:Y:S01]  /*23db0*/  ULDC UR8, c[0x0][0x228] ;  /* 0x00008a0000087ab9 */ /* 0x000fe20000000800 */
[----:B------:R-:W-:Y:S01]  /*23dc0*/  ISETP.LT.AND P4, PT, R55, UR10, !P1 ;  /* 0x0000000a37007c0c */ /* 0x000fe2000cf81270 */
[----:B------:R-:W-:Y:S01]  /*23dd0*/  ULDC UR10, c[0x0][0x228] ;  /* 0x00008a00000a7ab9 */ /* 0x000fe20000000800 */
[----:B------:R-:W-:Y:S01]  /*23de0*/  ISETP.LT.AND P2, PT, R51, UR8, !P2 ;  /* 0x0000000833007c0c */ /* 0x000fe2000d741270 */
[----:B------:R4:W-:Y:S01]  /*23df0*/  @P5 STG.E.U8 desc[UR6][R6.64], R43 ;  /* 0x0000002b06005986 */ /* 0x0009e2000c101106 */
[----:B------:R-:W-:Y:S01]  /*23e00*/  ULDC UR8, c[0x0][0x228] ;  /* 0x00008a0000087ab9 */ /* 0x000fe20000000800 */
[----:B------:R-:W-:Y:S01]  /*23e10*/  ULDC UR14, c[0x0][0x228] ;  /* 0x00008a00000e7ab9 */ /* 0x000fe20000000800 */
[C---:B0-----:R-:W-:Y:S01]  /*23e20*/  IADD3 R40, P6, R44.reuse, R58, RZ ;  /* 0x0000003a2c287210 */ /* 0x041fe20007fde0ff */
[C---:B-1----:R-:W-:Y:S01]  /*23e30*/  VIADD R36, R44.reuse, UR4 ;  /* 0x000000042c247c36 */ /* 0x042fe20008000000 */
[----:B------:R-:W-:-:S03]  /*23e40*/  IADD3 R4, P5, R44, R60, RZ ;  /* 0x0000003c2c047210 */ /* 0x000fc60007fbe0ff */
[----:B------:R-:W-:Y:S01]  /*23e50*/  IMAD.X R41, R42, 0x1, R59, P6 ;  /* 0x000000012a297824 */ /* 0x000fe200030e063b */
[----:B------:R-:W-:Y:S01]  /*23e60*/  ULDC UR4, c[0x0][0x228] ;  /* 0x00008a0000047ab9 */ /* 0x000fe20000000800 */
[----:B----4-:R-:W-:Y:S02]  /*23e70*/  PRMT R7, R32, 0x7772, RZ ;  /* 0x0000777220077816 */ /* 0x010fe400000000ff */
[----:B------:R-:W-:Y:S02]  /*23e80*/  SHF.R.S32.HI R43, RZ, 0x1f, R36 ;  /* 0x0000001fff2b7819 */ /* 0x000fe40000011424 */
[----:B------:R-:W-:Y:S01]  /*23e90*/  IADD3 R6, P6, R36, R0, RZ ;  /* 0x0000000024067210 */ /* 0x000fe20007fde0ff */
[----:B------:R-:W-:Y:S01]  /*23ea0*/  IMAD.X R5, R42, 0x1, R61, P5 ;  /* 0x000000012a057824 */ /* 0x000fe200028e063d */
[----:B------:R-:W-:Y:S01]  /*23eb0*/  PRMT R42, R32, 0x7773, RZ ;  /* 0x00007773202a7816 */ /* 0x000fe200000000ff */
[----:B------:R0:W-:Y:S01]  /*23ec0*/  @P3 STG.E.U8 desc[UR6][R40.64], R7 ;  /* 0x0000000728003986 */ /* 0x0001e2000c101106 */
[----:B------:R-:W-:-:S02]  /*23ed0*/  PRMT R32, R37, 0x7770, RZ ;  /* 0x0000777025207816 */ /* 0x000fc400000000ff */
[----:B------:R-:W-:Y:S01]  /*23ee0*/  ISETP.LT.AND P3, PT, R49, UR4, !P1 ;  /* 0x0000000431007c0c */ /* 0x000fe2000cf61270 */
[----:B------:R1:W-:Y:S01]  /*23ef0*/  @P2 STG.E.U8 desc[UR6][R4.64], R42 ;  /* 0x0000002a04002986 */ /* 0x0003e2000c101106 */
[----:B------:R-:W-:Y:S01]  /*23f00*/  ULDC UR4, c[0x0][0x22c] ;  /* 0x00008b0000047ab9 */ /* 0x000fe20000000800 */
[----:B0-----:R-:W-:Y:S01]  /*23f10*/  IMAD.X R7, R43, 0x1, R3, P6 ;  /* 0x000000012b077824 */ /* 0x001fe200030e0603 */
[----:B------:R-:W-:-:S04]  /*23f20*/  IADD3 R40, P2, R36, R56, RZ ;  /* 0x0000003824287210 */ /* 0x000fc80007f5e0ff */
[----:B------:R0:W-:Y:S01]  /*23f30*/  @P4 STG.E.U8 desc[UR6][R6.64], R32 ;  /* 0x0000002006004986 */ /* 0x0001e2000c101106 */
[----:B------:R-:W-:Y:S01]  /*23f40*/  ISETP.LT.AND P4, PT, R50, UR8, !P1 ;  /* 0x0000000832007c0c */ /* 0x000fe2000cf81270 */
[----:B-1----:R-:W-:Y:S01]  /*23f50*/  VIADD R5, R48, 0x13 ;  /* 0x0000001330057836 */ /* 0x002fe20000000000 */
[C---:B------:R-:W-:Y:S01]  /*23f60*/  IADD3 R4, P5, R36.reuse, R58, RZ ;  /* 0x0000003a24047210 */ /* 0x040fe20007fbe0ff */
[----:B------:R-:W-:Y:S01]  /*23f70*/  IMAD.X R41, R43, 0x1, R57, P2 ;  /* 0x000000012b297824 */ /* 0x000fe200010e0639 */
[----:B------:R-:W-:Y:S01]  /*23f80*/  ISETP.LT.AND P1, PT, R51, UR10, !P1 ;  /* 0x0000000a33007c0c */ /* 0x000fe2000cf21270 */
[----:B------:R-:W-:Y:S01]  /*23f90*/  ULDC UR8, c[0x0][0x228] ;  /* 0x00008a0000087ab9 */ /* 0x000fe20000000800 */
[----:B------:R-:W-:Y:S01]  /*23fa0*/  PRMT R42, R37, 0x7771, RZ ;  /* 0x00007771252a7816 */ /* 0x000fe200000000ff */
[----:B------:R-:W-:Y:S01]  /*23fb0*/  ULDC UR10, c[0x0][0x228] ;  /* 0x00008a00000a7ab9 */ /* 0x000fe20000000800 */
[----:B------:R-:W-:Y:S01]  /*23fc0*/  ISETP.GE.AND P2, PT, R5, UR4, PT ;  /* 0x0000000405007c0c */ /* 0x000fe2000bf46270 */
[----:B------:R-:W-:Y:S01]  /*23fd0*/  IMAD.X R5, R43, 0x1, R59, P5 ;  /* 0x000000012b057824 */ /* 0x000fe200028e063b */
[----:B------:R-:W-:Y:S01]  /*23fe0*/  ULDC UR4, c[0x0][0x248] ;  /* 0x0000920000047ab9 */ /* 0x000fe20000000800 */
[----:B0-----:R-:W-:-:S02]  /*23ff0*/  IADD3 R6, P6, R36, R60, RZ ;  /* 0x0000003c24067210 */ /* 0x001fc40007fde0ff */
[C---:B------:R-:W-:Y:S01]  /*24000*/  PRMT R32, R37.reuse, 0x7772, RZ ;  /* 0x0000777225207816 */ /* 0x040fe200000000ff */
[----:B------:R0:W-:Y:S01]  /*24010*/  @P3 STG.E.U8 desc[UR6][R40.64], R42 ;  /* 0x0000002a28003986 */ /* 0x0001e2000c101106 */
[----:B------:R-:W-:Y:S01]  /*24020*/  PRMT R37, R37, 0x7773, RZ ;  /* 0x0000777325257816 */ /* 0x000fe200000000ff */
[----:B------:R-:W-:Y:S02]  /*24030*/  IMAD.X R7, R43, 0x1, R61, P6 ;  /* 0x000000012b077824 */ /* 0x000fe400030e063d */
[----:B------:R1:W-:Y:S01]  /*24040*/  @P4 STG.E.U8 desc[UR6][R4.64], R32 ;  /* 0x0000002004004986 */ /* 0x0003e2000c101106 */
[----:B------:R-:W-:Y:S01]  /*24050*/  ISETP.LT.AND P4, PT, R55, UR8, !P2 ;  /* 0x0000000837007c0c */ /* 0x000fe2000d781270 */
[----:B------:R-:W-:Y:S01]  /*24060*/  ULDC UR8, c[0x0][0x22c] ;  /* 0x00008b0000087ab9 */ /* 0x000fe20000000800 */
[----:B0-----:R-:W-:Y:S01]  /*24070*/  VIADD R41, R36, UR4 ;  /* 0x0000000424297c36 */ /* 0x001fe20008000000 */
[----:B------:R0:W-:Y:S01]  /*24080*/  @P1 STG.E.U8 desc[UR6][R6.64], R37 ;  /* 0x0000002506001986 */ /* 0x0001e2000c101106 */
[----:B------:R-:W-:Y:S01]  /*24090*/  ISETP.LT.AND P1, PT, R49, UR10, !P2 ;  /* 0x0000000a31007c0c */ /* 0x000fe2000d721270 */
[----:B------:R-:W-:Y:S01]  /*240a0*/  ULDC UR4, c[0x0][0x22c] ;  /* 0x00008b0000047ab9 */ /* 0x000fe20000000800 */
[----:B------:R-:W-:Y:S01]  /*240b0*/  ISETP.LT.AND P5, PT, R50, UR12, !P2 ;  /* 0x0000000c32007c0c */ /* 0x000fe2000d7a1270 */
[----:B------:R-:W-:Y:S01]  /*240c0*/  ULDC UR10, c[0x0][0x228] ;  /* 0x00008a00000a7ab9 */ /* 0x000fe20000000800 */
[----:B-1----:R-:W-:Y:S01]  /*240d0*/  SHF.R.S32.HI R32, RZ, 0x1f, R41 ;  /* 0x0000001fff207819 */ /* 0x002fe20000011429 */
[----:B------:R-:W-:Y:S01]  /*240e0*/  ULDC UR12, c[0x0][0x228] ;  /* 0x00008a00000c7ab9 */ /* 0x000fe20000000800 */
[----:B------:R-:W-:-:S02]  /*240f0*/  IADD3 R4, P6, R41, R0, RZ ;  /* 0x0000000029047210 */ /* 0x000fc40007fde0ff */
[----:B------:R-:W-:Y:S02]  /*24100*/  PRMT R40, R33, 0x7770, RZ ;  /* 0x0000777021287816 */ /* 0x000fe400000000ff */
[C---:B0-----:R-:W-:Y:S01]  /*24110*/  IADD3 R6, P3, R41.reuse, R56, RZ ;  /* 0x0000003829067210 */ /* 0x041fe20007f7e0ff */
[----:B------:R-:W-:Y:S02]  /*24120*/  VIADD R37, R48, 0x14 ;  /* 0x0000001430257836 */ /* 0x000fe40000000000 */
[C---:B------:R-:W-:Y:S01]  /*24130*/  IMAD.X R5, R32.reuse, 0x1, R3, P6 ;  /* 0x0000000120057824 */ /* 0x040fe200030e0603 */
[----:B------:R-:W-:Y:S01]  /*24140*/  IADD3 R36, P6, R41, R58, RZ ;  /* 0x0000003a29247210 */ /* 0x000fe20007fde0ff */
[C---:B------:R-:W-:Y:S01]  /*24150*/  IMAD.X R7, R32.reuse, 0x1, R57, P3 ;  /* 0x0000000120077824 */ /* 0x040fe200018e0639 */
[----:B------:R-:W-:Y:S01]  /*24160*/  ISETP.GE.AND P3, PT, R37, UR4, PT ;  /* 0x0000000425007c0c */ /* 0x000fe2000bf66270 */
[----:B------:R-:W-:Y:S01]  /*24170*/  ULDC UR4, c[0x0][0x248] ;  /* 0x0000920000047ab9 */ /* 0x000fe20000000800 */
[C---:B------:R-:W-:Y:S01]  /*24180*/  PRMT R42, R33.reuse, 0x7771, RZ ;  /* 0x00007771212a7816 */ /* 0x040fe200000000ff */
[----:B------:R-:W-:Y:S01]  /*24190*/  IMAD.X R37, R32, 0x1, R59, P6 ;  /* 0x0000000120257824 */ /* 0x000fe200030e063b */
[----:B------:R-:W-:Y:S01]  /*241a0*/  PRMT R43, R33, 0x7772, RZ ;  /* 0x00007772212b7816 */ /* 0x000fe200000000ff */
[----:B------:R0:W-:Y:S01]  /*241b0*/  @P4 STG.E.U8 desc[UR6][R4.64], R40 ;  /* 0x0000002804004986 */ /* 0x0001e2000c101106 */
[----:B------:R-:W-:Y:S01]  /*241c0*/  ISETP.LT.AND P2, PT, R51, UR10, !P2 ;  /* 0x0000000a33007c0c */ /* 0x000fe2000d741270 */
[----:B------:R-:W-:-:S02]  /*241d0*/  ULDC UR10, c[0x0][0x228] ;  /* 0x00008a00000a7ab9 */ /* 0x000fc40000000800 */
[----:B------:R1:W-:Y:S04]  /*241e0*/  @P1 STG.E.U8 desc[UR6][R6.64], R42 ;  /* 0x0000002a06001986 */ /* 0x0003e8000c101106 */
[----:B------:R4:W-:Y:S01]  /*241f0*/  @P5 STG.E.U8 desc[UR6][R36.64], R43 ;  /* 0x0000002b24005986 */ /* 0x0009e2000c101106 */
[C---:B0-----:R-:W-:Y:S01]  /*24200*/  VIADD R40, R41.reuse, UR4 ;  /* 0x0000000429287c36 */ /* 0x041fe20008000000 */
[----:B------:R-:W-:Y:S01]  /*24210*/  IADD3 R4, P6, R41, R60, RZ ;  /* 0x0000003c29047210 */ /* 0x000fe20007fde0ff */
[----:B------:R-:W-:-:S03]  /*24220*/  ULDC UR4, c[0x0][0x248] ;  /* 0x0000920000047ab9 */ /* 0x000fc60000000800 */
[----:B-1----:R-:W-:Y:S02]  /*24230*/  IADD3 R6, P1, R40, R0, RZ ;  /* 0x0000000028067210 */ /* 0x002fe40007f3e0ff */
[----:B----4-:R-:W-:Y:S01]  /*24240*/  SHF.R.S32.HI R36, RZ, 0x1f, R40 ;  /* 0x0000001fff247819 */ /* 0x010fe20000011428 */
[----:B------:R-:W-:Y:S01]  /*24250*/  VIADD R37, R48, 0x15 ;  /* 0x0000001530257836 */ /* 0x000fe20000000000 */
[----:B------:R-:W-:Y:S01]  /*24260*/  ISETP.LT.AND P4, PT, R55, UR12, !P3 ;  /* 0x0000000c37007c0c */ /* 0x000fe2000df81270 */
[----:B------:R-:W-:Y:S02]  /*24270*/  IMAD.X R5, R32, 0x1, R61, P6 ;  /* 0x0000000120057824 */ /* 0x000fe400030e063d */
[----:B------:R-:W-:Y:S01]  /*24280*/  IMAD.X R7, R36, 0x1, R3, P1 ;  /* 0x0000000124077824 */ /* 0x000fe200008e0603 */
[----:B------:R-:W-:Y:S01]  /*24290*/  ISETP.GE.AND P1, PT, R37, UR8, PT ;  /* 0x0000000825007c0c */ /* 0x000fe2000bf26270 */
[----:B------:R-:W-:Y:S01]  /*242a0*/  ULDC UR8, c[0x0][0x228] ;  /* 0x00008a0000087ab9 */ /* 0x000fe20000000800 */
[----:B------:R-:W-:Y:S01]  /*242b0*/  ISETP.LT.AND P5, PT, R49, UR14, !P3 ;  /* 0x0000000e31007c0c */ /* 0x000fe2000dfa1270 */
[----:B------:R-:W-:Y:S01]  /*242c0*/  ULDC UR12, c[0x0][0x228] ;  /* 0x00008a00000c7ab9 */ /* 0x000fe20000000800 */
[----:B------:R-:W-:Y:S01]  /*242d0*/  PRMT R37, R33, 0x7773, RZ ;  /* 0x0000777321257816 */ /* 0x000fe200000000ff */
[----:B------:R-:W-:Y:S01]  /*242e0*/  ULDC UR14, c[0x0][0x228] ;  /* 0x00008a00000e7ab9 */ /* 0x000fe20000000800 */
[----:B------:R-:W-:-:S02]  /*242f0*/  IADD3 R32, P6, R40, R56, RZ ;  /* 0x0000003828207210 */ /* 0x000fc40007fde0ff */
[----:B------:R-:W-:Y:S01]  /*24300*/  PRMT R41, R38, 0x7770, RZ ;  /* 0x0000777026297816 */ /* 0x000fe200000000ff */
[----:B------:R0:W-:Y:S01]  /*24310*/  @P2 STG.E.U8 desc[UR6][R4.64], R37 ;  /* 0x0000002504002986 */ /* 0x0001e2000c101106 */
[----:B------:R-:W-:Y:S01]  /*24320*/  ISETP.LT.AND P2, PT, R50, UR8, !P3 ;  /* 0x0000000832007c0c */ /* 0x000fe2000df41270 */
[----:B------:R-:W-:Y:S01]  /*24330*/  IMAD.X R33, R36, 0x1, R57, P6 ;  /* 0x0000000124217824 */ /* 0x000fe200030e0639 */
[----:B------:R-:W-:Y:S01]  /*24340*/  PRMT R42, R38, 0x7771, RZ ;  /* 0x00007771262a7816 */ /* 0x000fe200000000ff */
[----:B------:R-:W-:Y:S01]  /*24350*/  ULDC UR8, c[0x0][0x228] ;  /* 0x00008a0000087ab9 */ /* 0x000fe20000000800 */
[----:B------:R1:W-:Y:S01]  /*24360*/  @P4 STG.E.U8 desc[UR6][R6.64], R41 ;  /* 0x0000002906004986 */ /* 0x0003e2000c101106 */
[----:B------:R-:W-:Y:S01]  /*24370*/  ISETP.LT.AND P3, PT, R51, UR10, !P3 ;  /* 0x0000000a33007c0c */ /* 0x000fe2000df61270 */
[----:B------:R-:W-:Y:S01]  /*24380*/  ULDC UR10, c[0x0][0x228] ;  /* 0x00008a00000a7ab9 */ /* 0x000fe20000000800 */
[----:B------:R-:W-:Y:S02]  /*24390*/  ISETP.LT.AND P4, PT, R55, UR8, !P1 ;  /* 0x0000000837007c0c */ /* 0x000fe4000cf81270 */
[C---:B0-----:R-:W-:Y:S01]  /*243a0*/  IADD3 R4, P6, R40.reuse, R58, RZ ;  /* 0x0000003a28047210 */ /* 0x041fe20007fde0ff */
[C---:B------:R-:W-:Y:S01]  /*243b0*/  VIADD R37, R40.reuse, UR4 ;  /* 0x0000000428257c36 */ /* 0x040fe20008000000 */
[----:B------:R0:W-:Y:S01]  /*243c0*/  @P5 STG.E.U8 desc[UR6][R32.64], R42 ;  /* 0x0000002a20005986 */ /* 0x0001e2000c101106 */
[----:B------:R-:W-:Y:S01]  /*243d0*/  ULDC UR4, c[0x0][0x228] ;  /* 0x00008a0000047ab9 */ /* 0x000fe20000000800 */
[----:B------:R-:W-:Y:S01]  /*243e0*/  ULDC UR8, c[0x0][0x228] ;  /* 0x00008a0000087ab9 */ /* 0x000fe20000000800 */
[----:B-1----:R-:W-:Y:S01]  /*243f0*/  IADD3 R6, P5, R40, R60, RZ ;  /* 0x0000003c28067210 */ /* 0x002fe20007fbe0ff */
[----:B------:R-:W-:Y:S01]  /*24400*/  IMAD.X R5, R36, 0x1, R59, P6 ;  /* 0x0000000124057824 */ /* 0x000fe200030e063b */
[----:B------:R-:W-:-:S02]  /*24410*/  SHF.R.S32.HI R40, RZ, 0x1f, R37 ;  /* 0x0000001fff287819 */ /* 0x000fc40000011425 */
[----:B0-----:R-:W-:Y:S02]  /*24420*/  PRMT R33, R38, 0x7772, RZ ;  /* 0x0000777226217816 */ /* 0x001fe400000000ff */
[----:B------:R-:W-:Y:S01]  /*24430*/  IADD3 R32, P6, R37, R0, RZ ;  /* 0x0000000025207210 */ /* 0x000fe20007fde0ff */
[----:B------:R-:W-:Y:S01]  /*24440*/  IMAD.X R7, R36, 0x1, R61, P5 ;  /* 0x0000000124077824 */ /* 0x000fe200028e063d */
[----:B------:R-:W-:Y:S01]  /*24450*/  PRMT R38, R38, 0x7773, RZ ;  /* 0x0000777326267816 */ /* 0x000fe200000000ff */
        /* <DEDUP_REMOVED lines=9> */
[----:B------:R-:W-:Y:S01]  /*244f0*/  ISETP.LT.AND P1, PT, R51, UR10, !P1 ;  /* 0x0000000a33007c0c */ /* 0x000fe2000cf21270 */
[----:B------:R-:W-:Y:S01]  /*24500*/  ULDC UR8, c[0x0][0x228] ;  /* 0x00008a0000087ab9 */ /* 0x000fe20000000800 */
[C---:B------:R-:W-:Y:S01]  /*24510*/  IADD3 R6, P5, R37.reuse, R58, RZ ;  /* 0x0000003a25067210 */ /* 0x040fe20007fbe0ff */
[----:B------:R-:W-:Y:S01]  /*24520*/  ULDC UR10, c[0x0][0x228] ;  /* 0x00008a00000a7ab9 */ /* 0x000fe20000000800 */
[C---:B0-----:R-:W-:Y:S02]  /*24530*/  IADD3 R4, P2, R37.reuse, R56, RZ ;  /* 0x0000003825047210 */ /* 0x041fe40007f5e0ff */
[----:B------:R-:W-:Y:S02]  /*24540*/  IADD3 R32, P6, R37, R60, RZ ;  /* 0x0000003c25207210 */ /* 0x000fe40007fde0ff */
[----:B------:R-:W-:Y:S01]  /*24550*/  PRMT R38, R34, 0x7771, RZ ;  /* 0x0000777122267816 */ /* 0x000fe200000000ff */
[C---:B------:R-:W-:Y:S01]  /*24560*/  IMAD.X R5, R40.reuse, 0x1, R57, P2 ;  /* 0x0000000128057824 */ /* 0x040fe200010e0639 */
[----:B------:R-:W-:Y:S01]  /*24570*/  ISETP.GE.AND P2, PT, R7, UR4, PT ;  /* 0x0000000407007c0c */ /* 0x000fe2000bf46270 */
[----:B------:R-:W-:Y:S01]  /*24580*/  IMAD.X R7, R40, 0x1, R59, P5 ;  /* 0x0000000128077824 */ /* 0x000fe200028e063b */
[----:B------:R-:W-:Y:S01]  /*24590*/  PRMT R36, R34, 0x7772, RZ ;  /* 0x0000777222247816 */ /* 0x000fe200000000ff */
[----:B------:R-:W-:Y:S01]  /*245a0*/  IMAD.X R33, R40, 0x1, R61, P6 ;  /* 0x0000000128217824 */ /* 0x000fe200030e063d */
[----:B------:R-:W-:Y:S01]  /*245b0*/  PRMT R34, R34, 0x7773, RZ ;  /* 0x0000777322227816 */ /* 0x000fe200000000ff */
[----:B------:R-:W-:Y:S01]  /*245c0*/  @P3 STG.E.U8 desc[UR6][R4.64], R38 ;  /* 0x0000002604003986 */ /* 0x000fe2000c101106 */
[----:B------:R-:W-:-:S03]  /*245d0*/  ULDC UR4, c[0x0][0x248] ;  /* 0x0000920000047ab9 */ /* 0x000fc60000000800 */
[----:B------:R-:W-:Y:S04]  /*245e0*/  @P4 STG.E.U8 desc[UR6][R6.64], R36 ;  /* 0x0000002406004986 */ /* 0x000fe8000c101106 */
[----:B------:R0:W-:Y:S01]  /*245f0*/  @P1 STG.E.U8 desc[UR6][R32.64], R34 ;  /* 0x0000002220001986 */ /* 0x0001e2000c101106 */
[----:B------:R-:W-:Y:S01]  /*24600*/  ISETP.LT.AND P1, PT, R55, UR8, !P2 ;  /* 0x0000000837007c0c */ /* 0x000fe2000d721270 */
[----:B------:R-:W-:Y:S01]  /*24610*/  VIADD R40, R48, 0x17 ;  /* 0x0000001730287836 */ /* 0x000fe20000000000 */
[----:B------:R-:W-:Y:S01]  /*24620*/  ISETP.LT.AND P4, PT, R49, UR10, !P2 ;  /* 0x0000000a31007c0c */ /* 0x000fe2000d781270 */
[----:B------:R-:W-:Y:S01]  /*24630*/  ULDC UR10, c[0x0][0x228] ;  /* 0x00008a00000a7ab9 */ /* 0x000fe20000000800 */
[----:B------:R-:W-:Y:S01]  /*24640*/  ISETP.LT.AND P6, PT, R50, UR12, !P2 ;  /* 0x0000000c32007c0c */ /* 0x000fe2000d7c1270 */
[----:B------:R-:W-:Y:S01]  /*24650*/  ULDC UR12, c[0x0][0x228] ;  /* 0x00008a00000c7ab9 */ /* 0x000fe20000000800 */
[----:B0-----:R-:W-:Y:S01]  /*24660*/  VIADD R34, R37, UR4 ;  /* 0x0000000425227c36 */ /* 0x001fe20008000000 */
[----:B------:R-:W-:Y:S01]  /*24670*/  ULDC UR4, c[0x0][0x22c] ;  /* 0x00008b0000047ab9 */ /* 0x000fe20000000800 */
[----:B------:R-:W-:Y:S01]  /*24680*/  PRMT R38, R39, 0x7771, RZ ;  /* 0x0000777127267816 */ /* 0x000fe200000000ff */
[----:B------:R-:W-:-:S02]  /*24690*/  ULDC UR8, c[0x0][0x22c] ;  /* 0x00008b0000087ab9 */ /* 0x000fc40000000800 */
[----:B------:R-:W-:Y:S02]  /*246a0*/  SHF.R.S32.HI R36, RZ, 0x1f, R34 ;  /* 0x0000001fff247819 */ /* 0x000fe40000011422 */
[C---:B------:R-:W-:Y:S02]  /*246b0*/  IADD3 R6, P5, R34.reuse, R56, RZ ;  /* 0x0000003822067210 */ /* 0x040fe40007fbe0ff */
[----:B------:R-:W-:-:S03]  /*246c0*/  IADD3 R4, P3, R34, R0, RZ ;  /* 0x0000000022047210 */ /* 0x000fc60007f7e0ff */
[----:B------:R-:W-:Y:S01]  /*246d0*/  IMAD.X R7, R36, 0x1, R57, P5 ;  /* 0x0000000124077824 */ /* 0x000fe200028e0639 */
[----:B------:R-:W-:Y:S01]  /*246e0*/  IADD3 R32, P5, R34, R58, RZ ;  /* 0x0000003a22207210 */ /* 0x000fe20007fbe0ff */
[----:B------:R-:W-:Y:S01]  /*246f0*/  IMAD.X R5, R36, 0x1, R3, P3 ;  /* 0x0000000124057824 */ /* 0x000fe200018e0603 */
[C---:B------:R-:W-:Y:S02]  /*24700*/  PRMT R37, R39.reuse, 0x7770, RZ ;  /* 0x0000777027257816 */ /* 0x040fe400000000ff */
[----:B------:R-:W-:Y:S01]  /*24710*/  ISETP.GE.AND P3, PT, R40, UR4, PT ;  /* 0x0000000428007c0c */ /* 0x000fe2000bf66270 */
[----:B------:R-:W-:Y:S01]  /*24720*/  IMAD.X R33, R36, 0x1, R59, P5 ;  /* 0x0000000124217824 */ /* 0x000fe200028e063b */
[----:B------:R-:W-:Y:S01]  /*24730*/  PRMT R40, R39, 0x7772, RZ ;  /* 0x0000777227287816 */ /* 0x000fe200000000ff */
[----:B------:R-:W-:Y:S01]  /*24740*/  ULDC UR4, c[0x0][0x248] ;  /* 0x0000920000047ab9 */ /* 0x000fe20000000800 */
[----:B------:R0:W-:Y:S01]  /*24750*/  @P1 STG.E.U8 desc[UR6][R4.64], R37 ;  /* 0x0000002504001986 */ /* 0x0001e2000c101106 */
[----:B------:R-:W-:Y:S01]  /*24760*/  ISETP.LT.AND P2, PT, R51, UR10, !P2 ;  /* 0x0000000a33007c0c */ /* 0x000fe2000d741270 */
[----:B------:R-:W-:-:S02]  /*24770*/  ULDC UR10, c[0x0][0x228] ;  /* 0x00008a00000a7ab9 */ /* 0x000fc40000000800 */
[----:B------:R1:W-:Y:S01]  /*24780*/  @P4 STG.E.U8 desc[UR6][R6.64], R38 ;  /* 0x0000002606004986 */ /* 0x0003e2000c101106 */
[----:B------:R-:W-:Y:S01]  /*24790*/  ISETP.LT.AND P4, PT, R55, UR12, !P3 ;  /* 0x0000000c37007c0c */ /* 0x000fe2000df81270 */
[----:B------:R-:W-:Y:S02]  /*247a0*/  ULDC UR12, c[0x0][0x228] ;  /* 0x00008a00000c7ab9 */ /* 0x000fe40000000800 */
[----:B------:R4:W-:Y:S01]  /*247b0*/  @P6 STG.E.U8 desc[UR6][R32.64], R40 ;  /* 0x0000002820006986 */ /* 0x0009e2000c101106 */
[C---:B0-----:R-:W-:Y:S01]  /*247c0*/  VIADD R37, R34.reuse, UR4 ;  /* 0x0000000422257c36 */ /* 0x041fe20008000000 */
[----:B------:R-:W-:Y:S01]  /*247d0*/  IADD3 R4, P6, R34, R60, RZ ;  /* 0x0000003c22047210 */ /* 0x000fe20007fde0ff */
[----:B------:R-:W-:Y:S01]  /*247e0*/  ULDC UR4, c[0x0][0x248] ;  /* 0x0000920000047ab9 */ /* 0x000fe20000000800 */
[----:B------:R-:W-:Y:S01]  /*247f0*/  ISETP.LT.AND P5, PT, R49, UR14, !P3 ;  /* 0x0000000e31007c0c */ /* 0x000fe2000dfa1270 */
[----:B------:R-:W-:Y:S01]  /*24800*/  ULDC UR14, c[0x0][0x228] ;  /* 0x00008a00000e7ab9 */ /* 0x000fe20000000800 */
[----:B------:R-:W-:-:S02]  /*24810*/  SHF.R.S32.HI R34, RZ, 0x1f, R37 ;  /* 0x0000001fff227819 */ /* 0x000fc40000011425 */
[C---:B-1----:R-:W-:Y:S01]  /*24820*/  IADD3 R6, P1, R37.reuse, R0, RZ ;  /* 0x0000000025067210 */ /* 0x042fe20007f3e0ff */
[----:B----4-:R-:W-:Y:S02]  /*24830*/  VIADD R33, R48, 0x18 ;  /* 0x0000001830217836 */ /* 0x010fe40000000000 */
[----:B------:R-:W-:Y:S01]  /*24840*/  IMAD.X R5, R36, 0x1, R61, P6 ;  /* 0x0000000124057824 */ /* 0x000fe200030e063d */
[----:B------:R-:W-:Y:S01]  /*24850*/  IADD3 R32, P6, R37, R56, RZ ;  /* 0x0000003825207210 */ /* 0x000fe20007fde0ff */
[C---:B------:R-:W-:Y:S01]  /*24860*/  IMAD.X R7, R34.reuse, 0x1, R3, P1 ;  /* 0x0000000122077824 */ /* 0x040fe200008e0603 */
[----:B------:R-:W-:Y:S02]  /*24870*/  PRMT R39, R39, 0x7773, RZ ;  /* 0x0000777327277816 */ /* 0x000fe400000000ff */
[----:B------:R-:W-:Y:S02]  /*24880*/  PRMT R36, R35, 0x7770, RZ ;  /* 0x0000777023247816 */ /* 0x000fe400000000ff */
        /* <DEDUP_REMOVED lines=9> */
[----:B------:R-:W-:Y:S01]  /*24920*/  ULDC UR10, c[0x0][0x228] ;  /* 0x00008a00000a7ab9 */ /* 0x000fe20000000800 */
[----:B------:R-:W-:Y:S01]  /*24930*/  ISETP.LT.AND P4, PT, R55, UR8, !P1 ;  /* 0x0000000837007c0c */ /* 0x000fe2000cf81270 */
[----:B------:R4:W-:Y:S01]  /*24940*/  @P5 STG.E.U8 desc[UR6][R32.64], R38 ;  /* 0x0000002620005986 */ /* 0x0009e2000c101106 */
[----:B---3--:R-:W-:Y:S01]  /*24950*/  PRMT R41, R46, 0x7770, RZ ;  /* 0x000077702e297816 */ /* 0x008fe200000000ff */
[----:B------:R-:W-:Y:S01]  /*24960*/  ULDC UR8, c[0x0][0x228] ;  /* 0x00008a0000087ab9 */ /* 0x000fe20000000800 */
[C---:B0-----:R-:W-:Y:S01]  /*24970*/  IADD3 R4, P6, R37.reuse, R58, RZ ;  /* 0x0000003a25047210 */ /* 0x041fe20007fde0ff */
[C---:B-1----:R-:W-:Y:S01]  /*24980*/  VIADD R36, R37.reuse, UR4 ;  /* 0x0000000425247c36 */ /* 0x042fe20008000000 */
[----:B------:R-:W-:-:S03]  /*24990*/  IADD3 R6, P5, R37, R60, RZ ;  /* 0x0000003c25067210 */ /* 0x000fc60007fbe0ff */
[----:B------:R-:W-:Y:S01]  /*249a0*/  IMAD.X R5, R34, 0x1, R59, P6 ;  /* 0x0000000122057824 */ /* 0x000fe200030e063b */
[C---:B------:R-:W-:Y:S01]  /*249b0*/  PRMT R37, R35.reuse, 0x7773, RZ ;  /* 0x0000777323257816 */ /* 0x040fe200000000ff */
[----:B------:R-:W-:Y:S01]  /*249c0*/  ULDC UR4, c[0x0][0x228] ;  /* 0x00008a0000047ab9 */ /* 0x000fe20000000800 */
[----:B------:R-:W-:Y:S02]  /*249d0*/  PRMT R39, R35, 0x7772, RZ ;  /* 0x0000777223277816 */ /* 0x000fe400000000ff */
[----:B------:R-:W-:Y:S02]  /*249e0*/  SHF.R.S32.HI R35, RZ, 0x1f, R36 ;  /* 0x0000001fff237819 */ /* 0x000fe40000011424 */
[----:B----4-:R-:W-:Y:S01]  /*249f0*/  IADD3 R32, P6, R36, R0, RZ ;  /* 0x0000000024207210 */ /* 0x010fe20007fde0ff */
[----:B------:R-:W-:Y:S01]  /*24a00*/  IMAD.X R7, R34, 0x1, R61, P5 ;  /* 0x0000000122077824 */ /* 0x000fe200028e063d */
[----:B------:R0:W-:Y:S03]  /*24a10*/  @P2 STG.E.U8 desc[UR6][R4.64], R39 ;  /* 0x0000002704002986 */ /* 0x0001e6000c101106 */
[----:B------:R-:W-:Y:S01]  /*24a20*/  IMAD.X R33, R35, 0x1, R3, P6 ;  /* 0x0000000123217824 */ /* 0x000fe200030e0603 */
[----:B------:R1:W-:Y:S04]  /*24a30*/  @P3 STG.E.U8 desc[UR6][R6.64], R37 ;  /* 0x0000002506003986 */ /* 0x0003e8000c101106 */
[----:B------:R3:W-:Y:S01]  /*24a40*/  @P4 STG.E.U8 desc[UR6][R32.64], R41 ;  /* 0x0000002920004986 */ /* 0x0007e2000c101106 */
[----:B0-----:R-:W-:-:S02]  /*24a50*/  IADD3 R4, P2, R36, R56, RZ ;  /* 0x0000003824047210 */ /* 0x001fc40007f5e0ff */
[C---:B-1----:R-:W-:Y:S02]  /*24a60*/  IADD3 R6, P5, R36.reuse, R58, RZ ;  /* 0x0000003a24067210 */ /* 0x042fe40007fbe0ff */
[----:B---3--:R-:W-:Y:S01]  /*24a70*/  IADD3 R32, P6, R36, R60, RZ ;  /* 0x0000003c24207210 */ /* 0x008fe20007fde0ff */
[C---:B------:R-:W-:Y:S01]  /*24a80*/  IMAD.X R5, R35.reuse, 0x1, R57, P2 ;  /* 0x0000000123057824 */ /* 0x040fe200010e0639 */
[C---:B------:R-:W-:Y:S01]  /*24a90*/  PRMT R41, R46.reuse, 0x7771, RZ ;  /* 0x000077712e297816 */ /* 0x040fe200000000ff */
[C---:B------:R-:W-:Y:S01]  /*24aa0*/  IMAD.X R7, R35.reuse, 0x1, R59, P5 ;  /* 0x0000000123077824 */ /* 0x040fe200028e063b */
[C---:B------:R-:W-:Y:S01]  /*24ab0*/  PRMT R39, R46.reuse, 0x7772, RZ ;  /* 0x000077722e277816 */ /* 0x040fe200000000ff */
[----:B------:R-:W-:Y:S01]  /*24ac0*/  IMAD.X R33, R35, 0x1, R61, P6 ;  /* 0x0000000123217824 */ /* 0x000fe200030e063d */
[----:B------:R-:W-:Y:S02]  /*24ad0*/  PRMT R35, R46, 0x7773, RZ ;  /* 0x000077732e237816 */ /* 0x000fe400000000ff */
[----:B------:R-:W3:Y:S01]  /*24ae0*/  LDL.LU R46, [R1+0x34] ;  /* 0x00003400012e7983 */ /* 0x000ee20000300800 */
[----:B------:R-:W-:Y:S01]  /*24af0*/  ISETP.LT.AND P3, PT, R49, UR4, !P1 ;  /* 0x0000000431007c0c */ /* 0x000fe2000cf61270 */
[----:B------:R-:W-:Y:S01]  /*24b00*/  VIADD R34, R48, 0x19 ;  /* 0x0000001930227836 */ /* 0x000fe20000000000 */
[----:B------:R-:W-:Y:S01]  /*24b10*/  ISETP.LT.AND P4, PT, R50, UR8, !P1 ;  /* 0x0000000832007c0c */ /* 0x000fe2000cf81270 */
[----:B------:R-:W-:Y:S01]  /*24b20*/  ULDC UR4, c[0x0][0x22c] ;  /* 0x00008b0000047ab9 */ /* 0x000fe20000000800 */
[----:B------:R-:W-:Y:S01]  /*24b30*/  ISETP.LT.AND P1, PT, R51, UR10, !P1 ;  /* 0x0000000a33007c0c */ /* 0x000fe2000cf21270 */
[----:B------:R-:W-:Y:S01]  /*24b40*/  ULDC UR8, c[0x0][0x228] ;  /* 0x00008a0000087ab9 */ /* 0x000fe20000000800 */
[----:B------:R-:W-:Y:S01]  /*24b50*/  ISETP.GE.AND P2, PT, R34, UR4, PT ;  /* 0x0000000422007c0c */ /* 0x000fe2000bf46270 */
[----:B------:R-:W-:Y:S01]  /*24b60*/  ULDC UR4, c[0x0][0x248] ;  /* 0x0000920000047ab9 */ /* 0x000fe20000000800 */
[----:B------:R-:W-:Y:S01]  /*24b70*/  ULDC UR10, c[0x0][0x228] ;  /* 0x00008a00000a7ab9 */ /* 0x000fe20000000800 */
[----:B------:R-:W-:-:S04]  /*24b80*/  VIADD R37, R36, UR4 ;  /* 0x0000000424257c36 */ /* 0x000fc80008000000 */
[----:B------:R0:W-:Y:S01]  /*24b90*/  @P3 STG.E.U8 desc[UR6][R4.64], R41 ;  /* 0x0000002904003986 */ /* 0x0001e2000c101106 */
[----:B------:R-:W-:Y:S01]  /*24ba0*/  SHF.R.S32.HI R36, RZ, 0x1f, R37 ;  /* 0x0000001fff247819 */ /* 0x000fe20000011425 */
[----:B------:R-:W-:Y:S01]  /*24bb0*/  VIADD R34, R48, 0x1a ;  /* 0x0000001a30227836 */ /* 0x000fe20000000000 */
[----:B------:R-:W-:Y:S01]  /*24bc0*/  ISETP.LT.AND P5, PT, R50, UR12, !P2 ;  /* 0x0000000c32007c0c */ /* 0x000fe2000d7a1270 */
[----:B------:R1:W-:Y:S01]  /*24bd0*/  @P4 STG.E.U8 desc[UR6][R6.64], R39 ;  /* 0x0000002706004986 */ /* 0x0003e2000c101106 */
[----:B------:R-:W-:Y:S01]  /*24be0*/  ISETP.LT.AND P4, PT, R55, UR8, !P2 ;  /* 0x0000000837007c0c */ /* 0x000fe2000d781270 */
[----:B------:R-:W-:Y:S01]  /*24bf0*/  ULDC UR4, c[0x0][0x22c] ;  /* 0x00008b0000047ab9 */ /* 0x000fe20000000800 */
[----:B------:R-:W-:Y:S01]  /*24c00*/  PRMT R43, R28, 0x7770, RZ ;  /* 0x000077701c2b7816 */ /* 0x000fe200000000ff */
[----:B------:R4:W-:Y:S01]  /*24c10*/  @P1 STG.E.U8 desc[UR6][R32.64], R35 ;  /* 0x0000002320001986 */ /* 0x0009e2000c101106 */
[----:B------:R-:W-:Y:S01]  /*24c20*/  ISETP.LT.AND P1, PT, R49, UR10, !P2 ;  /* 0x0000000a31007c0c */ /* 0x000fe2000d721270 */
[----:B------:R-:W-:Y:S01]  /*24c30*/  ULDC UR10, c[0x0][0x228] ;  /* 0x00008a00000a7ab9 */ /* 0x000fe20000000800 */
[----:B------:R-:W-:Y:S01]  /*24c40*/  ULDC UR12, c[0x0][0x228] ;  /* 0x00008a00000c7ab9 */ /* 0x000fe20000000800 */
[C---:B0-----:R-:W-:Y:S01]  /*24c50*/  IADD3 R4, P6, R37.reuse, R0, RZ ;  /* 0x0000000025047210 */ /* 0x041fe20007fde0ff */
[----:B------:R-:W-:Y:S01]  /*24c60*/  VIADD R38, R48, 0x1b ;  /* 0x0000001b30267836 */ /* 0x000fe20000000000 */
[----:B------:R-:W-:Y:S01]  /*24c70*/  PRMT R41, R28, 0x7771, RZ ;  /* 0x000077711c297816 */ /* 0x000fe200000000ff */
[----:B------:R-:W-:Y:S01]  /*24c80*/  ULDC UR8, c[0x0][0x22c] ;  /* 0x00008b0000087ab9 */ /* 0x000fe20000000800 */
[C---:B-1----:R-:W-:Y:S01]  /*24c90*/  IADD3 R6, P3, R37.reuse, R56, RZ ;  /* 0x0000003825067210 */ /* 0x042fe20007f7e0ff */
[----:B------:R-:W-:Y:S01]  /*24ca0*/  IMAD.X R5, R36, 0x1, R3, P6 ;  /* 0x0000000124057824 */ /* 0x000fe200030e0603 */
[----:B----4-:R-:W-:-:S03]  /*24cb0*/  IADD3 R32, P6, R37, R58, RZ ;  /* 0x0000003a25207210 */ /* 0x010fc60007fde0ff */
[----:B------:R-:W-:Y:S01]  /*24cc0*/  IMAD.X R7, R36, 0x1, R57, P3 ;  /* 0x0000000124077824 */ /* 0x000fe200018e0639 */
[----:B------:R-:W-:Y:S01]  /*24cd0*/  ISETP.GE.AND P3, PT, R34, UR4, PT ;  /* 0x0000000422007c0c */ /* 0x000fe2000bf66270 */
[----:B------:R-:W-:Y:S01]  /*24ce0*/  ULDC UR4, c[0x0][0x248] ;  /* 0x0000920000047ab9 */ /* 0x000fe20000000800 */
[----:B------:R-:W-:Y:S01]  /*24cf0*/  PRMT R39, R28, 0x7772, RZ ;  /* 0x000077721c277816 */ /* 0x000fe200000000ff */
[----:B------:R-:W-:Y:S01]  /*24d00*/  IMAD.X R33, R36, 0x1, R59, P6 ;  /* 0x0000000124217824 */ /* 0x000fe200030e063b */
[----:B------:R0:W-:Y:S01]  /*24d10*/  @P4 STG.E.U8 desc[UR6][R4.64], R43 ;  /* 0x0000002b04004986 */ /* 0x0001e2000c101106 */
[----:B------:R-:W-:Y:S01]  /*24d20*/  VIADD R35, R37, UR4 ;  /* 0x0000000425237c36 */ /* 0x000fe20008000000 */
[----:B------:R-:W-:Y:S01]  /*24d30*/  ISETP.LT.AND P2, PT, R51, UR10, !P2 ;  /* 0x0000000a33007c0c */ /* 0x000fe2000d741270 */
[----:B------:R-:W-:Y:S01]  /*24d40*/  ULDC UR4, c[0x0][0x248] ;  /* 0x0000920000047ab9 */ /* 0x000fe20000000800 */
[----:B------:R1:W-:Y:S01]  /*24d50*/  @P1 STG.E.U8 desc[UR6][R6.64], R41 ;  /* 0x0000002906001986 */ /* 0x0003e2000c101106 */
[----:B------:R-:W-:Y:S01]  /*24d60*/  ISETP.LT.AND P4, PT, R55, UR12, !P3 ;  /* 0x0000000c37007c0c */ /* 0x000fe2000df81270 */
[----:B------:R-:W-:Y:S01]  /*24d70*/  ULDC UR10, c[0x0][0x228] ;  /* 0x00008a00000a7ab9 */ /* 0x000fe20000000800 */
[----:B------:R-:W-:Y:S01]  /*24d80*/  SHF.R.S32.HI R34, RZ, 0x1f, R35 ;  /* 0x0000001fff227819 */ /* 0x000fe20000011423 */
[----:B------:R4:W-:Y:S01]  /*24d90*/  @P5 STG.E.U8 desc[UR6][R32.64], R39 ;  /* 0x0000002720005986 */ /* 0x0009e2000c101106 */
[----:B------:R-:W-:Y:S01]  /*24da0*/  ISETP.LT.AND P5, PT, R49, UR14, !P3 ;  /* 0x0000000e31007c0c */ /* 0x000fe2000dfa1270 */
[----:B------:R-:W-:Y:S01]  /*24db0*/  ULDC UR12, c[0x0][0x228] ;  /* 0x00008a00000c7ab9 */ /* 0x000fe20000000800 */
[----:B------:R-:W-:Y:S01]  /*24dc0*/  ULDC UR14, c[0x0][0x228] ;  /* 0x00008a00000e7ab9 */ /* 0x000fe20000000800 */
[----:B0-----:R-:W-:-:S02]  /*24dd0*/  IADD3 R4, P6, R37, R60, RZ ;  /* 0x0000003c25047210 */ /* 0x001fc40007fde0ff */
[----:B-1----:R-:W-:-:S03]  /*24de0*/  IADD3 R6, P1, R35, R0, RZ ;  /* 0x0000000023067210 */ /* 0x002fc60007f3e0ff */
[----:B------:R-:W-:Y:S01]  /*24df0*/  IMAD.X R5, R36, 0x1, R61, P6 ;  /* 0x0000000124057824 */ /* 0x000fe200030e063d */
[----:B----4-:R-:W-:Y:S01]  /*24e00*/  IADD3 R32, P6, R35, R56, RZ ;  /* 0x0000003823207210 */ /* 0x010fe20007fde0ff */
[----:B------:R-:W-:Y:S01]  /*24e10*/  IMAD.X R7, R34, 0x1, R3, P1 ;  /* 0x0000000122077824 */ /* 0x000fe200008e0603 */
[----:B------:R-:W-:-:S03]  /*24e20*/  PRMT R41, R28, 0x7773, RZ ;  /* 0x000077731c297816 */ /* 0x000fc600000000ff */
[----:B------:R-:W-:Y:S02]  /*24e30*/  IMAD.X R33, R34, 0x1, R57, P6 ;  /* 0x0000000122217824 */ /* 0x000fe400030e0639 */
[----:B------:R-:W-:Y:S01]  /*24e40*/  @P2 STG.E.U8 desc[UR6][R4.64], R41 ;  /* 0x0000002904002986 */ /* 0x000fe2000c101106 */
[C---:B---3--:R-:W-:Y:S02]  /*24e50*/  PRMT R39, R46.reuse, 0x7770, RZ ;  /* 0x000077702e277816 */ /* 0x048fe400000000ff */
[----:B------:R-:W-:-:S03]  /*24e60*/  PRMT R37, R46, 0x7771, RZ ;  /* 0x000077712e257816 */ /* 0x000fc600000000ff */
[----:B------:R0:W-:Y:S04]  /*24e70*/  @P4 STG.E.U8 desc[UR6][R6.64], R39 ;  /* 0x0000002706004986 */ /* 0x0001e8000c101106 */
[----:B------:R1:W-:Y:S01]  /*24e80*/  @P5 STG.E.U8 desc[UR6][R32.64], R37 ;  /* 0x0000002520005986 */ /* 0x0003e2000c101106 */
[C---:B0-----:R-:W-:Y:S02]  /*24e90*/  PRMT R39, R46.reuse, 0x7772, RZ ;  /* 0x000077722e277816 */ /* 0x041fe400000000ff */
[----:B-1----:R-:W-:Y:S02]  /*24ea0*/  PRMT R37, R46, 0x7773, RZ ;  /* 0x000077732e257816 */ /* 0x002fe400000000ff */
[----:B------:R-:W3:Y:S01]  /*24eb0*/  LDL.LU R46, [R1+0x38] ;  /* 0x00003800012e7983 */ /* 0x000ee20000300800 */
[----:B------:R-:W-:Y:S01]  /*24ec0*/  ISETP.GE.AND P1, PT, R38, UR8, PT ;  /* 0x0000000826007c0c */ /* 0x000fe2000bf26270 */
[----:B------:R-:W-:Y:S01]  /*24ed0*/  ULDC UR8, c[0x0][0x228] ;  /* 0x00008a0000087ab9 */ /* 0x000fe20000000800 */
[----:B------:R-:W-:-:S02]  /*24ee0*/  IADD3 R4, P6, R35, R58, RZ ;  /* 0x0000003a23047210 */ /* 0x000fc40007fde0ff */
[----:B------:R-:W-:Y:S01]  /*24ef0*/  ISETP.LT.AND P2, PT, R50, UR8, !P3 ;  /* 0x0000000832007c0c */ /* 0x000fe2000df41270 */
[----:B------:R-:W-:Y:S01]  /*24f00*/  ULDC UR8, c[0x0][0x228] ;  /* 0x00008a0000087ab9 */ /* 0x000fe20000000800 */
[----:B------:R-:W-:Y:S01]  /*24f10*/  VIADD R28, R35, UR4 ;  /* 0x00000004231c7c36 */ /* 0x000fe20008000000 */
[----:B------:R-:W-:Y:S02]  /*24f20*/  ISETP.LT.AND P3, PT, R51, UR8, !P3 ;  /* 0x0000000833007c0c */ /* 0x000fe4000df61270 */
[----:B------:R-:W-:Y:S01]  /*24f30*/  ISETP.LT.AND P4, PT, R55, UR10, !P1 ;  /* 0x0000000a37007c0c */ /* 0x000fe2000cf81270 */
[----:B------:R-:W-:Y:S01]  /*24f40*/  IMAD.X R5, R34, 0x1, R59, P6 ;  /* 0x0000000122057824 */ /* 0x000fe200030e063b */
[----:B------:R-:W-:Y:S01]  /*24f50*/  IADD3 R6, P5, R35, R60, RZ ;  /* 0x0000003c23067210 */ /* 0x000fe20007fbe0ff */
[----:B------:R-:W-:Y:S01]  /*24f60*/  ULDC UR4, c[0x0][0x228] ;  /* 0x00008a0000047ab9 */ /* 0x000fe20000000800 */
[----:B------:R-:W-:Y:S01]  /*24f70*/  SHF.R.S32.HI R35, RZ, 0x1f, R28 ;  /* 0x0000001fff237819 */ /* 0x000fe2000001141c */
[----:B------:R-:W-:Y:S01]  /*24f80*/  ULDC UR8, c[0x0][0x228] ;  /* 0x00008a0000087ab9 */ /* 0x000fe20000000800 */
[----:B------:R-:W-:Y:S01]  /*24f90*/  IADD3 R32, P6, R28, R0, RZ ;  /* 0x000000001c207210 */ /* 0x000fe20007fde0ff */
[----:B------:R-:W-:Y:S01]  /*24fa0*/  IMAD.X R7, R34, 0x1, R61, P5 ;  /* 0x0000000122077824 */ /* 0x000fe200028e063d */
[----:B------:R-:W-:Y:S01]  /*24fb0*/  PRMT R41, R29, 0x7770, RZ ;  /* 0x000077701d297816 */ /* 0x000fe200000000ff */
[----:B------:R-:W-:-:S02]  /*24fc0*/  ULDC UR10, c[0x0][0x228] ;  /* 0x00008a00000a7ab9 */ /* 0x000fc40000000800 */
[----:B------:R-:W-:Y:S01]  /*24fd0*/  IMAD.X R33, R35, 0x1, R3, P6 ;  /* 0x0000000123217824 */ /* 0x000fe200030e0603 */
[----:B------:R0:W-:Y:S01]  /*24fe0*/  @P2 STG.E.U8 desc[UR6][R4.64], R39 ;  /* 0x0000002704002986 */ /* 0x0001e2000c101106 */
[----:B------:R-:W-:-:S03]  /*24ff0*/  VIADD R34, R48, 0x1c ;  /* 0x0000001c30227836 */ /* 0x000fc60000000000 */
[----:B------:R1:W-:Y:S01]  /*25000*/  @P3 STG.E.U8 desc[UR6][R6.64], R37 ;  /* 0x0000002506003986 */ /* 0x0003e2000c101106 */
[----:B------:R-:W-:Y:S01]  /*25010*/  ISETP.LT.AND P3, PT, R49, UR4, !P1 ;  /* 0x0000000431007c0c */ /* 0x000fe2000cf61270 */
[----:B------:R-:W-:Y:S02]  /*25020*/  ULDC UR4, c[0x0][0x22c] ;  /* 0x00008b0000047ab9 */ /* 0x000fe40000000800 */
[----:B------:R4:W-:Y:S01]  /*25030*/  @P4 STG.E.U8 desc[UR6][R32.64], R41 ;  /* 0x0000002920004986 */ /* 0x0009e2000c101106 */
[----:B------:R-:W-:Y:S01]  /*25040*/  ISETP.LT.AND P4, PT, R50, UR8, !P1 ;  /* 0x0000000832007c0c */ /* 0x000fe2000cf81270 */
[----:B------:R-:W-:Y:S01]  /*25050*/  ULDC UR8, c[0x0][0x228] ;  /* 0x00008a0000087ab9 */ /* 0x000fe20000000800 */
[C---:B0-----:R-:W-:Y:S02]  /*25060*/  IADD3 R4, P2, R28.reuse, R56, RZ ;  /* 0x000000381c047210 */ /* 0x041fe40007f5e0ff */
[----:B------:R-:W-:Y:S01]  /*25070*/  ISETP.LT.AND P1, PT, R51, UR10, !P1 ;  /* 0x0000000a33007c0c */ /* 0x000fe2000cf21270 */
[----:B------:R-:W-:Y:S01]  /*25080*/  ULDC UR10, c[0x0][0x228] ;  /* 0x00008a00000a7ab9 */ /* 0x000fe20000000800 */
[C---:B-1----:R-:W-:Y:S01]  /*25090*/  IADD3 R6, P5, R28.reuse, R58, RZ ;  /* 0x0000003a1c067210 */ /* 0x042fe20007fbe0ff */
[----:B------:R-:W-:Y:S01]  /*250a0*/  IMAD.X R5, R35, 0x1, R57, P2 ;  /* 0x0000000123057824 */ /* 0x000fe200010e0639 */
[----:B----4-:R-:W-:-:S02]  /*250b0*/  IADD3 R32, P6, R28, R60, RZ ;  /* 0x0000003c1c207210 */ /* 0x010fc40007fde0ff */
[----:B------:R-:W-:Y:S01]  /*250c0*/  ISETP.GE.AND P2, PT, R34, UR4, PT ;  /* 0x0000000422007c0c */ /* 0x000fe2000bf46270 */
[----:B------:R-:W-:Y:S01]  /*250d0*/  ULDC UR4, c[0x0][0x248] ;  /* 0x0000920000047ab9 */ /* 0x000fe20000000800 */
[----:B------:R-:W-:Y:S01]  /*250e0*/  IMAD.X R7, R35, 0x1, R59, P5 ;  /* 0x0000000123077824 */ /* 0x000fe200028e063b */
[----:B------:R-:W-:Y:S01]  /*250f0*/  PRMT R39, R29, 0x7771, RZ ;  /* 0x000077711d277816 */ /* 0x000fe200000000ff */
[----:B------:R-:W-:Y:S01]  /*25100*/  IMAD.X R33, R35, 0x1, R61, P6 ;  /* 0x0000000123217824 */ /* 0x000fe200030e063d */
[C---:B------:R-:W-:Y:S01]  /*25110*/  PRMT R35, R29.reuse, 0x7772, RZ ;  /* 0x000077721d237816 */ /* 0x040fe200000000ff */
[----:B------:R-:W-:Y:S01]  /*25120*/  VIADD R37, R28, UR4 ;  /* 0x000000041c257c36 */ /* 0x000fe20008000000 */
[----:B------:R-:W-:Y:S01]  /*25130*/  PRMT R29, R29, 0x7773, RZ ;  /* 0x000077731d1d7816 */ /* 0x000fe200000000ff */
[----:B------:R0:W-:Y:S01]  /*25140*/  @P3 STG.E.U8 desc[UR6][R4.64], R39 ;  /* 0x0000002704003986 */ /* 0x0001e2000c101106 */
[----:B------:R-:W-:Y:S01]  /*25150*/  ISETP.LT.AND P3, PT, R49, UR10, !P2 ;  /* 0x0000000a31007c0c */ /* 0x000fe2000d761270 */
[----:B------:R-:W-:Y:S01]  /*25160*/  VIADD R34, R48, 0x1d ;  /* 0x0000001d30227836 */ /* 0x000fe20000000000 */
[----:B------:R-:W-:Y:S01]  /*25170*/  SHF.R.S32.HI R36, RZ, 0x1f, R37 ;  /* 0x0000001fff247819 */ /* 0x000fe20000011425 */
[----:B------:R1:W-:Y:S01]  /*25180*/  @P4 STG.E.U8 desc[UR6][R6.64], R35 ;  /* 0x0000002306004986 */ /* 0x0003e2000c101106 */
[----:B------:R-:W-:Y:S01]  /*25190*/  ISETP.LT.AND P4, PT, R55, UR8, !P2 ;  /* 0x0000000837007c0c */ /* 0x000fe2000d781270 */
[----:B------:R-:W-:Y:S01]  /*251a0*/  ULDC UR4, c[0x0][0x22c] ;  /* 0x00008b0000047ab9 */ /* 0x000fe20000000800 */
[----:B------:R-:W-:Y:S01]  /*251b0*/  ISETP.LT.AND P5, PT, R50, UR12, !P2 ;  /* 0x0000000c32007c0c */ /* 0x000fe2000d7a1270 */
[----:B------:R4:W-:Y:S01]  /*251c0*/  @P1 STG.E.U8 desc[UR6][R32.64], R29 ;  /* 0x0000001d20001986 */ /* 0x0009e2000c101106 */
[----:B------:R-:W-:Y:S01]  /*251d0*/  ULDC UR10, c[0x0][0x228] ;  /* 0x00008a00000a7ab9 */ /* 0x000fe20000000800 */
[----:B------:R-:W-:Y:S01]  /*251e0*/  ULDC UR12, c[0x0][0x228] ;  /* 0x00008a00000c7ab9 */ /* 0x000fe20000000800 */
[----:B------:R-:W-:Y:S01]  /*251f0*/  ULDC UR8, c[0x0][0x22c] ;  /* 0x00008b0000087ab9 */ /* 0x000fe20000000800 */
[----:B0-----:R-:W-:-:S02]  /*25200*/  IADD3 R4, P6, R37, R0, RZ ;  /* 0x0000000025047210 */ /* 0x001fc40007fde0ff */
[----:B-1----:R-:W-:-:S03]  /*25210*/  IADD3 R6, P1, R37, R56, RZ ;  /* 0x0000003825067210 */ /* 0x002fc60007f3e0ff */
[C---:B------:R-:W-:Y:S01]  /*25220*/  IMAD.X R5, R36.reuse, 0x1, R3, P6 ;  /* 0x0000000124057824 */ /* 0x040fe200030e0603 */
[----:B------:R-:W-:Y:S01]  /*25230*/  IADD3 R28, P6, R37, R58, RZ ;  /* 0x0000003a251c7210 */ /* 0x000fe20007fde0ff */
[----:B------:R-:W-:-:S04]  /*25240*/  IMAD.X R7, R36, 0x1, R57, P1 ;  /* 0x0000000124077824 */ /* 0x000fc800008e0639 */
[----:B----4-:R-:W-:Y:S01]  /*25250*/  IMAD.X R29, R36, 0x1, R59, P6 ;  /* 0x00000001241d7824 */ /* 0x010fe200030e063b */
[----:B------:R-:W-:Y:S01]  /*25260*/  ISETP.GE.AND P1, PT, R34, UR4, PT ;  /* 0x0000000422007c0c */ /* 0x000fe2000bf26270 */
[----:B------:R-:W-:Y:S02]  /*25270*/  ULDC UR4, c[0x0][0x248] ;  /* 0x0000920000047ab9 */ /* 0x000fe40000000800 */
[----:B------:R-:W-:Y:S01]  /*25280*/  VIADD R35, R37, UR4 ;  /* 0x0000000425237c36 */ /* 0x000fe20008000000 */
[----:B------:R-:W-:Y:S01]  /*25290*/  ULDC UR4, c[0x0][0x248] ;  /* 0x0000920000047ab9 */ /* 0x000fe20000000800 */
[C---:B---3--:R-:W-:Y:S02]  /*252a0*/  PRMT R41, R46.reuse, 0x7770, RZ ;  /* 0x000077702e297816 */ /* 0x048fe400000000ff */
[C---:B------:R-:W-:Y:S02]  /*252b0*/  PRMT R39, R46.reuse, 0x7771, RZ ;  /* 0x000077712e277816 */ /* 0x040fe400000000ff */
[C---:B------:R-:W-:Y:S01]  /*252c0*/  PRMT R33, R46.reuse, 0x7772, RZ ;  /* 0x000077722e217816 */ /* 0x040fe200000000ff */
[----:B------:R-:W-:Y:S04]  /*252d0*/  @P4 STG.E.U8 desc[UR6][R4.64], R41 ;  /* 0x0000002904004986 */ /* 0x000fe8000c101106 */
[----:B------:R-:W-:Y:S04]  /*252e0*/  @P3 STG.E.U8 desc[UR6][R6.64], R39 ;  /* 0x0000002706003986 */ /* 0x000fe8000c101106 */
[----:B------:R0:W-:Y:S02]  /*252f0*/  @P5 STG.E.U8 desc[UR6][R28.64], R33 ;  /* 0x000000211c005986 */ /* 0x0001e4000c101106 */
[----:B0-----:R-:W-:-:S02]  /*25300*/  PRMT R33, R46, 0x7773, RZ ;  /* 0x000077732e217816 */ /* 0x001fc400000000ff */
[----:B------:R-:W3:Y:S01]  /*25310*/  LDL.LU R46, [R1+0x10] ;  /* 0x00001000012e7983 */ /* 0x000ee20000300800 */
[----:B------:R-:W-:Y:S01]  /*25320*/  ISETP.LT.AND P3, PT, R51, UR10, !P2 ;  /* 0x0000000a33007c0c */ /* 0x000fe2000d761270 */
[----:B------:R-:W-:Y:S01]  /*25330*/  VIADD R32, R48, 0x1e ;  /* 0x0000001e30207836 */ /* 0x000fe20000000000 */
        /* <DEDUP_REMOVED lines=8> */
[----:B------:R-:W-:Y:S01]  /*253c0*/  IADD3 R28, P6, R35, R56, RZ ;  /* 0x00000038231c7210 */ /* 0x000fe20007fde0ff */
[----:B------:R-:W-:Y:S01]  /*253d0*/  IMAD.X R7, R34, 0x1, R3, P2 ;  /* 0x0000000122077824 */ /* 0x000fe200010e0603 */
[----:B------:R-:W-:Y:S01]  /*253e0*/  PRMT R39, R30, 0x7770, RZ ;  /* 0x000077701e277816 */ /* 0x000fe200000000ff */
[----:B------:R-:W-:Y:S01]  /*253f0*/  ULDC UR14, c[0x0][0x228] ;  /* 0x00008a00000e7ab9 */ /* 0x000fe20000000800 */
[----:B------:R0:W-:Y:S01]  /*25400*/  @P3 STG.E.U8 desc[UR6][R4.64], R33 ;  /* 0x0000002104003986 */ /* 0x0001e2000c101106 */
[----:B------:R-:W-:Y:S01]  /*25410*/  IMAD.X R29, R34, 0x1, R57, P6 ;  /* 0x00000001221d7824 */ /* 0x000fe200030e0639 */
[----:B------:R-:W-:-:S02]  /*25420*/  PRMT R37, R30, 0x7771, RZ ;  /* 0x000077711e257816 */ /* 0x000fc400000000ff */
[----:B------:R1:W-:Y:S01]  /*25430*/  @P4 STG.E.U8 desc[UR6][R6.64], R39 ;  /* 0x0000002706004986 */ /* 0x0003e2000c101106 */
[----:B------:R-:W-:Y:S01]  /*25440*/  ISETP.LT.AND P4, PT, R50, UR10, !P1 ;  /* 0x0000000a32007c0c */ /* 0x000fe2000cf81270 */
[----:B------:R-:W-:Y:S01]  /*25450*/  ULDC UR10, c[0x0][0x228] ;  /* 0x00008a00000a7ab9 */ /* 0x000fe20000000800 */
[----:B------:R-:W-:Y:S02]  /*25460*/  ISETP.LT.AND P3, PT, R51, UR12, !P1 ;  /* 0x0000000c33007c0c */ /* 0x000fe4000cf61270 */
[----:B------:R-:W-:Y:S01]  /*25470*/  ISETP.GE.AND P2, PT, R32, UR8, PT ;  /* 0x0000000820007c0c */ /* 0x000fe2000bf46270 */
[----:B------:R-:W-:Y:S01]  /*25480*/  VIADD R32, R48, 0x1f ;  /* 0x0000001f30207836 */ /* 0x000fe20000000000 */
[----:B------:R4:W-:Y:S01]  /*25490*/  @P5 STG.E.U8 desc[UR6][R28.64], R37 ;  /* 0x000000251c005986 */ /* 0x0009e2000c101106 */
[C---:B0-----:R-:W-:Y:S01]  /*254a0*/  IADD3 R4, P1, R35.reuse, R58, RZ ;  /* 0x0000003a23047210 */ /* 0x041fe20007f3e0ff */
[C---:B------:R-:W-:Y:S01]  /*254b0*/  VIADD R33, R35.reuse, UR4 ;  /* 0x0000000423217c36 */ /* 0x040fe20008000000 */
[----:B------:R-:W-:Y:S01]  /*254c0*/  ULDC UR8, c[0x0][0x22c] ;  /* 0x00008b0000087ab9 */ /* 0x000fe20000000800 */
[----:B-1----:R-:W-:-:S02]  /*254d0*/  IADD3 R6, P6, R35, R60, RZ ;  /* 0x0000003c23067210 */ /* 0x002fc40007fde0ff */
[----:B------:R-:W-:Y:S01]  /*254e0*/  IMAD.X R5, R34, 0x1, R59, P1 ;  /* 0x0000000122057824 */ /* 0x000fe200008e063b */
[----:B------:R-:W-:Y:S01]  /*254f0*/  ISETP.LT.AND P5, PT, R55, UR14, !P2 ;  /* 0x0000000e37007c0c */ /* 0x000fe2000d7a1270 */
[----:B------:R-:W-:Y:S01]  /*25500*/  ULDC UR4, c[0x0][0x228] ;  /* 0x00008a0000047ab9 */ /* 0x000fe20000000800 */
[----:B------:R-:W-:Y:S01]  /*25510*/  ISETP.GE.AND P1, PT, R32, UR8, PT ;  /* 0x0000000820007c0c */ /* 0x000fe2000bf26270 */
[----:B------:R-:W-:Y:S01]  /*25520*/  IMAD.X R7, R34, 0x1, R61, P6 ;  /* 0x0000000122077824 */ /* 0x000fe200030e063d */
[----:B------:R-:W-:Y:S01]  /*25530*/  SHF.R.S32.HI R32, RZ, 0x1f, R33 ;  /* 0x0000001fff207819 */ /* 0x000fe20000011421 */
[----:B------:R-:W-:Y:S01]  /*25540*/  ULDC UR8, c[0x0][0x228] ;  /* 0x00008a0000087ab9 */ /* 0x000fe20000000800 */
[----:B----4-:R-:W-:Y:S01]  /*25550*/  IADD3 R28, P6, R33, R0, RZ ;  /* 0x00000000211c7210 */ /* 0x010fe20007fde0ff */
[----:B------:R-:W-:Y:S01]  /*25560*/  ULDC UR12, c[0x0][0x228] ;  /* 0x00008a00000c7ab9 */ /* 0x000fe20000000800 */
[C---:B------:R-:W-:Y:S01]  /*25570*/  PRMT R41, R30.reuse, 0x7772, RZ ;  /* 0x000077721e297816 */ /* 0x040fe200000000ff */
[----:B------:R-:W-:Y:S01]  /*25580*/  ULDC UR14, c[0x0][0x228] ;  /* 0x00008a00000e7ab9 */ /* 0x000fe20000000800 */
[----:B------:R-:W-:Y:S01]  /*25590*/  PRMT R39, R30, 0x7773, RZ ;  /* 0x000077731e277816 */ /* 0x000fe200000000ff */
[----:B------:R-:W-:Y:S01]  /*255a0*/  IMAD.X R29, R32, 0x1, R3, P6 ;  /* 0x00000001201d7824 */ /* 0x000fe200030e0603 */
[----:B--2---:R-:W-:Y:S01]  /*255b0*/  PRMT R37, R47, 0x7770, RZ ;  /* 0x000077702f257816 */ /* 0x004fe200000000ff */
[----:B------:R0:W-:Y:S01]  /*255c0*/  @P4 STG.E.U8 desc[UR6][R4.64], R41 ;  /* 0x0000002904004986 */ /* 0x0001e2000c101106 */
[----:B------:R-:W-:Y:S01]  /*255d0*/  ISETP.LT.AND P4, PT, R49, UR4, !P2 ;  /* 0x0000000431007c0c */ /* 0x000fe2000d781270 */
[----:B------:R-:W-:-:S02]  /*255e0*/  ULDC UR4, c[0x0][0x228] ;  /* 0x00008a0000047ab9 */ /* 0x000fc40000000800 */
[----:B------:R1:W-:Y:S01]  /*255f0*/  @P3 STG.E.U8 desc[UR6][R6.64], R39 ;  /* 0x0000002706003986 */ /* 0x0003e2000c101106 */
[----:B------:R-:W-:Y:S01]  /*25600*/  ISETP.LT.AND P3, PT, R50, UR8, !P2 ;  /* 0x0000000832007c0c */ /* 0x000fe2000d761270 */
[----:B------:R-:W-:Y:S02]  /*25610*/  ULDC UR8, c[0x0][0x228] ;  /* 0x00008a0000087ab9 */ /* 0x000fe40000000800 */
[----:B------:R2:W-:Y:S01]  /*25620*/  @P5 STG.E.U8 desc[UR6][R28.64], R37 ;  /* 0x000000251c005986 */ /* 0x0005e2000c101106 */
[----:B------:R-:W-:Y:S01]  /*25630*/  ISETP.LT.AND P2, PT, R51, UR4, !P2 ;  /* 0x0000000433007c0c */ /* 0x000fe2000d741270 */
[----:B------:R-:W-:Y:S01]  /*25640*/  ULDC UR4, c[0x0][0x248] ;  /* 0x0000920000047ab9 */ /* 0x000fe20000000800 */
[C---:B0-----:R-:W-:Y:S02]  /*25650*/  IADD3 R4, P5, R33.reuse, R56, RZ ;  /* 0x0000003821047210 */ /* 0x041fe40007fbe0ff */
[----:B-1----:R-:W-:-:S03]  /*25660*/  IADD3 R6, P6, R33, R58, RZ ;  /* 0x0000003a21067210 */ /* 0x002fc60007fde0ff */
[C---:B------:R-:W-:Y:S01]  /*25670*/  IMAD.X R5, R32.reuse, 0x1, R57, P5 ;  /* 0x0000000120057824 */ /* 0x040fe200028e0639 */
[----:B------:R-:W-:Y:S02]  /*25680*/  PRMT R39, R47, 0x7771, RZ ;  /* 0x000077712f277816 */ /* 0x000fe400000000ff */
[----:B--2---:R-:W-:Y:S01]  /*25690*/  IADD3 R28, P5, R33, R60, RZ ;  /* 0x0000003c211c7210 */ /* 0x004fe20007fbe0ff */
[C---:B------:R-:W-:Y:S01]  /*256a0*/  IMAD.X R7, R32.reuse, 0x1, R59, P6 ;  /* 0x0000000120077824 */ /* 0x040fe200030e063b */
[----:B------:R-:W-:Y:S01]  /*256b0*/  PRMT R37, R47, 0x7772, RZ ;  /* 0x000077722f257816 */ /* 0x000fe200000000ff */
[----:B------:R-:W-:Y:S01]  /*256c0*/  VIADD R33, R33, UR4 ;  /* 0x0000000421217c36 */ /* 0x000fe20008000000 */
[----:B------:R-:W-:Y:S01]  /*256d0*/  PRMT R35, R47, 0x7773, RZ ;  /* 0x000077732f237816 */ /* 0x000fe200000000ff */
[----:B------:R-:W-:Y:S01]  /*256e0*/  IMAD.X R29, R32, 0x1, R61, P5 ;  /* 0x00000001201d7824 */ /* 0x000fe200028e063d */
        /* <DEDUP_REMOVED lines=9> */
[----:B------:R-:W-:Y:S01]  /*25780*/  PRMT R41, R31, 0x7770, RZ ;  /* 0x000077701f297816 */ /* 0x000fe200000000ff */
[----:B------:R-:W-:Y:S01]  /*25790*/  ULDC UR10, c[0x0][0x228] ;  /* 0x00008a00000a7ab9 */ /* 0x000fe20000000800 */
[----:B------:R-:W-:Y:S01]  /*257a0*/  ULDC UR12, c[0x0][0x228] ;  /* 0x00008a00000c7ab9 */ /* 0x000fe20000000800 */
[----:B0-----:R-:W-:Y:S01]  /*257b0*/  IADD3 R4, P6, R33, R0, RZ ;  /* 0x0000000021047210 */ /* 0x001fe20007fde0ff */
[----:B------:R-:W-:Y:S01]  /*257c0*/  VIADD R34, R48, 0x21 ;  /* 0x0000002130227836 */ /* 0x000fe20000000000 */
[----:B------:R-:W-:Y:S01]  /*257d0*/  PRMT R39, R31, 0x7771, RZ ;  /* 0x000077711f277816 */ /* 0x000fe200000000ff */
[----:B------:R-:W-:Y:S01]  /*257e0*/  ULDC UR8, c[0x0][0x22c] ;  /* 0x00008b0000087ab9 */ /* 0x000fe20000000800 */
[C---:B-1----:R-:W-:Y:S01]  /*257f0*/  IADD3 R6, P2, R33.reuse, R56, RZ ;  /* 0x0000003821067210 */ /* 0x042fe20007f5e0ff */
[----:B------:R-:W-:Y:S01]  /*25800*/  IMAD.X R5, R32, 0x1, R3, P6 ;  /* 0x0000000120057824 */ /* 0x000fe200030e0603 */
[----:B------:R-:W4:Y:S01]  /*25810*/  LDL.LU R47, [R1+0x1c] ;  /* 0x00001c00012f7983 */ /* 0x000f220000300800 */
[----:B--2---:R-:W-:-:S02]  /*25820*/  IADD3 R28, P6, R33, R58, RZ ;  /* 0x0000003a211c7210 */ /* 0x004fc40007fde0ff */
[----:B------:R-:W-:Y:S01]  /*25830*/  IMAD.X R7, R32, 0x1, R57, P2 ;  /* 0x0000000120077824 */ /* 0x000fe200010e0639 */
[----:B------:R-:W-:Y:S01]  /*25840*/  ISETP.GE.AND P2, PT, R30, UR4, PT ;  /* 0x000000041e007c0c */ /* 0x000fe2000bf46270 */
[----:B------:R0:W-:Y:S01]  /*25850*/  @P4 STG.E.U8 desc[UR6][R4.64], R41 ;  /* 0x0000002904004986 */ /* 0x0001e2000c101106 */
[----:B------:R-:W-:Y:S01]  /*25860*/  ULDC UR4, c[0x0][0x248] ;  /* 0x0000920000047ab9 */ /* 0x000fe20000000800 */
[C---:B------:R-:W-:Y:S01]  /*25870*/  IMAD.X R29, R32.reuse, 0x1, R59, P6 ;  /* 0x00000001201d7824 */ /* 0x040fe200030e063b */
[----:B------:R-:W-:Y:S01]  /*25880*/  PRMT R37, R31, 0x7772, RZ ;  /* 0x000077721f257816 */ /* 0x000fe200000000ff */
[----:B------:R1:W-:Y:S01]  /*25890*/  @P3 STG.E.U8 desc[UR6][R6.64], R39 ;  /* 0x0000002706003986 */ /* 0x0003e2000c101106 */
[----:B------:R-:W-:Y:S01]  /*258a0*/  VIADD R35, R33, UR4 ;  /* 0x0000000421237c36 */ /* 0x000fe20008000000 */
[----:B------:R-:W-:Y:S01]  /*258b0*/  ISETP.LT.AND P3, PT, R51, UR10, !P1 ;  /* 0x0000000a33007c0c */ /* 0x000fe2000cf61270 */
[----:B------:R-:W-:Y:S01]  /*258c0*/  ULDC UR4, c[0x0][0x248] ;  /* 0x0000920000047ab9 */ /* 0x000fe20000000800 */
[----:B------:R-:W-:Y:S01]  /*258d0*/  ISETP.LT.AND P4, PT, R55, UR12, !P2 ;  /* 0x0000000c37007c0c */ /* 0x000fe2000d781270 */
[----:B------:R2:W-:Y:S01]  /*258e0*/  @P5 STG.E.U8 desc[UR6][R28.64], R37 ;  /* 0x000000251c005986 */ /* 0x0005e2000c101106 */
[----:B------:R-:W-:Y:S01]  /*258f0*/  SHF.R.S32.HI R30, RZ, 0x1f, R35 ;  /* 0x0000001fff1e7819 */ /* 0x000fe20000011423 */
[----:B------:R-:W-:Y:S01]  /*25900*/  ULDC UR10, c[0x0][0x228] ;  /* 0x00008a00000a7ab9 */ /* 0x000fe20000000800 */
[----:B0-----:R-:W-:Y:S01]  /*25910*/  IADD3 R4, P6, R33, R60, RZ ;  /* 0x0000003c21047210 */ /* 0x001fe20007fde0ff */
[----:B------:R-:W-:Y:S01]  /*25920*/  ULDC UR12, c[0x0][0x228] ;  /* 0x00008a00000c7ab9 */ /* 0x000fe20000000800 */
[----:B------:R-:W-:Y:S01]  /*25930*/  ISETP.LT.AND P5, PT, R49, UR14, !P2 ;  /* 0x0000000e31007c0c */ /* 0x000fe2000d7a1270 */
[----:B------:R-:W-:Y:S01]  /*25940*/  ULDC UR14, c[0x0][0x228] ;  /* 0x00008a00000e7ab9 */ /* 0x000fe20000000800 */
[----:B-1----:R-:W-:Y:S01]  /*25950*/  IADD3 R6, P1, R35, R0, RZ ;  /* 0x0000000023067210 */ /* 0x002fe20007f3e0ff */
[----:B------:R-:W-:Y:S01]  /*25960*/  IMAD.X R5, R32, 0x1, R61, P6 ;  /* 0x0000000120057824 */ /* 0x000fe200030e063d */
[----:B------:R-:W-:-:S02]  /*25970*/  PRMT R33, R31, 0x7773, RZ ;  /* 0x000077731f217816 */ /* 0x000fc400000000ff */
[C---:B--2---:R-:W-:Y:S01]  /*25980*/  IADD3 R28, P6, R35.reuse, R56, RZ ;  /* 0x00000038231c7210 */ /* 0x044fe20007fde0ff */
[----:B------:R-:W-:Y:S01]  /*25990*/  IMAD.X R7, R30, 0x1, R3, P1 ;  /* 0x000000011e077824 */ /* 0x000fe200008e0603 */
[----:B------:R-:W-:Y:S01]  /*259a0*/  ISETP.GE.AND P1, PT, R34, UR8, PT ;  /* 0x0000000822007c0c */ /* 0x000fe2000bf26270 */
[----:B------:R-:W-:Y:S01]  /*259b0*/  ULDC UR8, c[0x0][0x228] ;  /* 0x00008a0000087ab9 */ /* 0x000fe20000000800 */
[----:B------:R-:W-:Y:S01]  /*259c0*/  PRMT R39, R24, 0x7770, RZ ;  /* 0x0000777018277816 */ /* 0x000fe200000000ff */
[----:B------:R0:W-:Y:S01]  /*259d0*/  @P3 STG.E.U8 desc[UR6][R4.64], R33 ;  /* 0x0000002104003986 */ /* 0x0001e2000c101106 */
[----:B------:R-:W-:Y:S01]  /*259e0*/  IMAD.X R29, R30, 0x1, R57, P6 ;  /* 0x000000011e1d7824 */ /* 0x000fe200030e0639 */
[----:B------:R-:W-:Y:S02]  /*259f0*/  PRMT R37, R24, 0x7771, RZ ;  /* 0x0000777118257816 */ /* 0x000fe400000000ff */
[----:B------:R-:W-:Y:S01]  /*25a00*/  ISETP.LT.AND P3, PT, R50, UR8, !P2 ;  /* 0x0000000832007c0c */ /* 0x000fe2000d761270 */
[----:B------:R-:W-:Y:S01]  /*25a10*/  ULDC UR8, c[0x0][0x228] ;  /* 0x00008a0000087ab9 */ /* 0x000fe20000000800 */
[----:B------:R-:W-:Y:S01]  /*25a20*/  VIADD R31, R35, UR4 ;  /* 0x00000004231f7c36 */ /* 0x000fe20008000000 */
[----:B------:R1:W-:Y:S01]  /*25a30*/  @P4 STG.E.U8 desc[UR6][R6.64], R39 ;  /* 0x0000002706004986 */ /* 0x0003e2000c101106 */
[----:B------:R-:W-:Y:S01]  /*25a40*/  ISETP.LT.AND P2, PT, R51, UR8, !P2 ;  /* 0x0000000833007c0c */ /* 0x000fe2000d741270 */
[----:B------:R-:W-:Y:S01]  /*25a50*/  ULDC UR4, c[0x0][0x228] ;  /* 0x00008a0000047ab9 */ /* 0x000fe20000000800 */
[----:B0-----:R-:W-:Y:S01]  /*25a60*/  IADD3 R4, P6, R35, R58, RZ ;  /* 0x0000003a23047210 */ /* 0x001fe20007fde0ff */
[----:B------:R0:W-:Y:S01]  /*25a70*/  @P5 STG.E.U8 desc[UR6][R28.64], R37 ;  /* 0x000000251c005986 */ /* 0x0001e2000c101106 */
[----:B------:R-:W-:Y:S01]  /*25a80*/  ISETP.LT.AND P4, PT, R55, UR10, !P1 ;  /* 0x0000000a37007c0c */ /* 0x000fe2000cf81270 */
[----:B------:R-:W-:Y:S01]  /*25a90*/  ULDC UR8, c[0x0][0x228] ;  /* 0x00008a0000087ab9 */ /* 0x000fe20000000800 */
[----:B------:R-:W-:Y:S01]  /*25aa0*/  SHF.R.S32.HI R32, RZ, 0x1f, R31 ;  /* 0x0000001fff207819 */ /* 0x000fe2000001141f */
[----:B------:R-:W-:Y:S01]  /*25ab0*/  IMAD.X R5, R30, 0x1, R59, P6 ;  /* 0x000000011e057824 */ /* 0x000fe200030e063b */
[----:B------:R-:W-:Y:S01]  /*25ac0*/  PRMT R33, R24, 0x7773, RZ ;  /* 0x0000777318217816 */ /* 0x000fe200000000ff */
[----:B------:R-:W-:Y:S01]  /*25ad0*/  ULDC UR10, c[0x0][0x228] ;  /* 0x00008a00000a7ab9 */ /* 0x000fe20000000800 */
[----:B-1----:R-:W-:-:S02]  /*25ae0*/  IADD3 R6, P5, R35, R60, RZ ;  /* 0x0000003c23067210 */ /* 0x002fc40007fbe0ff */
[----:B------:R-:W-:Y:S02]  /*25af0*/  PRMT R35, R24, 0x7772, RZ ;  /* 0x0000777218237816 */ /* 0x000fe400000000ff */
[----:B0-----:R-:W-:Y:S01]  /*25b00*/  IADD3 R28, P6, R31, R0, RZ ;  /* 0x000000001f1c7210 */ /* 0x001fe20007fde0ff */
[----:B------:R-:W-:Y:S02]  /*25b10*/  IMAD.X R7, R30, 0x1, R61, P5 ;  /* 0x000000011e077824 */ /* 0x000fe400028e063d */
[----:B------:R0:W-:Y:S02]  /*25b20*/  @P3 STG.E.U8 desc[UR6][R4.64], R35 ;  /* 0x0000002304003986 */ /* 0x0001e4000c101106 */
[----:B------:R-:W-:Y:S02]  /*25b30*/  IMAD.X R29, R32, 0x1, R3, P6 ;  /* 0x00000001201d7824 */ /* 0x000fe400030e0603 */
[----:B------:R1:W-:Y:S01]  /*25b40*/  @P2 STG.E.U8 desc[UR6][R6.64], R33 ;  /* 0x0000002106002986 */ /* 0x0003e2000c101106 */
[----:B---3--:R-:W-:-:S02]  /*25b50*/  PRMT R37, R46, 0x7770, RZ ;  /* 0x000077702e257816 */ /* 0x008fc400000000ff */
[C---:B0-----:R-:W-:Y:S02]  /*25b60*/  PRMT R35, R46.reuse, 0x7772, RZ ;  /* 0x000077722e237816 */ /* 0x041fe400000000ff */
[C---:B-1----:R-:W-:Y:S01]  /*25b70*/  PRMT R33, R46.reuse, 0x7773, RZ ;  /* 0x000077732e217816 */ /* 0x042fe200000000ff */
[----:B------:R0:W-:Y:S02]  /*25b80*/  @P4 STG.E.U8 desc[UR6][R28.64], R37 ;  /* 0x000000251c004986 */ /* 0x0001e4000c101106 */
[----:B0-----:R-:W-:Y:S02]  /*25b90*/  PRMT R37, R46, 0x7771, RZ ;  /* 0x000077712e257816 */ /* 0x001fe400000000ff */
[----:B------:R-:W2:Y:S01]  /*25ba0*/  LDL.LU R46, [R1+0x14] ;  /* 0x00001400012e7983 */ /* 0x000ea20000300800 */
[----:B------:R-:W-:Y:S01]  /*25bb0*/  ISETP.LT.AND P3, PT, R49, UR4, !P1 ;  /* 0x0000000431007c0c */ /* 0x000fe2000cf61270 */
[----:B------:R-:W-:Y:S01]  /*25bc0*/  VIADD R24, R48, 0x22 ;  /* 0x0000002230187836 */ /* 0x000fe20000000000 */
[----:B------:R-:W-:Y:S01]  /*25bd0*/  ISETP.LT.AND P4, PT, R50, UR8, !P1 ;  /* 0x0000000832007c0c */ /* 0x000fe2000cf81270 */
[----:B------:R-:W-:Y:S01]  /*25be0*/  ULDC UR4, c[0x0][0x22c] ;  /* 0x00008b0000047ab9 */ /* 0x000fe20000000800 */
[----:B------:R-:W-:Y:S01]  /*25bf0*/  IADD3 R4, P2, R31, R56, RZ ;  /* 0x000000381f047210 */ /* 0x000fe20007f5e0ff */
[----:B------:R-:W-:Y:S01]  /*25c00*/  ULDC UR8, c[0x0][0x228] ;  /* 0x00008a0000087ab9 */ /* 0x000fe20000000800 */
[----:B------:R-:W-:Y:S01]  /*25c10*/  ISETP.LT.AND P1, PT, R51, UR10, !P1 ;  /* 0x0000000a33007c0c */ /* 0x000fe2000cf21270 */
[----:B------:R-:W-:Y:S01]  /*25c20*/  ULDC UR10, c[0x0][0x228] ;  /* 0x00008a00000a7ab9 */ /* 0x000fe20000000800 */
[C---:B------:R-:W-:Y:S01]  /*25c30*/  IADD3 R6, P5, R31.reuse, R58, RZ ;  /* 0x0000003a1f067210 */ /* 0x040fe20007fbe0ff */
[----:B------:R-:W-:Y:S01]  /*25c40*/  IMAD.X R5, R32, 0x1, R57, P2 ;  /* 0x0000000120057824 */ /* 0x000fe200010e0639 */
[----:B------:R-:W-:-:S02]  /*25c50*/  IADD3 R28, P6, R31, R60, RZ ;  /* 0x0000003c1f1c7210 */ /* 0x000fc40007fde0ff */
[----:B------:R-:W-:Y:S01]  /*25c60*/  ISETP.GE.AND P2, PT, R24, UR4, PT ;  /* 0x0000000418007c0c */ /* 0x000fe2000bf46270 */
[----:B------:R-:W-:Y:S01]  /*25c70*/  ULDC UR4, c[0x0][0x248] ;  /* 0x0000920000047ab9 */ /* 0x000fe20000000800 */
[C---:B------:R-:W-:Y:S02]  /*25c80*/  IMAD.X R7, R32.reuse, 0x1, R59, P5 ;  /* 0x0000000120077824 */ /* 0x040fe400028e063b */
[----:B------:R-:W-:Y:S02]  /*25c90*/  VIADD R31, R31, UR4 ;  /* 0x000000041f1f7c36 */ /* 0x000fe40008000000 */
[----:B------:R-:W-:Y:S01]  /*25ca0*/  IMAD.X R29, R32, 0x1, R61, P6 ;  /* 0x00000001201d7824 */ /* 0x000fe200030e063d */
[----:B------:R0:W-:Y:S01]  /*25cb0*/  @P3 STG.E.U8 desc[UR6][R4.64], R37 ;  /* 0x0000002504003986 */ /* 0x0001e2000c101106 */
[----:B------:R-:W-:Y:S01]  /*25cc0*/  ISETP.LT.AND P5, PT, R50, UR12, !P2 ;  /* 0x0000000c32007c0c */ /* 0x000fe2000d7a1270 */
[C---:B------:R-:W-:Y:S01]  /*25cd0*/  VIADD R30, R48.reuse, 0x23 ;  /* 0x00000023301e7836 */ /* 0x040fe20000000000 */
[----:B------:R-:W-:Y:S01]  /*25ce0*/  SHF.R.S32.HI R24, RZ, 0x1f, R31 ;  /* 0x0000001fff187819 */ /* 0x000fe2000001141f */
        /* <DEDUP_REMOVED lines=14> */
[----:B---3--:R-:W-:-:S03]  /*25dd0*/  IADD3 R28, P6, R31, R58, RZ ;  /* 0x0000003a1f1c7210 */ /* 0x008fc60007fde0ff */
        /* <DEDUP_REMOVED lines=20> */
[----:B------:R-:W-:Y:S02]  /*25f20*/  IADD3 R24, P6, R33, R56, RZ ;  /* 0x0000003821187210 */ /* 0x000fe40007fde0ff */
[----:B---3--:R-:W-:Y:S01]  /*25f30*/  PRMT R35, R25, 0x7773, RZ ;  /* 0x0000777319237816 */ /* 0x008fe200000000ff */
[C---:B------:R-:W-:Y:S02]  /*25f40*/  IMAD.X R7, R30.reuse, 0x1, R3, P1 ;  /* 0x000000011e077824 */ /* 0x040fe400008e0603 */
[----:B------:R-:W-:Y:S02]  /*25f50*/  IMAD.X R25, R30, 0x1, R57, P6 ;  /* 0x000000011e197824 */ /* 0x000fe400030e0639 */
[----:B------:R0:W-:Y:S01]  /*25f60*/  @P2 STG.E.U8 desc[UR6][R4.64], R35 ;  /* 0x0000002304002986 */ /* 0x0001e2000c101106 */
[C---:B--2---:R-:W-:Y:S02]  /*25f70*/  PRMT R39, R46.reuse, 0x7770, RZ ;  /* 0x000077702e277816 */ /* 0x044fe400000000ff */
[----:B------:R-:W-:-:S03]  /*25f80*/  PRMT R37, R46, 0x7771, RZ ;  /* 0x000077712e257816 */ /* 0x000fc600000000ff */
[----:B------:R-:W-:Y:S01]  /*25f90*/  @P4 STG.E.U8 desc[UR6][R6.64], R39 ;  /* 0x0000002706004986 */ /* 0x000fe2000c101106 */
[----:B0-----:R-:W-:-:S03]  /*25fa0*/  PRMT R35, R46, 0x7772, RZ ;  /* 0x000077722e237816 */ /* 0x001fc600000000ff */
[----:B------:R0:W-:Y:S02]  /*25fb0*/  @P5 STG.E.U8 desc[UR6][R24.64], R37 ;  /* 0x0000002518005986 */ /* 0x0001e4000c101106 */
[----:B0-----:R-:W-:Y:S02]  /*25fc0*/  PRMT R25, R46, 0x7773, RZ ;  /* 0x000077732e197816 */ /* 0x001fe400000000ff */
[----:B------:R-:W2:Y:S01]  /*25fd0*/  LDL.LU R46, [R1+0x18] ;  /* 0x00001800012e7983 */ /* 0x000ea20000300800 */
[----:B------:R-:W-:Y:S01]  /*25fe0*/  ISETP.GE.AND P1, PT, R32, UR8, PT ;  /* 0x0000000820007c0c */ /* 0x000fe2000bf26270 */
[----:B------:R-:W-:Y:S01]  /*25ff0*/  ULDC UR8, c[0x0][0x228] ;  /* 0x00008a0000087ab9 */ /* 0x000fe20000000800 */
[C---:B------:R-:W-:Y:S02]  /*26000*/  IADD3 R28, P6, R33.reuse, R58, RZ ;  /* 0x0000003a211c7210 */ /* 0x040fe40007fde0ff */
[----:B------:R-:W-:Y:S01]  /*26010*/  ISETP.LT.AND P2, PT, R50, UR8, !P3 ;  /* 0x0000000832007c0c */ /* 0x000fe2000df41270 */
[----:B------:R-:W-:Y:S01]  /*26020*/  ULDC UR8, c[0x0][0x228] ;  /* 0x00008a0000087ab9 */ /* 0x000fe20000000800 */
[----:B------:R-:W-:Y:S01]  /*26030*/  VIADD R31, R33, UR4 ;  /* 0x00000004211f7c36 */ /* 0x000fe20008000000 */
[----:B------:R-:W-:-:S02]  /*26040*/  ISETP.LT.AND P3, PT, R51, UR8, !P3 ;  /* 0x0000000833007c0c */ /* 0x000fc4000df61270 */
[----:B------:R-:W-:Y:S01]  /*26050*/  ISETP.LT.AND P4, PT, R55, UR10, !P1 ;  /* 0x0000000a37007c0c */ /* 0x000fe2000cf81270 */
[C---:B------:R-:W-:Y:S01]  /*26060*/  IMAD.X R29, R30.reuse, 0x1, R59, P6 ;  /* 0x000000011e1d7824 */ /* 0x040fe200030e063b */
[----:B------:R-:W-:Y:S01]  /*26070*/  IADD3 R4, P5, R33, R60, RZ ;  /* 0x0000003c21047210 */ /* 0x000fe20007fbe0ff */
[----:B------:R-:W-:Y:S01]  /*26080*/  ULDC UR8, c[0x0][0x228] ;  /* 0x00008a0000087ab9 */ /* 0x000fe20000000800 */
[----:B------:R-:W-:Y:S01]  /*26090*/  SHF.R.S32.HI R32, RZ, 0x1f, R31 ;  /* 0x0000001fff207819 */ /* 0x000fe2000001141f */
[----:B------:R-:W-:Y:S01]  /*260a0*/  ULDC UR10, c[0x0][0x228] ;  /* 0x00008a00000a7ab9 */ /* 0x000fe20000000800 */
[----:B------:R-:W-:Y:S01]  /*260b0*/  IADD3 R6, P6, R31, R0, RZ ;  /* 0x000000001f067210 */ /* 0x000fe20007fde0ff */
[----:B------:R-:W-:Y:S01]  /*260c0*/  IMAD.X R5, R30, 0x1, R61, P5 ;  /* 0x000000011e057824 */ /* 0x000fe200028e063d */
[----:B------:R-:W-:Y:S01]  /*260d0*/  PRMT R33, R26, 0x7770, RZ ;  /* 0x000077701a217816 */ /* 0x000fe200000000ff */
[----:B------:R-:W-:Y:S02]  /*260e0*/  ULDC UR4, c[0x0][0x22c] ;  /* 0x00008b0000047ab9 */ /* 0x000fe40000000800 */
        /* <DEDUP_REMOVED lines=9> */
[----:B0-----:R-:W-:Y:S02]  /*26180*/  IADD3 R28, P2, R31, R56, RZ ;  /* 0x000000381f1c7210 */ /* 0x001fe40007f5e0ff */
[----:B------:R-:W-:Y:S01]  /*26190*/  ISETP.LT.AND P1, PT, R51, UR12, !P1 ;  /* 0x0000000c33007c0c */ /* 0x000fe2000cf21270 */
[----:B------:R-:W-:Y:S01]  /*261a0*/  ULDC UR12, c[0x0][0x228] ;  /* 0x00008a00000c7ab9 */ /* 0x000fe20000000800 */
[C---:B------:R-:W-:Y:S01]  /*261b0*/  IADD3 R24, P5, R31.reuse, R58, RZ ;  /* 0x0000003a1f187210 */ /* 0x040fe20007fbe0ff */
[----:B------:R-:W-:Y:S01]  /*261c0*/  IMAD.X R29, R32, 0x1, R57, P2 ;  /* 0x00000001201d7824 */ /* 0x000fe200010e0639 */
[----:B-1----:R-:W-:-:S02]  /*261d0*/  IADD3 R4, P6, R31, R60, RZ ;  /* 0x0000003c1f047210 */ /* 0x002fc40007fde0ff */
[----:B------:R-:W-:Y:S01]  /*261e0*/  ISETP.GE.AND P2, PT, R30, UR4, PT ;  /* 0x000000041e007c0c */ /* 0x000fe2000bf46270 */
[----:B------:R-:W-:Y:S01]  /*261f0*/  ULDC UR4, c[0x0][0x248] ;  /* 0x0000920000047ab9 */ /* 0x000fe20000000800 */
[----:B------:R-:W-:Y:S01]  /*26200*/  PRMT R35, R26, 0x7771, RZ ;  /* 0x000077711a237816 */ /* 0x000fe200000000ff */
[----:B------:R-:W-:Y:S01]  /*26210*/  IMAD.X R25, R32, 0x1, R59, P5 ;  /* 0x0000000120197824 */ /* 0x000fe200028e063b */
[C---:B---3--:R-:W-:Y:S01]  /*26220*/  PRMT R33, R26.reuse, 0x7772, RZ ;  /* 0x000077721a217816 */ /* 0x048fe200000000ff */
[----:B------:R-:W-:Y:S01]  /*26230*/  VIADD R31, R31, UR4 ;  /* 0x000000041f1f7c36 */ /* 0x000fe20008000000 */
[----:B------:R-:W-:Y:S01]  /*26240*/  PRMT R7, R26, 0x7773, RZ ;  /* 0x000077731a077816 */ /* 0x000fe200000000ff */
[----:B------:R-:W-:Y:S01]  /*26250*/  IMAD.X R5, R32, 0x1, R61, P6 ;  /* 0x0000000120057824 */ /* 0x000fe200030e063d */
[----:B------:R-:W-:Y:S01]  /*26260*/  @P3 STG.E.U8 desc[UR6][R28.64], R35 ;  /* 0x000000231c003986 */ /* 0x000fe2000c101106 */
[----:B------:R-:W-:Y:S01]  /*26270*/  ISETP.LT.AND P5, PT, R50, UR12, !P2 ;  /* 0x0000000c32007c0c */ /* 0x000fe2000d7a1270 */
[C---:B------:R-:W-:Y:S01]  /*26280*/  VIADD R30, R48.reuse, 0x26 ;  /* 0x00000026301e7836 */ /* 0x040fe20000000000 */
[----:B------:R-:W-:Y:S01]  /*26290*/  SHF.R.S32.HI R26, RZ, 0x1f, R31 ;  /* 0x0000001fff1a7819 */ /* 0x000fe2000001141f */
[----:B------:R0:W-:Y:S01]  /*262a0*/  @P4 STG.E.U8 desc[UR6][R24.64], R33 ;  /* 0x0000002118004986 */ /* 0x0001e2000c101106 */
[----:B------:R-:W-:Y:S01]  /*262b0*/  ISETP.LT.AND P4, PT, R55, UR8, !P2 ;  /* 0x0000000837007c0c */ /* 0x000fe2000d781270 */
[----:B------:R-:W-:Y:S01]  /*262c0*/  ULDC UR4, c[0x0][0x22c] ;  /* 0x00008b0000047ab9 */ /* 0x000fe20000000800 */
[----:B------:R-:W-:Y:S01]  /*262d0*/  ISETP.LT.AND P3, PT, R49, UR10, !P2 ;  /* 0x0000000a31007c0c */ /* 0x000fe2000d761270 */
[----:B------:R1:W-:Y:S01]  /*262e0*/  @P1 STG.E.U8 desc[UR6][R4.64], R7 ;  /* 0x0000000704001986 */ /* 0x0003e2000c101106 */
[C---:B------:R-:W-:Y:S01]  /*262f0*/  IADD3 R6, P1, R31.reuse, R56, RZ ;  /* 0x000000381f067210 */ /* 0x040fe20007f3e0ff */
[----:B------:R-:W-:Y:S01]  /*26300*/  ULDC UR10, c[0x0][0x228] ;  /* 0x00008a00000a7ab9 */ /* 0x000fe20000000800 */
[----:B------:R-:W-:Y:S01]  /*26310*/  ULDC UR12, c[0x0][0x228] ;  /* 0x00008a00000c7ab9 */ /* 0x000fe20000000800 */
[----:B------:R-:W-:Y:S01]  /*26320*/  VIADD R32, R48, 0x27 ;  /* 0x0000002730207836 */ /* 0x000fe20000000000 */
[----:B------:R-:W-:Y:S01]  /*26330*/  ULDC UR8, c[0x0][0x22c] ;  /* 0x00008b0000087ab9 */ /* 0x000fe20000000800 */
[----:B0-----:R-:W-:-:S05]  /*26340*/  IADD3 R24, P6, R31, R0, RZ ;  /* 0x000000001f187210 */ /* 0x001fca0007fde0ff */
[C---:B------:R-:W-:Y:S01]  /*26350*/  IMAD.X R25, R26.reuse, 0x1, R3, P6 ;  /* 0x000000011a197824 */ /* 0x040fe200030e0603 */
[C---:B-1----:R-:W-:Y:S01]  /*26360*/  IADD3 R4, P6, R31.reuse, R58, RZ ;  /* 0x0000003a1f047210 */ /* 0x042fe20007fde0ff */
[----:B------:R-:W-:Y:S01]  /*26370*/  IMAD.X R7, R26, 0x1, R57, P1 ;  /* 0x000000011a077824 */ /* 0x000fe200008e0639 */
[----:B------:R-:W-:Y:S01]  /*26380*/  ISETP.GE.AND P1, PT, R30, UR4, PT ;  /* 0x000000041e007c0c */ /* 0x000fe2000bf26270 */
[----:B------:R-:W-:Y:S02]  /*26390*/  ULDC UR4, c[0x0][0x248] ;  /* 0x0000920000047ab9 */ /* 0x000fe40000000800 */
[----:B------:R-:W-:Y:S02]  /*263a0*/  IMAD.X R5, R26, 0x1, R59, P6 ;  /* 0x000000011a057824 */ /* 0x000fe400030e063b */
[----:B------:R-:W-:Y:S01]  /*263b0*/  VIADD R33, R31, UR4 ;  /* 0x000000041f217c36 */ /* 0x000fe20008000000 */
[----:B------:R-:W-:Y:S01]  /*263c0*/  ISETP.LT.AND P6, PT, R49, UR14, !P1 ;  /* 0x0000000e31007c0c */ /* 0x000fe2000cfc1270 */
[----:B------:R-:W-:Y:S01]  /*263d0*/  ULDC UR4, c[0x0][0x248] ;  /* 0x0000920000047ab9 */ /* 0x000fe20000000800 */
[----:B------:R-:W-:-:S02]  /*263e0*/  ULDC UR14, c[0x0][0x228] ;  /* 0x00008a00000e7ab9 */ /* 0x000fc40000000800 */
[----:B------:R-:W-:Y:S02]  /*263f0*/  SHF.R.S32.HI R30, RZ, 0x1f, R33 ;  /* 0x0000001fff1e7819 */ /* 0x000fe40000011421 */
[C---:B--2---:R-:W-:Y:S02]  /*26400*/  PRMT R37, R46.reuse, 0x7770, RZ ;  /* 0x000077702e257816 */ /* 0x044fe400000000ff */
[C---:B------:R-:W-:Y:S02]  /*26410*/  PRMT R35, R46.reuse, 0x7771, RZ ;  /* 0x000077712e237816 */ /* 0x040fe400000000ff */
[----:B------:R-:W-:Y:S01]  /*26420*/  PRMT R29, R46, 0x7772, RZ ;  /* 0x000077722e1d7816 */ /* 0x000fe200000000ff */
[----:B------:R0:W-:Y:S04]  /*26430*/  @P4 STG.E.U8 desc[UR6][R24.64], R37 ;  /* 0x0000002518004986 */ /* 0x0001e8000c101106 */
[----:B------:R-:W-:Y:S01]  /*26440*/  @P3 STG.E.U8 desc[UR6][R6.64], R35 ;  /* 0x0000002306003986 */ /* 0x000fe2000c101106 */
[----:B------:R-:W-:Y:S01]  /*26450*/  ISETP.LT.AND P3, PT, R51, UR10, !P2 ;  /* 0x0000000a33007c0c */ /* 0x000fe2000d761270 */
[----:B------:R-:W-:-:S02]  /*26460*/  ULDC UR10, c[0x0][0x228] ;  /* 0x00008a00000a7ab9 */ /* 0x000fc40000000800 */
[----:B------:R1:W-:Y:S01]  /*26470*/  @P5 STG.E.U8 desc[UR6][R4.64], R29 ;  /* 0x0000001d04005986 */ /* 0x0003e2000c101106 */
[----:B------:R-:W-:Y:S02]  /*26480*/  IADD3 R28, P5, R33, R0, RZ ;  /* 0x00000000211c7210 */ /* 0x000fe40007fbe0ff */
[----:B------:R-:W-:Y:S01]  /*26490*/  ISETP.LT.AND P4, PT, R55, UR12, !P1 ;  /* 0x0000000c37007c0c */ /* 0x000fe2000cf81270 */
[----:B------:R-:W-:Y:S01]  /*264a0*/  ULDC UR12, c[0x0][0x228] ;  /* 0x00008a00000c7ab9 */ /* 0x000fe20000000800 */
[----:B0-----:R-:W-:Y:S02]  /*264b0*/  IADD3 R24, P2, R31, R60, RZ ;  /* 0x0000003c1f187210 */ /* 0x001fe40007f5e0ff */
[----:B------:R-:W-:Y:S01]  /*264c0*/  PRMT R31, R46, 0x7773, RZ ;  /* 0x000077732e1f7816 */ /* 0x000fe200000000ff */
[----:B-1----:R-:W-:Y:S01]  /*264d0*/  IMAD.X R29, R30, 0x1, R3, P5 ;  /* 0x000000011e1d7824 */ /* 0x002fe200028e0603 */
[----:B------:R-:W-:Y:S01]  /*264e0*/  IADD3 R6, P5, R33, R56, RZ ;  /* 0x0000003821067210 */ /* 0x000fe20007fbe0ff */
[----:B------:R-:W-:Y:S01]  /*264f0*/  IMAD.X R25, R26, 0x1, R61, P2 ;  /* 0x000000011a197824 */ /* 0x000fe200010e063d */
[----:B------:R-:W-:-:S02]  /*26500*/  PRMT R37, R27, 0x7770, RZ ;  /* 0x000077701b257816 */ /* 0x000fc400000000ff */
[----:B------:R-:W-:Y:S01]  /*26510*/  PRMT R35, R27, 0x7771, RZ ;  /* 0x000077711b237816 */ /* 0x000fe200000000ff */
[----:B------:R-:W-:Y:S01]  /*26520*/  IMAD.X R7, R30, 0x1, R57, P5 ;  /* 0x000000011e077824 */ /* 0x000fe200028e0639 */
[----:B------:R-:W-:Y:S01]  /*26530*/  ISETP.GE.AND P2, PT, R32, UR8, PT ;  /* 0x0000000820007c0c */ /* 0x000fe2000bf46270 */
[----:B------:R0:W-:Y:S01]  /*26540*/  @P3 STG.E.U8 desc[UR6][R24.64], R31 ;  /* 0x0000001f18003986 */ /* 0x0001e2000c101106 */
[----:B------:R-:W-:-:S03]  /*26550*/  ULDC UR8, c[0x0][0x228] ;  /* 0x00008a0000087ab9 */ /* 0x000fc60000000800 */
[----:B------:R1:W-:Y:S01]  /*26560*/  @P4 STG.E.U8 desc[UR6][R28.64], R37 ;  /* 0x000000251c004986 */ /* 0x0003e2000c101106 */
[----:B------:R-:W-:Y:S01]  /*26570*/  ISETP.LT.AND P3, PT, R50, UR8, !P1 ;  /* 0x0000000832007c0c */ /* 0x000fe2000cf61270 */
[----:B------:R-:W-:Y:S02]  /*26580*/  ULDC UR8, c[0x0][0x228] ;  /* 0x00008a0000087ab9 */ /* 0x000fe40000000800 */
[----:B------:R2:W-:Y:S01]  /*26590*/  @P6 STG.E.U8 desc[UR6][R6.64], R35 ;  /* 0x0000002306006986 */ /* 0x0005e2000c101106 */
[----:B------:R-:W-:Y:S02]  /*265a0*/  IADD3 R4, P6, R33, R58, RZ ;  /* 0x0000003a21047210 */ /* 0x000fe40007fde0ff */
[----:B------:R-:W-:Y:S01]  /*265b0*/  ISETP.LT.AND P1, PT, R51, UR10, !P1 ;  /* 0x0000000a33007c0c */ /* 0x000fe2000cf21270 */
[----:B0-----:R-:W-:Y:S01]  /*265c0*/  VIADD R31, R33, UR4 ;  /* 0x00000004211f7c36 */ /* 0x001fe20008000000 */
[----:B------:R-:W-:Y:S01]  /*265d0*/  ISETP.LT.AND P4, PT, R55, UR8, !P2 ;  /* 0x0000000837007c0c */ /* 0x000fe2000d781270 */
[----:B------:R-:W-:Y:S01]  /*265e0*/  IMAD.X R5, R30, 0x1, R59, P6 ;  /* 0x000000011e057824 */ /* 0x000fe200030e063b */
[----:B------:R-:W-:Y:S01]  /*265f0*/  ULDC UR8, c[0x0][0x228] ;  /* 0x00008a0000087ab9 */ /* 0x000fe20000000800 */
[----:B-1----:R-:W-:Y:S01]  /*26600*/  PRMT R29, R27, 0x7773, RZ ;  /* 0x000077731b1d7816 */ /* 0x002fe200000000ff */
[----:B------:R-:W-:Y:S01]  /*26610*/  ULDC UR10, c[0x0][0x228] ;  /* 0x00008a00000a7ab9 */ /* 0x000fe20000000800 */
[----:B------:R-:W-:Y:S01]  /*26620*/  SHF.R.S32.HI R28, RZ, 0x1f, R31 ;  /* 0x0000001fff1c7819 */ /* 0x000fe2000001141f */
[----:B------:R-:W-:Y:S01]  /*26630*/  ULDC UR4, c[0x0][0x22c] ;  /* 0x00008b0000047ab9 */ /* 0x000fe20000000800 */
[----:B--2---:R-:W-:-:S02]  /*26640*/  IADD3 R6, P5, R33, R60, RZ ;  /* 0x0000003c21067210 */ /* 0x004fc40007fbe0ff */
[----:B------:R-:W-:Y:S02]  /*26650*/  IADD3 R24, P6, R31, R0, RZ ;  /* 0x000000001f187210 */ /* 0x000fe40007fde0ff */
[----:B------:R-:W-:Y:S01]  /*26660*/  PRMT R27, R27, 0x7772, RZ ;  /* 0x000077721b1b7816 */ /* 0x000fe200000000ff */
[----:B------:R-:W-:Y:S01]  /*26670*/  IMAD.X R7, R30, 0x1, R61, P5 ;  /* 0x000000011e077824 */ /* 0x000fe200028e063d */
[----:B----4-:R-:W-:Y:S01]  /*26680*/  PRMT R33, R47, 0x7770, RZ ;  /* 0x000077702f217816 */ /* 0x010fe200000000ff */
[----:B------:R-:W-:Y:S02]  /*26690*/  IMAD.X R25, R28, 0x1, R3, P6 ;  /* 0x000000011c197824 */ /* 0x000fe400030e0603 */
[----:B------:R0:W-:Y:S01]  /*266a0*/  @P3 STG.E.U8 desc[UR6][R4.64], R27 ;  /* 0x0000001b04003986 */ /* 0x0001e2000c101106 */
[----:B------:R-:W-:Y:S01]  /*266b0*/  ISETP.LT.AND P5, PT, R49, UR8, !P2 ;  /* 0x0000000831007c0c */ /* 0x000fe2000d7a1270 */
[----:B------:R-:W-:Y:S01]  /*266c0*/  VIADD R30, R48, 0x28 ;  /* 0x00000028301e7836 */ /* 0x000fe20000000000 */
[----:B------:R-:W-:Y:S01]  /*266d0*/  IADD3 R26, P3, R31, R56, RZ ;  /* 0x000000381f1a7210 */ /* 0x000fe20007f7e0ff */
[----:B------:R1:W-:Y:S01]  /*266e0*/  @P1 STG.E.U8 desc[UR6][R6.64], R29 ;  /* 0x0000001d06001986 */ /* 0x0003e2000c101106 */
[----:B------:R-:W-:-:S03]  /*266f0*/  ULDC UR8, c[0x0][0x228] ;  /* 0x00008a0000087ab9 */ /* 0x000fc60000000800 */
[----:B------:R2:W-:Y:S01]  /*26700*/  @P4 STG.E.U8 desc[UR6][R24.64], R33 ;  /* 0x0000002118004986 */ /* 0x0005e2000c101106 */
[----:B------:R-:W-:Y:S01]  /*26710*/  ISETP.LT.AND P4, PT, R50, UR10, !P2 ;  /* 0x0000000a32007c0c */ /* 0x000fe2000d781270 */
[----:B------:R-:W-:Y:S01]  /*26720*/  ULDC UR10, c[0x0][0x228] ;  /* 0x00008a00000a7ab9 */ /* 0x000fe20000000800 */
[----:B------:R-:W-:Y:S01]  /*26730*/  ISETP.LT.AND P2, PT, R51, UR12, !P2 ;  /* 0x0000000c33007c0c */ /* 0x000fe2000d741270 */
[C---:B0-----:R-:W-:Y:S01]  /*26740*/  IMAD.X R27, R28.reuse, 0x1, R57, P3 ;  /* 0x000000011c1b7824 */ /* 0x041fe200018e0639 */
[C---:B-1----:R-:W-:Y:S01]  /*26750*/  IADD3 R6, P6, R31.reuse, R58, RZ ;  /* 0x0000003a1f067210 */ /* 0x042fe20007fde0ff */
[----:B------:R-:W-:Y:S01]  /*26760*/  ULDC UR12, c[0x0][0x228] ;  /* 0x00008a00000c7ab9 */ /* 0x000fe20000000800 */
[----:B------:R-:W-:Y:S02]  /*26770*/  IADD3 R4, P3, R31, R60, RZ ;  /* 0x0000003c1f047210 */ /* 0x000fe40007f7e0ff */
[C---:B--2---:R-:W-:Y:S01]  /*26780*/  PRMT R33, R47.reuse, 0x7771, RZ ;  /* 0x000077712f217816 */ /* 0x044fe200000000ff */
[----:B------:R-:W-:Y:S01]  /*26790*/  IMAD.X R7, R28, 0x1, R59, P6 ;  /* 0x000000011c077824 */ /* 0x000fe200030e063b */
[----:B------:R-:W-:-:S02]  /*267a0*/  PRMT R29, R47, 0x7772, RZ ;  /* 0x000077722f1d7816 */ /* 0x000fc400000000ff */
[----:B------:R-:W-:Y:S01]  /*267b0*/  ISETP.GE.AND P1, PT, R30, UR4, PT ;  /* 0x000000041e007c0c */ /* 0x000fe2000bf26270 */
[----:B------:R-:W-:Y:S01]  /*267c0*/  ULDC UR4, c[0x0][0x248] ;  /* 0x0000920000047ab9 */ /* 0x000fe20000000800 */
[----:B------:R-:W-:Y:S01]  /*267d0*/  PRMT R25, R47, 0x7773, RZ ;  /* 0x000077732f197816 */ /* 0x000fe200000000ff */
[----:B------:R-:W-:Y:S01]  /*267e0*/  IMAD.X R5, R28, 0x1, R61, P3 ;  /* 0x000000011c057824 */ /* 0x000fe200018e063d */
[----:B------:R0:W-:Y:S01]  /*267f0*/  @P5 STG.E.U8 desc[UR6][R26.64], R33 ;  /* 0x000000211a005986 */ /* 0x0001e2000c101106 */
[----:B------:R-:W-:Y:S01]  /*26800*/  VIADD R31, R31, UR4 ;  /* 0x000000041f1f7c36 */ /* 0x000fe20008000000 */
[----:B------:R-:W-:Y:S01]  /*26810*/  ISETP.LT.AND P3, PT, R49, UR10, !P1 ;  /* 0x0000000a31007c0c */ /* 0x000fe2000cf61270 */
[----:B------:R-:W-:Y:S01]  /*26820*/  VIADD R28, R48, 0x29 ;  /* 0x00000029301c7836 */ /* 0x000fe20000000000 */
[----:B------:R1:W-:Y:S01]  /*26830*/  @P4 STG.E.U8 desc[UR6][R6.64], R29 ;  /* 0x0000001d06004986 */ /* 0x0003e2000c101106 */
[----:B------:R-:W-:Y:S01]  /*26840*/  ISETP.LT.AND P4, PT, R55, UR8, !P1 ;  /* 0x0000000837007c0c */ /* 0x000fe2000cf81270 */
[----:B------:R-:W-:Y:S01]  /*26850*/  ULDC UR4, c[0x0][0x22c] ;  /* 0x00008b0000047ab9 */ /* 0x000fe20000000800 */
[----:B------:R-:W-:Y:S01]  /*26860*/  ISETP.LT.AND P5, PT, R50, UR12, !P1 ;  /* 0x0000000c32007c0c */ /* 0x000fe2000cfa1270 */
[----:B------:R2:W-:Y:S01]  /*26870*/  @P2 STG.E.U8 desc[UR6][R4.64], R25 ;  /* 0x0000001904002986 */ /* 0x0005e2000c101106 */
[C---:B------:R-:W-:Y:S01]  /*26880*/  IADD3 R24, P2, R31.reuse, R56, RZ ;  /* 0x000000381f187210 */ /* 0x040fe20007f5e0ff */
[----:B------:R-:W-:Y:S01]  /*26890*/  ULDC UR10, c[0x0][0x228] ;  /* 0x00008a00000a7ab9 */ /* 0x000fe20000000800 */
[----:B------:R-:W-:Y:S01]  /*268a0*/  PRMT R35, R20, 0x7770, RZ ;  /* 0x0000777014237816 */ /* 0x000fe200000000ff */
[----:B------:R-:W-:Y:S01]  /*268b0*/  ULDC UR12, c[0x0][0x228] ;  /* 0x00008a00000c7ab9 */ /* 0x000fe20000000800 */
[----:B0-----:R-:W-:Y:S01]  /*268c0*/  SHF.R.S32.HI R26, RZ, 0x1f, R31 ;  /* 0x0000001fff1a7819 */ /* 0x001fe2000001141f */
[----:B------:R-:W-:Y:S01]  /*268d0*/  VIADD R30, R48, 0x2a ;  /* 0x0000002a301e7836 */ /* 0x000fe20000000000 */
[----:B------:R-:W-:Y:S01]  /*268e0*/  PRMT R33, R20, 0x7771, RZ ;  /* 0x0000777114217816 */ /* 0x000fe200000000ff */
[----:B------:R-:W-:Y:S01]  /*268f0*/  ULDC UR8, c[0x0][0x22c] ;  /* 0x00008b0000087ab9 */ /* 0x000fe20000000800 */
[----:B-1----:R-:W-:Y:S01]  /*26900*/  IADD3 R6, P6, R31, R0, RZ ;  /* 0x000000001f067210 */ /* 0x002fe20007fde0ff */
[----:B--2---:R-:W-:-:S04]  /*26910*/  IMAD.X R25, R26, 0x1, R57, P2 ;  /* 0x000000011a197824 */ /* 0x004fc800010e0639 */
[----:B------:R-:W-:Y:S01]  /*26920*/  IMAD.X R7, R26, 0x1, R3, P6 ;  /* 0x000000011a077824 */ /* 0x000fe200030e0603 */
[C---:B------:R-:W-:Y:S02]  /*26930*/  IADD3 R4, P6, R31.reuse, R58, RZ ;  /* 0x0000003a1f047210 */ /* 0x040fe40007fde0ff */
[----:B------:R-:W-:Y:S01]  /*26940*/  ISETP.GE.AND P2, PT, R28, UR4, PT ;  /* 0x000000041c007c0c */ /* 0x000fe2000bf46270 */
[----:B------:R-:W-:Y:S01]  /*26950*/  ULDC UR4, c[0x0][0x248] ;  /* 0x0000920000047ab9 */ /* 0x000fe20000000800 */
[----:B------:R-:W-:Y:S01]  /*26960*/  @P4 STG.E.U8 desc[UR6][R6.64], R35 ;  /* 0x0000002306004986 */ /* 0x000fe2000c101106 */
[----:B------:R-:W-:Y:S01]  /*26970*/  IMAD.X R5, R26, 0x1, R59, P6 ;  /* 0x000000011a057824 */ /* 0x000fe200030e063b */
[----:B------:R-:W-:Y:S01]  /*26980*/  PRMT R27, R20, 0x7772, RZ ;  /* 0x00007772141b7816 */ /* 0x000fe200000000ff */
[----:B------:R-:W-:Y:S01]  /*26990*/  VIADD R29, R31, UR4 ;  /* 0x000000041f1d7c36 */ /* 0x000fe20008000000 */
[----:B------:R0:W-:Y:S01]  /*269a0*/  @P3 STG.E.U8 desc[UR6][R24.64], R33 ;  /* 0x0000002118003986 */ /* 0x0001e2000c101106 */
[----:B------:R-:W-:Y:S01]  /*269b0*/  ISETP.LT.AND P3, PT, R51, UR10, !P1 ;  /* 0x0000000a33007c0c */ /* 0x000fe2000cf61270 */
[----:B------:R-:W-:Y:S01]  /*269c0*/  ULDC UR4, c[0x0][0x248] ;  /* 0x0000920000047ab9 */ /* 0x000fe20000000800 */
[----:B------:R-:W-:Y:S01]  /*269d0*/  ISETP.LT.AND P4, PT, R55, UR12, !P2 ;  /* 0x0000000c37007c0c */ /* 0x000fe2000d781270 */
[----:B------:R1:W-:Y:S01]  /*269e0*/  @P5 STG.E.U8 desc[UR6][R4.64], R27 ;  /* 0x0000001b04005986 */ /* 0x0003e2000c101106 */
[----:B------:R-:W-:Y:S01]  /*269f0*/  SHF.R.S32.HI R28, RZ, 0x1f, R29 ;  /* 0x0000001fff1c7819 */ /* 0x000fe2000001141d */
[----:B------:R-:W-:Y:S01]  /*26a00*/  ULDC UR10, c[0x0][0x228] ;  /* 0x00008a00000a7ab9 */ /* 0x000fe20000000800 */
[----:B------:R-:W-:Y:S01]  /*26a10*/  ISETP.LT.AND P5, PT, R49, UR14, !P2 ;  /* 0x0000000e31007c0c */ /* 0x000fe2000d7a1270 */
[----:B------:R-:W-:Y:S01]  /*26a20*/  ULDC UR12, c[0x0][0x228] ;  /* 0x00008a00000c7ab9 */ /* 0x000fe20000000800 */
[----:B------:R-:W-:Y:S01]  /*26a30*/  PRMT R37, R16, 0x7770, RZ ;  /* 0x0000777010257816 */ /* 0x000fe200000000ff */
[----:B------:R-:W-:Y:S01]  /*26a40*/  ULDC UR14, c[0x0][0x228] ;  /* 0x00008a00000e7ab9 */ /* 0x000fe20000000800 */
[----:B0-----:R-:W-:-:S02]  /*26a50*/  IADD3 R24, P6, R31, R60, RZ ;  /* 0x0000003c1f187210 */ /* 0x001fc40007fde0ff */
[----:B-1----:R-:W-:-:S03]  /*26a60*/  IADD3 R4, P1, R29, R0, RZ ;  /* 0x000000001d047210 */ /* 0x002fc60007f3e0ff */
[----:B------:R-:W-:Y:S01]  /*26a70*/  IMAD.X R25, R26, 0x1, R61, P6 ;  /* 0x000000011a197824 */ /* 0x000fe200030e063d */
[----:B------:R-:W-:Y:S02]  /*26a80*/  PRMT R33, R20, 0x7773, RZ ;  /* 0x0000777314217816 */ /* 0x000fe400000000ff */
[C---:B------:R-:W-:Y:S01]  /*26a90*/  IADD3 R26, P6, R29.reuse, R56, RZ ;  /* 0x000000381d1a7210 */ /* 0x040fe20007fde0ff */
[----:B------:R-:W-:Y:S01]  /*26aa0*/  IMAD.X R5, R28, 0x1, R3, P1 ;  /* 0x000000011c057824 */ /* 0x000fe200008e0603 */
[----:B------:R-:W-:Y:S01]  /*26ab0*/  ISETP.GE.AND P1, PT, R30, UR8, PT ;  /* 0x000000081e007c0c */ /* 0x000fe2000bf26270 */
[----:B------:R-:W-:Y:S01]  /*26ac0*/  ULDC UR8, c[0x0][0x228] ;  /* 0x00008a0000087ab9 */ /* 0x000fe20000000800 */
[----:B------:R0:W-:Y:S01]  /*26ad0*/  @P3 STG.E.U8 desc[UR6][R24.64], R33 ;  /* 0x0000002118003986 */ /* 0x0001e2000c101106 */
[----:B------:R-:W-:Y:S01]  /*26ae0*/  IMAD.X R27, R28, 0x1, R57, P6 ;  /* 0x000000011c1b7824 */ /* 0x000fe200030e0639 */
[----:B------:R-:W-:Y:S02]  /*26af0*/  PRMT R35, R16, 0x7771, RZ ;  /* 0x0000777110237816 */ /* 0x000fe400000000ff */
[----:B------:R-:W-:Y:S01]  /*26b00*/  ISETP.LT.AND P3, PT, R50, UR8, !P2 ;  /* 0x0000000832007c0c */ /* 0x000fe2000d761270 */
[----:B------:R-:W-:Y:S01]  /*26b10*/  ULDC UR8, c[0x0][0x228] ;  /* 0x00008a0000087ab9 */ /* 0x000fe20000000800 */
[C---:B------:R-:W-:Y:S01]  /*26b20*/  IADD3 R6, P6, R29.reuse, R58, RZ ;  /* 0x0000003a1d067210 */ /* 0x040fe20007fde0ff */
[----:B------:R-:W-:Y:S01]  /*26b30*/  VIADD R31, R29, UR4 ;  /* 0x000000041d1f7c36 */ /* 0x000fe20008000000 */
[----:B------:R1:W-:Y:S01]  /*26b40*/  @P4 STG.E.U8 desc[UR6][R4.64], R37 ;  /* 0x0000002504004986 */ /* 0x0003e2000c101106 */
[----:B------:R-:W-:Y:S01]  /*26b50*/  ISETP.LT.AND P2, PT, R51, UR8, !P2 ;  /* 0x0000000833007c0c */ /* 0x000fe2000d741270 */
[----:B------:R-:W-:Y:S01]  /*26b60*/  ULDC UR4, c[0x0][0x228] ;  /* 0x00008a0000047ab9 */ /* 0x000fe20000000800 */
[----:B------:R-:W-:Y:S01]  /*26b70*/  ISETP.LT.AND P4, PT, R55, UR10, !P1 ;  /* 0x0000000a37007c0c */ /* 0x000fe2000cf81270 */
[----:B------:R2:W-:Y:S01]  /*26b80*/  @P5 STG.E.U8 desc[UR6][R26.64], R35 ;  /* 0x000000231a005986 */ /* 0x0005e2000c101106 */
[----:B------:R-:W-:Y:S01]  /*26b90*/  IMAD.X R7, R28, 0x1, R59, P6 ;  /* 0x000000011c077824 */ /* 0x000fe200030e063b */
[----:B------:R-:W-:Y:S01]  /*26ba0*/  SHF.R.S32.HI R20, RZ, 0x1f, R31 ;  /* 0x0000001fff147819 */ /* 0x000fe2000001141f */
[----:B------:R-:W-:Y:S01]  /*26bb0*/  ULDC UR8, c[0x0][0x228] ;  /* 0x00008a0000087ab9 */ /* 0x000fe20000000800 */
[----:B0-----:R-:W-:Y:S01]  /*26bc0*/  PRMT R33, R16, 0x7772, RZ ;  /* 0x0000777210217816 */ /* 0x001fe200000000ff */
[----:B------:R-:W-:Y:S01]  /*26bd0*/  ULDC UR10, c[0x0][0x228] ;  /* 0x00008a00000a7ab9 */ /* 0x000fe20000000800 */
[----:B-1----:R-:W-:-:S02]  /*26be0*/  IADD3 R4, P5, R29, R60, RZ ;  /* 0x0000003c1d047210 */ /* 0x002fc40007fbe0ff */
[----:B--2---:R-:W-:-:S03]  /*26bf0*/  IADD3 R26, P6, R31, R0, RZ ;  /* 0x000000001f1a7210 */ /* 0x004fc60007fde0ff */
[----:B------:R-:W-:Y:S01]  /*26c00*/  IMAD.X R5, R28, 0x1, R61, P5 ;  /* 0x000000011c057824 */ /* 0x000fe200028e063d */
[----:B------:R-:W-:Y:S02]  /*26c10*/  PRMT R25, R16, 0x7773, RZ ;  /* 0x0000777310197816 */ /* 0x000fe400000000ff */
[----:B------:R-:W-:Y:S01]  /*26c20*/  PRMT R29, R21, 0x7770, RZ ;  /* 0x00007770151d7816 */ /* 0x000fe200000000ff */
[----:B------:R-:W-:Y:S01]  /*26c30*/  IMAD.X R27, R20, 0x1, R3, P6 ;  /* 0x00000001141b7824 */ /* 0x000fe200030e0603 */
        /* <DEDUP_REMOVED lines=10> */
[----:B------:R-:W-:Y:S01]  /*26ce0*/  ULDC UR10, c[0x0][0x228] ;  /* 0x00008a00000a7ab9 */ /* 0x000fe20000000800 */
[C---:B0-----:R-:W-:Y:S02]  /*26cf0*/  IADD3 R6, P2, R31.reuse, R56, RZ ;  /* 0x000000381f067210 */ /* 0x041fe40007f5e0ff */
[----:B-1----:R-:W-:-:S03]  /*26d00*/  IADD3 R4, P6, R31, R60, RZ ;  /* 0x0000003c1f047210 */ /* 0x002fc60007fde0ff */
[----:B------:R-:W-:Y:S01]  /*26d10*/  IMAD.X R7, R20, 0x1, R57, P2 ;  /* 0x0000000114077824 */ /* 0x000fe200010e0639 */
[----:B------:R-:W-:Y:S01]  /*26d20*/  ISETP.GE.AND P2, PT, R16, UR4, PT ;  /* 0x0000000410007c0c */ /* 0x000fe2000bf46270 */
[C---:B------:R-:W-:Y:S01]  /*26d30*/  IMAD.X R25, R20.reuse, 0x1, R59, P5 ;  /* 0x0000000114197824 */ /* 0x040fe200028e063b */
[C---:B--2---:R-:W-:Y:S01]  /*26d40*/  PRMT R29, R21.reuse, 0x7771, RZ ;  /* 0x00007771151d7816 */ /* 0x044fe200000000ff */
[----:B------:R-:W-:Y:S01]  /*26d50*/  ULDC UR4, c[0x0][0x248] ;  /* 0x0000920000047ab9 */ /* 0x000fe20000000800 */
[C---:B------:R-:W-:Y:S01]  /*26d60*/  PRMT R27, R21.reuse, 0x7772, RZ ;  /* 0x00007772151b7816 */ /* 0x040fe200000000ff */
[----:B------:R-:W-:Y:S01]  /*26d70*/  IMAD.X R5, R20, 0x1, R61, P6 ;  /* 0x0000000114057824 */ /* 0x000fe200030e063d */
[----:B------:R-:W-:Y:S01]  /*26d80*/  PRMT R21, R21, 0x7773, RZ ;  /* 0x0000777315157816 */ /* 0x000fe200000000ff */
[----:B------:R-:W-:Y:S01]  /*26d90*/  VIADD R31, R31, UR4 ;  /* 0x000000041f1f7c36 */ /* 0x000fe20008000000 */
[----:B------:R0:W-:Y:S01]  /*26da0*/  @P3 STG.E.U8 desc[UR6][R6.64], R29 ;  /* 0x0000001d06003986 */ /* 0x0001e2000c101106 */
[----:B------:R-:W-:Y:S01]  /*26db0*/  ISETP.LT.AND P5, PT, R50, UR12, !P2 ;  /* 0x0000000c32007c0c */ /* 0x000fe2000d7a1270 */
[----:B------:R-:W-:Y:S01]  /*26dc0*/  VIADD R26, R48, 0x2c ;  /* 0x0000002c301a7836 */ /* 0x000fe20000000000 */
[----:B------:R-:W-:Y:S01]  /*26dd0*/  ULDC UR4, c[0x0][0x22c] ;  /* 0x00008b0000047ab9 */ /* 0x000fe20000000800 */
[----:B------:R-:W-:Y:S01]  /*26de0*/  @P4 STG.E.U8 desc[UR6][R24.64], R27 ;  /* 0x0000001b18004986 */ /* 0x000fe2000c101106 */
[----:B------:R-:W-:Y:S01]  /*26df0*/  ISETP.LT.AND P4, PT, R55, UR8, !P2 ;  /* 0x0000000837007c0c */ /* 0x000fe2000d781270 */
[----:B------:R-:W-:Y:S01]  /*26e00*/  ULDC UR12, c[0x0][0x228] ;  /* 0x00008a00000c7ab9 */ /* 0x000fe20000000800 */
[----:B------:R-:W-:Y:S01]  /*26e10*/  SHF.R.S32.HI R16, RZ, 0x1f, R31 ;  /* 0x0000001fff107819 */ /* 0x000fe2000001141f */
[----:B------:R1:W-:Y:S01]  /*26e20*/  @P1 STG.E.U8 desc[UR6][R4.64], R21 ;  /* 0x0000001504001986 */ /* 0x0003e2000c101106 */
[----:B------:R-:W-:Y:S01]  /*26e30*/  ISETP.LT.AND P1, PT, R49, UR10, !P2 ;  /* 0x0000000a31007c0c */ /* 0x000fe2000d721270 */
[----:B------:R-:W-:Y:S01]  /*26e40*/  ULDC UR10, c[0x0][0x228] ;  /* 0x00008a00000a7ab9 */ /* 0x000fe20000000800 */
[----:B------:R-:W-:Y:S01]  /*26e50*/  PRMT R33, R17, 0x7770, RZ ;  /* 0x0000777011217816 */ /* 0x000fe200000000ff */
[----:B------:R-:W-:Y:S01]  /*26e60*/  ULDC UR8, c[0x0][0x22c] ;  /* 0x00008b0000087ab9 */ /* 0x000fe20000000800 */
[----:B0-----:R-:W-:-:S02]  /*26e70*/  IADD3 R6, P6, R31, R0, RZ ;  /* 0x000000001f067210 */ /* 0x001fc40007fde0ff */
[----:B------:R-:W-:-:S03]  /*26e80*/  PRMT R29, R17, 0x7771, RZ ;  /* 0x00007771111d7816 */ /* 0x000fc600000000ff */
[----:B------:R-:W-:Y:S01]  /*26e90*/  IMAD.X R7, R16, 0x1, R3, P6 ;  /* 0x0000000110077824 */ /* 0x000fe200030e0603 */
[C---:B-1----:R-:W-:Y:S02]  /*26ea0*/  IADD3 R4, P3, R31.reuse, R56, RZ ;  /* 0x000000381f047210 */ /* 0x042fe40007f7e0ff */
[----:B------:R-:W-:-:S03]  /*26eb0*/  IADD3 R20, P6, R31, R58, RZ ;  /* 0x0000003a1f147210 */ /* 0x000fc60007fde0ff */
[----:B------:R-:W-:Y:S01]  /*26ec0*/  IMAD.X R5, R16, 0x1, R57, P3 ;  /* 0x0000000110057824 */ /* 0x000fe200018e0639 */
[----:B------:R-:W-:Y:S01]  /*26ed0*/  ISETP.GE.AND P3, PT, R26, UR4, PT ;  /* 0x000000041a007c0c */ /* 0x000fe2000bf66270 */
[----:B------:R-:W-:Y:S01]  /*26ee0*/  ULDC UR4, c[0x0][0x248] ;  /* 0x0000920000047ab9 */ /* 0x000fe20000000800 */
[----:B------:R-:W-:Y:S01]  /*26ef0*/  IMAD.X R21, R16, 0x1, R59, P6 ;  /* 0x0000000110157824 */ /* 0x000fe200030e063b */
[----:B------:R-:W-:Y:S01]  /*26f00*/  PRMT R27, R17, 0x7772, RZ ;  /* 0x00007772111b7816 */ /* 0x000fe200000000ff */
[----:B------:R0:W-:Y:S01]  /*26f10*/  @P4 STG.E.U8 desc[UR6][R6.64], R33 ;  /* 0x0000002106004986 */ /* 0x0001e2000c101106 */
[----:B------:R-:W-:Y:S01]  /*26f20*/  VIADD R25, R31, UR4 ;  /* 0x000000041f197c36 */ /* 0x000fe20008000000 */
[----:B------:R-:W-:Y:S01]  /*26f30*/  ISETP.LT.AND P2, PT, R51, UR10, !P2 ;  /* 0x0000000a33007c0c */ /* 0x000fe2000d741270 */
[----:B------:R-:W-:Y:S01]  /*26f40*/  VIADD R26, R48, 0x2d ;  /* 0x0000002d301a7836 */ /* 0x000fe20000000000 */
        /* <DEDUP_REMOVED lines=8> */
[----:B0-----:R-:W-:Y:S01]  /*26fd0*/  IADD3 R6, P1, R25, R0, RZ ;  /* 0x0000000019067210 */ /* 0x001fe20007f3e0ff */
[----:B------:R-:W-:Y:S01]  /*26fe0*/  ULDC UR14, c[0x0][0x228] ;  /* 0x00008a00000e7ab9 */ /* 0x000fe20000000800 */
[----:B-1----:R-:W-:-:S02]  /*26ff0*/  IADD3 R4, P6, R31, R60, RZ ;  /* 0x0000003c1f047210 */ /* 0x002fc40007fde0ff */
[----:B------:R-:W-:-:S03]  /*27000*/  PRMT R33, R17, 0x7773, RZ ;  /* 0x0000777311217816 */ /* 0x000fc600000000ff */
[----:B------:R-:W-:Y:S01]  /*27010*/  IMAD.X R5, R16, 0x1, R61, P6 ;  /* 0x0000000110057824 */ /* 0x000fe200030e063d */
[C---:B------:R-:W-:Y:S01]  /*27020*/  IADD3 R16, P6, R25.reuse, R56, RZ ;  /* 0x0000003819107210 */ /* 0x040fe20007fde0ff */
[----:B------:R-:W-:Y:S01]  /*27030*/  IMAD.X R7, R24, 0x1, R3, P1 ;  /* 0x0000000118077824 */ /* 0x000fe200008e0603 */
[----:B------:R-:W-:Y:S01]  /*27040*/  ISETP.GE.AND P1, PT, R26, UR8, PT ;  /* 0x000000081a007c0c */ /* 0x000fe2000bf26270 */
[----:B------:R-:W-:Y:S01]  /*27050*/  ULDC UR8, c[0x0][0x228] ;  /* 0x00008a0000087ab9 */ /* 0x000fe20000000800 */
[----:B------:R-:W-:Y:S01]  /*27060*/  PRMT R31, R22, 0x7770, RZ ;  /* 0x00007770161f7816 */ /* 0x000fe200000000ff */
[----:B------:R-:W-:Y:S01]  /*27070*/  IMAD.X R17, R24, 0x1, R57, P6 ;  /* 0x0000000118117824 */ /* 0x000fe200030e0639 */
[----:B------:R-:W-:Y:S01]  /*27080*/  PRMT R29, R22, 0x7771, RZ ;  /* 0x00007771161d7816 */ /* 0x000fe200000000ff */
[----:B------:R0:W-:Y:S01]  /*27090*/  @P2 STG.E.U8 desc[UR6][R4.64], R33 ;  /* 0x0000002104002986 */ /* 0x0001e2000c101106 */
[----:B------:R-:W-:Y:S01]  /*270a0*/  ISETP.LT.AND P2, PT, R50, UR8, !P3 ;  /* 0x0000000832007c0c */ /* 0x000fe2000df41270 */
[----:B------:R-:W-:Y:S01]  /*270b0*/  ULDC UR8, c[0x0][0x228] ;  /* 0x00008a0000087ab9 */ /* 0x000fe20000000800 */
[C---:B--2---:R-:W-:Y:S01]  /*270c0*/  IADD3 R20, P6, R25.reuse, R58, RZ ;  /* 0x0000003a19147210 */ /* 0x044fe20007fde0ff */
        /* <DEDUP_REMOVED lines=9> */
[----:B0-----:R-:W-:Y:S01]  /*27160*/  IADD3 R4, P5, R25, R60, RZ ;  /* 0x0000003c19047210 */ /* 0x001fe20007fbe0ff */
[----:B------:R-:W-:Y:S01]  /*27170*/  ULDC UR10, c[0x0][0x228] ;  /* 0x00008a00000a7ab9 */ /* 0x000fe20000000800 */
[----:B-1----:R-:W-:-:S03]  /*27180*/  IADD3 R6, P6, R27, R0, RZ ;  /* 0x000000001b067210 */ /* 0x002fc60007fde0ff */
[----:B------:R-:W-:Y:S01]  /*27190*/  IMAD.X R5, R24, 0x1, R61, P5 ;  /* 0x0000000118057824 */ /* 0x000fe200028e063d */
[C---:B------:R-:W-:Y:S02]  /*271a0*/  PRMT R25, R22.reuse, 0x7773, RZ ;  /* 0x0000777316197816 */ /* 0x040fe400000000ff */
[----:B--2---:R-:W-:Y:S01]  /*271b0*/  PRMT R17, R22, 0x7772, RZ ;  /* 0x0000777216117816 */ /* 0x004fe200000000ff */
[----:B------:R-:W-:Y:S01]  /*271c0*/  IMAD.X R7, R26, 0x1, R3, P6 ;  /* 0x000000011a077824 */ /* 0x000fe200030e0603 */
[----:B------:R-:W-:Y:S01]  /*271d0*/  PRMT R29, R18, 0x7770, RZ ;  /* 0x00007770121d7816 */ /* 0x000fe200000000ff */
[----:B------:R-:W-:Y:S02]  /*271e0*/  VIADD R22, R48, 0x2e ;  /* 0x0000002e30167836 */ /* 0x000fe40000000000 */
[----:B------:R0:W-:Y:S01]  /*271f0*/  @P2 STG.E.U8 desc[UR6][R20.64], R17 ;  /* 0x0000001114002986 */ /* 0x0001e2000c101106 */
[----:B------:R-:W-:-:S03]  /*27200*/  IADD3 R16, P2, R27, R56, RZ ;  /* 0x000000381b107210 */ /* 0x000fc60007f5e0ff */
[----:B------:R1:W-:Y:S01]  /*27210*/  @P3 STG.E.U8 desc[UR6][R4.64], R25 ;  /* 0x0000001904003986 */ /* 0x0003e2000c101106 */
[----:B------:R-:W-:Y:S01]  /*27220*/  ISETP.LT.AND P3, PT, R49, UR4, !P1 ;  /* 0x0000000431007c0c */ /* 0x000fe2000cf61270 */
[----:B------:R-:W-:Y:S02]  /*27230*/  ULDC UR4, c[0x0][0x22c] ;  /* 0x00008b0000047ab9 */ /* 0x000fe40000000800 */
[----:B------:R2:W-:Y:S01]  /*27240*/  @P4 STG.E.U8 desc[UR6][R6.64], R29 ;  /* 0x0000001d06004986 */ /* 0x0005e2000c101106 */
[----:B------:R-:W-:Y:S01]  /*27250*/  ISETP.LT.AND P4, PT, R50, UR8, !P1 ;  /* 0x0000000832007c0c */ /* 0x000fe2000cf81270 */
[----:B------:R-:W-:Y:S01]  /*27260*/  ULDC UR8, c[0x0][0x228] ;  /* 0x00008a0000087ab9 */ /* 0x000fe20000000800 */
[----:B------:R-:W-:Y:S01]  /*27270*/  ISETP.LT.AND P1, PT, R51, UR10, !P1 ;  /* 0x0000000a33007c0c */ /* 0x000fe2000cf21270 */
[----:B0-----:R-:W-:Y:S01]  /*27280*/  IMAD.X R17, R26, 0x1, R57, P2 ;  /* 0x000000011a117824 */ /* 0x001fe200010e0639 */
[----:B------:R-:W-:Y:S01]  /*27290*/  ISETP.GE.AND P2, PT, R22, UR4, PT ;  /* 0x0000000416007c0c */ /* 0x000fe2000bf46270 */
[----:B------:R-:W-:Y:S01]  /*272a0*/  ULDC UR4, c[0x0][0x248] ;  /* 0x0000920000047ab9 */ /* 0x000fe20000000800 */
[C---:B------:R-:W-:Y:S01]  /*272b0*/  IADD3 R20, P6, R27.reuse, R60, RZ ;  /* 0x0000003c1b147210 */ /* 0x040fe20007fde0ff */
[----:B------:R-:W-:Y:S01]  /*272c0*/  ULDC UR10, c[0x0][0x228] ;  /* 0x00008a00000a7ab9 */ /* 0x000fe20000000800 */
[C---:B-1----:R-:W-:Y:S01]  /*272d0*/  IADD3 R4, P5, R27.reuse, R58, RZ ;  /* 0x0000003a1b047210 */ /* 0x042fe20007fbe0ff */
[----:B------:R-:W-:Y:S01]  /*272e0*/  VIADD R27, R27, UR4 ;  /* 0x000000041b1b7c36 */ /* 0x000fe20008000000 */
[----:B------:R-:W-:-:S02]  /*272f0*/  PRMT R25, R18, 0x7772, RZ ;  /* 0x0000777212197816 */ /* 0x000fc400000000ff */
[----:B--2---:R-:W-:Y:S01]  /*27300*/  PRMT R29, R18, 0x7771, RZ ;  /* 0x00007771121d7816 */ /* 0x004fe200000000ff */
[----:B------:R-:W-:Y:S01]  /*27310*/  IMAD.X R5, R26, 0x1, R59, P5 ;  /* 0x000000011a057824 */ /* 0x000fe200028e063b */
[----:B------:R-:W-:Y:S01]  /*27320*/  PRMT R7, R18, 0x7773, RZ ;  /* 0x0000777312077816 */ /* 0x000fe200000000ff */
[----:B------:R-:W-:Y:S01]  /*27330*/  IMAD.X R21, R26, 0x1, R61, P6 ;  /* 0x000000011a157824 */ /* 0x000fe200030e063d */
[----:B------:R-:W-:Y:S01]  /*27340*/  SHF.R.S32.HI R18, RZ, 0x1f, R27 ;  /* 0x0000001fff127819 */ /* 0x000fe2000001141b */
[----:B------:R0:W-:Y:S01]  /*27350*/  @P3 STG.E.U8 desc[UR6][R16.64], R29 ;  /* 0x0000001d10003986 */ /* 0x0001e2000c101106 */
[----:B------:R-:W-:Y:S01]  /*27360*/  IADD3 R6, P5, R27, R56, RZ ;  /* 0x000000381b067210 */ /* 0x000fe20007fbe0ff */
[----:B------:R-:W-:Y:S01]  /*27370*/  VIADD R22, R48, 0x2f ;  /* 0x0000002f30167836 */ /* 0x000fe20000000000 */
[----:B------:R-:W-:Y:S01]  /*27380*/  ISETP.LT.AND P3, PT, R55, UR8, !P2 ;  /* 0x0000000837007c0c */ /* 0x000fe2000d761270 */
[----:B------:R1:W-:Y:S01]  /*27390*/  @P4 STG.E.U8 desc[UR6][R4.64], R25 ;  /* 0x0000001904004986 */ /* 0x0003e2000c101106 */
[----:B------:R-:W-:Y:S01]  /*273a0*/  ISETP.LT.AND P4, PT, R49, UR10, !P2 ;  /* 0x0000000a31007c0c */ /* 0x000fe2000d781270 */
[----:B------:R-:W-:Y:S01]  /*273b0*/  ULDC UR4, c[0x0][0x22c] ;  /* 0x00008b0000047ab9 */ /* 0x000fe20000000800 */
[----:B------:R-:W-:Y:S01]  /*273c0*/  ISETP.LT.AND P6, PT, R50, UR12, !P2 ;  /* 0x0000000c32007c0c */ /* 0x000fe2000d7c1270 */
[----:B------:R2:W-:Y:S01]  /*273d0*/  @P1 STG.E.U8 desc[UR6][R20.64], R7 ;  /* 0x0000000714001986 */ /* 0x0005e2000c101106 */
[C---:B------:R-:W-:Y:S01]  /*273e0*/  PRMT R31, R23.reuse, 0x7770, RZ ;  /* 0x00007770171f7816 */ /* 0x040fe200000000ff */
[----:B------:R-:W-:Y:S01]  /*273f0*/  ULDC UR10, c[0x0][0x228] ;  /* 0x00008a00000a7ab9 */ /* 0x000fe20000000800 */
[----:B------:R-:W-:Y:S01]  /*27400*/  ULDC UR12, c[0x0][0x228] ;  /* 0x00008a00000c7ab9 */ /* 0x000fe20000000800 */
[----:B0-----:R-:W-:Y:S01]  /*27410*/  PRMT R29, R23, 0x7771, RZ ;  /* 0x00007771171d7816 */ /* 0x001fe200000000ff */
[----:B------:R-:W-:Y:S01]  /*27420*/  ULDC UR8, c[0x0][0x22c] ;  /* 0x00008b0000087ab9 */ /* 0x000fe20000000800 */
[C---:B-1----:R-:W-:Y:S01]  /*27430*/  IADD3 R4, P1, R27.reuse, R0, RZ ;  /* 0x000000001b047210 */ /* 0x042fe20007f3e0ff */
[----:B--2---:R-:W-:Y:S01]  /*27440*/  IMAD.X R7, R18, 0x1, R57, P5 ;  /* 0x0000000112077824 */ /* 0x004fe200028e0639 */
[----:B------:R-:W-:-:S03]  /*27450*/  IADD3 R16, P5, R27, R58, RZ ;  /* 0x0000003a1b107210 */ /* 0x000fc60007fbe0ff */
[C---:B------:R-:W-:Y:S01]  /*27460*/  IMAD.X R5, R18.reuse, 0x1, R3, P1 ;  /* 0x0000000112057824 */ /* 0x040fe200008e0603 */
[----:B------:R-:W-:Y:S01]  /*27470*/  PRMT R25, R23, 0x7772, RZ ;  /* 0x0000777217197816 */ /* 0x000fe200000000ff */
[----:B------:R-:W-:Y:S01]  /*27480*/  IMAD.X R17, R18, 0x1, R59, P5 ;  /* 0x0000000112117824 */ /* 0x000fe200028e063b */
[----:B------:R-:W-:Y:S02]  /*27490*/  ISETP.GE.AND P1, PT, R22, UR4, PT ;  /* 0x0000000416007c0c */ /* 0x000fe4000bf26270 */
[----:B------:R0:W-:Y:S01]  /*274a0*/  @P3 STG.E.U8 desc[UR6][R4.64], R31 ;  /* 0x0000001f04003986 */ /* 0x0001e2000c101106 */
[----:B------:R-:W-:Y:S01]  /*274b0*/  ULDC UR4, c[0x0][0x248] ;  /* 0x0000920000047ab9 */ /* 0x000fe20000000800 */
[----:B------:R-:W-:Y:S01]  /*274c0*/  ISETP.LT.AND P3, PT, R51, UR10, !P2 ;  /* 0x0000000a33007c0c */ /* 0x000fe2000d761270 */
[----:B------:R-:W-:Y:S01]  /*274d0*/  VIADD R21, R27, UR4 ;  /* 0x000000041b157c36 */ /* 0x000fe20008000000 */
[----:B------:R1:W-:Y:S01]  /*274e0*/  @P4 STG.E.U8 desc[UR6][R6.64], R29 ;  /* 0x0000001d06004986 */ /* 0x0003e2000c101106 */
[----:B------:R-:W-:Y:S01]  /*274f0*/  ISETP.LT.AND P4, PT, R55, UR12, !P1 ;  /* 0x0000000c37007c0c */ /* 0x000fe2000cf81270 */
[----:B------:R-:W-:Y:S01]  /*27500*/  VIADD R22, R48, 0x30 ;  /* 0x0000003030167836 */ /* 0x000fe20000000000 */
[----:B------:R-:W-:Y:S01]  /*27510*/  ISETP.LT.AND P5, PT, R49, UR14, !P1 ;  /* 0x0000000e31007c0c */ /* 0x000fe2000cfa1270 */
[----:B------:R2:W-:Y:S01]  /*27520*/  @P6 STG.E.U8 desc[UR6][R16.64], R25 ;  /* 0x0000001910006986 */ /* 0x0005e2000c101106 */
[----:B------:R-:W-:Y:S01]  /*27530*/  SHF.R.S32.HI R20, RZ, 0x1f, R21 ;  /* 0x0000001fff147819 */ /* 0x000fe20000011415 */
[----:B------:R-:W-:Y:S01]  /*27540*/  ULDC UR10, c[0x0][0x228] ;  /* 0x00008a00000a7ab9 */ /* 0x000fe20000000800 */
[----:B------:R-:W-:Y:S01]  /*27550*/  PRMT R23, R23, 0x7773, RZ ;  /* 0x0000777317177816 */ /* 0x000fe200000000ff */
[----:B------:R-:W-:Y:S01]  /*27560*/  ULDC UR4, c[0x0][0x248] ;  /* 0x0000920000047ab9 */ /* 0x000fe20000000800 */
[----:B0-----:R-:W-:Y:S01]  /*27570*/  IADD3 R4, P6, R27, R60, RZ ;  /* 0x0000003c1b047210 */ /* 0x001fe20007fde0ff */
[----:B------:R-:W-:Y:S01]  /*27580*/  ULDC UR12, c[0x0][0x228] ;  /* 0x00008a00000c7ab9 */ /* 0x000fe20000000800 */
[----:B------:R-:W-:Y:S01]  /*27590*/  ULDC UR14, c[0x0][0x228] ;  /* 0x00008a00000e7ab9 */ /* 0x000fe20000000800 */
[----:B-1----:R-:W-:-:S02]  /*275a0*/  IADD3 R6, P2, R21, R0, RZ ;  /* 0x0000000015067210 */ /* 0x002fc40007f5e0ff */
[----:B------:R-:W-:Y:S01]  /*275b0*/  IMAD.X R5, R18, 0x1, R61, P6 ;  /* 0x0000000112057824 */ /* 0x000fe200030e063d */
[----:B--2---:R-:W-:Y:S02]  /*275c0*/  IADD3 R16, P6, R21, R56, RZ ;  /* 0x0000003815107210 */ /* 0x004fe40007fde0ff */
[C---:B------:R-:W-:Y:S01]  /*275d0*/  IMAD.X R7, R20.reuse, 0x1, R3, P2 ;  /* 0x0000000114077824 */ /* 0x040fe200010e0603 */
[C---:B------:R-:W-:Y:S02]  /*275e0*/  PRMT R27, R19.reuse, 0x7770, RZ ;  /* 0x00007770131b7816 */ /* 0x040fe400000000ff */
[----:B------:R-:W-:Y:S01]  /*275f0*/  PRMT R25, R19, 0x7771, RZ ;  /* 0x0000777113197816 */ /* 0x000fe200000000ff */
[----:B------:R-:W-:Y:S01]  /*27600*/  IMAD.X R17, R20, 0x1, R57, P6 ;  /* 0x0000000114117824 */ /* 0x000fe200030e0639 */
[----:B------:R-:W-:Y:S01]  /*27610*/  ISETP.GE.AND P2, PT, R22, UR8, PT ;  /* 0x0000000816007c0c */ /* 0x000fe2000bf46270 */
[----:B------:R0:W-:Y:S01]  /*27620*/  @P3 STG.E.U8 desc[UR6][R4.64], R23 ;  /* 0x0000001704003986 */ /* 0x0001e2000c101106 */
[----:B------:R-:W-:Y:S01]  /*27630*/  ISETP.LT.AND P3, PT, R51, UR12, !P1 ;  /* 0x0000000c33007c0c */ /* 0x000fe2000cf61270 */
[----:B------:R-:W-:Y:S01]  /*27640*/  VIADD R18, R48, 0x31 ;  /* 0x0000003130127836 */ /* 0x000fe20000000000 */
[----:B------:R-:W-:Y:S01]  /*27650*/  ULDC UR8, c[0x0][0x22c] ;  /* 0x00008b0000087ab9 */ /* 0x000fe20000000800 */
[----:B------:R1:W-:Y:S01]  /*27660*/  @P4 STG.E.U8 desc[UR6][R6.64], R27 ;  /* 0x0000001b06004986 */ /* 0x0003e2000c101106 */
[----:B------:R-:W-:Y:S01]  /*27670*/  ISETP.LT.AND P4, PT, R50, UR10, !P1 ;  /* 0x0000000a32007c0c */ /* 0x000fe2000cf81270 */
[----:B------:R-:W-:-:S02]  /*27680*/  ULDC UR10, c[0x0][0x228] ;  /* 0x00008a00000a7ab9 */ /* 0x000fc40000000800 */
[----:B------:R2:W-:Y:S01]  /*27690*/  @P5 STG.E.U8 desc[UR6][R16.64], R25 ;  /* 0x0000001910005986 */ /* 0x0005e2000c101106 */
[----:B------:R-:W-:Y:S02]  /*276a0*/  ISETP.LT.AND P5, PT, R55, UR14, !P2 ;  /* 0x0000000e37007c0c */ /* 0x000fe4000d7a1270 */
[C---:B0-----:R-:W-:Y:S01]  /*276b0*/  IADD3 R4, P6, R21.reuse, R58, RZ ;  /* 0x0000003a15047210 */ /* 0x041fe20007fde0ff */
[C---:B------:R-:W-:Y:S01]  /*276c0*/  VIADD R23, R21.reuse, UR4 ;  /* 0x0000000415177c36 */ /* 0x040fe20008000000 */
[----:B------:R-:W-:Y:S01]  /*276d0*/  ULDC UR4, c[0x0][0x228] ;  /* 0x00008a0000047ab9 */ /* 0x000fe20000000800 */
[----:B-1----:R-:W-:Y:S02]  /*276e0*/  IADD3 R6, P1, R21, R60, RZ ;  /* 0x0000003c15067210 */ /* 0x002fe40007f3e0ff */
[C---:B------:R-:W-:Y:S01]  /*276f0*/  IMAD.X R5, R20.reuse, 0x1, R59, P6 ;  /* 0x0000000114057824 */ /* 0x040fe200030e063b */
[----:B------:R-:W-:Y:S02]  /*27700*/  SHF.R.S32.HI R22, RZ, 0x1f, R23 ;  /* 0x0000001fff167819 */ /* 0x000fe40000011417 */
[----:B--2---:R-:W-:Y:S01]  /*27710*/  IADD3 R16, P6, R23, R0, RZ ;  /* 0x0000000017107210 */ /* 0x004fe20007fde0ff */
[----:B------:R-:W-:Y:S01]  /*27720*/  IMAD.X R7, R20, 0x1, R61, P1 ;  /* 0x0000000114077824 */ /* 0x000fe200008e063d */
[----:B------:R-:W-:-:S02]  /*27730*/  PRMT R25, R19, 0x7772, RZ ;  /* 0x0000777213197816 */ /* 0x000fc400000000ff */
[----:B------:R-:W-:Y:S01]  /*27740*/  PRMT R21, R19, 0x7773, RZ ;  /* 0x0000777313157816 */ /* 0x000fe200000000ff */
[----:B------:R-:W-:Y:S01]  /*27750*/  IMAD.X R17, R22, 0x1, R3, P6 ;  /* 0x0000000116117824 */ /* 0x000fe200030e0603 */
[----:B------:R-:W-:Y:S01]  /*27760*/  PRMT R27, R12, 0x7770, RZ ;  /* 0x000077700c1b7816 */ /* 0x000fe200000000ff */
[----:B------:R0:W-:Y:S01]  /*27770*/  @P4 STG.E.U8 desc[UR6][R4.64], R25 ;  /* 0x0000001904004986 */ /* 0x0001e2000c101106 */
[----:B------:R-:W-:Y:S01]  /*27780*/  ISETP.GE.AND P1, PT, R18, UR8, PT ;  /* 0x0000000812007c0c */ /* 0x000fe2000bf26270 */
[----:B------:R-:W-:Y:S02]  /*27790*/  ULDC UR8, c[0x0][0x228] ;  /* 0x00008a0000087ab9 */ /* 0x000fe40000000800 */
[----:B------:R1:W-:Y:S01]  /*277a0*/  @P3 STG.E.U8 desc[UR6][R6.64], R21 ;  /* 0x0000001506003986 */ /* 0x0003e2000c101106 */
[----:B------:R-:W-:-:S03]  /*277b0*/  IADD3 R18, P6, R23, R56, RZ ;  /* 0x0000003817127210 */ /* 0x000fc60007fde0ff */
[----:B------:R2:W-:Y:S01]  /*277c0*/  @P5 STG.E.U8 desc[UR6][R16.64], R27 ;  /* 0x0000001b10005986 */ /* 0x0005e2000c101106 */
[----:B------:R-:W-:Y:S02]  /*277d0*/  ISETP.LT.AND P5, PT, R49, UR4, !P2 ;  /* 0x0000000431007c0c */ /* 0x000fe4000d7a1270 */
[----:B------:R-:W-:Y:S01]  /*277e0*/  ISETP.LT.AND P4, PT, R50, UR8, !P2 ;  /* 0x0000000832007c0c */ /* 0x000fe2000d781270 */
[----:B------:R-:W-:Y:S01]  /*277f0*/  VIADD R20, R48, 0x32 ;  /* 0x0000003230147836 */ /* 0x000fe20000000000 */
[----:B0-----:R-:W-:Y:S01]  /*27800*/  IADD3 R4, P3, R23, R58, RZ ;  /* 0x0000003a17047210 */ /* 0x001fe20007f7e0ff */
[C---:B------:R-:W-:Y:S01]  /*27810*/  IMAD.X R19, R22.reuse, 0x1, R57, P6 ;  /* 0x0000000116137824 */ /* 0x040fe200030e0639 */
[----:B------:R-:W-:Y:S01]  /*27820*/  ISETP.LT.AND P2, PT, R51, UR10, !P2 ;  /* 0x0000000a33007c0c */ /* 0x000fe2000d741270 */
[----:B------:R-:W-:Y:S01]  /*27830*/  ULDC UR4, c[0x0][0x22c] ;  /* 0x00008b0000047ab9 */ /* 0x000fe20000000800 */
[----:B-1----:R-:W-:Y:S01]  /*27840*/  IADD3 R6, P6, R23, R60, RZ ;  /* 0x0000003c17067210 */ /* 0x002fe20007fde0ff */
[----:B------:R-:W-:Y:S01]  /*27850*/  IMAD.X R5, R22, 0x1, R59, P3 ;  /* 0x0000000116057824 */ /* 0x000fe200018e063b */
[C---:B------:R-:W-:Y:S01]  /*27860*/  PRMT R25, R12.reuse, 0x7772, RZ ;  /* 0x000077720c197816 */ /* 0x040fe200000000ff */
[----:B------:R-:W-:Y:S01]  /*27870*/  ULDC UR8, c[0x0][0x228] ;  /* 0x00008a0000087ab9 */ /* 0x000fe20000000800 */
[----:B--2---:R-:W-:-:S02]  /*27880*/  PRMT R27, R12, 0x7771, RZ ;  /* 0x000077710c1b7816 */ /* 0x004fc400000000ff */
[----:B------:R-:W-:Y:S01]  /*27890*/  ISETP.GE.AND P3, PT, R20, UR4, PT ;  /* 0x0000000414007c0c */ /* 0x000fe2000bf66270 */
[----:B------:R-:W-:Y:S01]  /*278a0*/  ULDC UR4, c[0x0][0x248] ;  /* 0x0000920000047ab9 */ /* 0x000fe20000000800 */
[----:B------:R-:W-:Y:S01]  /*278b0*/  IMAD.X R7, R22, 0x1, R61, P6 ;  /* 0x0000000116077824 */ /* 0x000fe200030e063d */
[----:B------:R-:W-:Y:S01]  /*278c0*/  PRMT R21, R12, 0x7773, RZ ;  /* 0x000077730c157816 */ /* 0x000fe200000000ff */
[----:B------:R0:W-:Y:S01]  /*278d0*/  @P5 STG.E.U8 desc[UR6][R18.64], R27 ;  /* 0x0000001b12005986 */ /* 0x0001e2000c101106 */
[----:B------:R-:W-:Y:S01]  /*278e0*/  VIADD R23, R23, UR4 ;  /* 0x0000000417177c36 */ /* 0x000fe20008000000 */
[----:B------:R-:W-:Y:S02]  /*278f0*/  ULDC UR4, c[0x0][0x228] ;  /* 0x00008a0000047ab9 */ /* 0x000fe40000000800 */
[----:B------:R1:W-:Y:S01]  /*27900*/  @P4 STG.E.U8 desc[UR6][R4.64], R25 ;  /* 0x0000001904004986 */ /* 0x0003e2000c101106 */
[----:B------:R-:W-:Y:S01]  /*27910*/  ISETP.LT.AND P4, PT, R55, UR8, !P1 ;  /* 0x0000000837007c0c */ /* 0x000fe2000cf81270 */
[----:B------:R-:W-:Y:S01]  /*27920*/  ULDC UR8, c[0x0][0x228] ;  /* 0x00008a0000087ab9 */ /* 0x000fe20000000800 */
[----:B------:R-:W-:Y:S01]  /*27930*/  ISETP.LT.AND P5, PT, R49, UR4, !P1 ;  /* 0x0000000431007c0c */ /* 0x000fe2000cfa1270 */
[----:B------:R2:W-:Y:S01]  /*27940*/  @P2 STG.E.U8 desc[UR6][R6.64], R21 ;  /* 0x0000001506002986 */ /* 0x0005e2000c101106 */
[----:B------:R-:W-:Y:S01]  /*27950*/  SHF.R.S32.HI R12, RZ, 0x1f, R23 ;  /* 0x0000001fff0c7819 */ /* 0x000fe20000011417 */
[----:B------:R-:W-:Y:S01]  /*27960*/  ULDC UR4, c[0x0][0x22c] ;  /* 0x00008b0000047ab9 */ /* 0x000fe20000000800 */
[C---:B------:R-:W-:Y:S01]  /*27970*/  IADD3 R16, P2, R23.reuse, R0, RZ ;  /* 0x0000000017107210 */ /* 0x040fe20007f5e0ff */
[----:B0-----:R-:W-:Y:S01]  /*27980*/  VIADD R18, R48, 0x33 ;  /* 0x0000003330127836 */ /* 0x001fe20000000000 */
[----:B-1----:R-:W-:-:S03]  /*27990*/  IADD3 R4, P6, R23, R56, RZ ;  /* 0x0000003817047210 */ /* 0x002fc60007fde0ff */
[----:B------:R-:W-:Y:S01]  /*279a0*/  IMAD.X R17, R12, 0x1, R3, P2 ;  /* 0x000000010c117824 */ /* 0x000fe200010e0603 */
[----:B------:R-:W-:Y:S02]  /*279b0*/  PRMT R25, R8, 0x7770, RZ ;  /* 0x0000777008197816 */ /* 0x000fe400000000ff */
[----:B------:R-:W-:Y:S01]  /*279c0*/  ISETP.GE.AND P2, PT, R18, UR4, PT ;  /* 0x0000000412007c0c */ /* 0x000fe2000bf46270 */
[----:B------:R-:W-:Y:S01]  /*279d0*/  IMAD.X R5, R12, 0x1, R57, P6 ;  /* 0x000000010c057824 */ /* 0x000fe200030e0639 */
[----:B--2---:R-:W-:Y:S01]  /*279e0*/  PRMT R21, R8, 0x7771, RZ ;  /* 0x0000777108157816 */ /* 0x004fe200000000ff */
[----:B------:R-:W-:Y:S01]  /*279f0*/  ULDC UR4, c[0x0][0x228] ;  /* 0x00008a0000047ab9 */ /* 0x000fe20000000800 */
[----:B------:R0:W-:Y:S01]  /*27a00*/  @P4 STG.E.U8 desc[UR6][R16.64], R25 ;  /* 0x0000001910004986 */ /* 0x0001e2000c101106 */
[----:B------:R-:W-:Y:S01]  /*27a10*/  ISETP.LT.AND P4, PT, R50, UR4, !P1 ;  /* 0x0000000432007c0c */ /* 0x000fe2000cf81270 */
[----:B------:R-:W-:Y:S02]  /*27a20*/  ULDC UR4, c[0x0][0x248] ;  /* 0x0000920000047ab9 */ /* 0x000fe40000000800 */
[----:B------:R1:W-:Y:S01]  /*27a30*/  @P5 STG.E.U8 desc[UR6][R4.64], R21 ;  /* 0x0000001504005986 */ /* 0x0003e2000c101106 */
[----:B------:R-:W-:-:S02]  /*27a40*/  IADD3 R6, P5, R23, R58, RZ ;  /* 0x0000003a17067210 */ /* 0x000fc40007fbe0ff */
[----:B------:R-:W-:Y:S01]  /*27a50*/  ISETP.LT.AND P1, PT, R51, UR8, !P1 ;  /* 0x0000000833007c0c */ /* 0x000fe2000cf21270 */
[----:B------:R-:W-:Y:S01]  /*27a60*/  ULDC UR8, c[0x0][0x228] ;  /* 0x00008a0000087ab9 */ /* 0x000fe20000000800 */
[C---:B------:R-:W-:Y:S01]  /*27a70*/  IADD3 R18, P6, R23.reuse, R60, RZ ;  /* 0x0000003c17127210 */ /* 0x040fe20007fde0ff */
[----:B------:R-:W-:Y:S01]  /*27a80*/  IMAD.X R7, R12, 0x1, R59, P5 ;  /* 0x000000010c077824 */ /* 0x000fe200028e063b */
[----:B0-----:R-:W-:Y:S01]  /*27a90*/  PRMT R17, R8, 0x7772, RZ ;  /* 0x0000777208117816 */ /* 0x001fe200000000ff */
[----:B------:R-:W-:Y:S01]  /*27aa0*/  VIADD R23, R23, UR4 ;  /* 0x0000000417177c36 */ /* 0x000fe20008000000 */
[----:B------:R-:W-:Y:S01]  /*27ab0*/  ISETP.LT.AND P5, PT, R55, UR8, !P3 ;  /* 0x0000000837007c0c */ /* 0x000fe2000dfa1270 */
[----:B------:R-:W-:Y:S01]  /*27ac0*/  IMAD.X R19, R12, 0x1, R61, P6 ;  /* 0x000000010c137824 */ /* 0x000fe200030e063d */
[----:B-1----:R-:W-:Y:S01]  /*27ad0*/  PRMT R21, R8, 0x7773, RZ ;  /* 0x0000777308157816 */ /* 0x002fe200000000ff */
[----:B------:R0:W-:Y:S01]  /*27ae0*/  @P4 STG.E.U8 desc[UR6][R6.64], R17 ;  /* 0x0000001106004986 */ /* 0x0001e2000c101106 */
[----:B------:R-:W-:Y:S01]  /*27af0*/  SHF.R.S32.HI R8, RZ, 0x1f, R23 ;  /* 0x0000001fff087819 */ /* 0x000fe20000011417 */
[----:B------:R-:W-:Y:S01]  /*27b00*/  ULDC UR4, c[0x0][0x228] ;  /* 0x00008a0000047ab9 */ /* 0x000fe20000000800 */
[----:B------:R-:W-:Y:S01]  /*27b10*/  IADD3 R4, P4, R23, R0, RZ ;  /* 0x0000000017047210 */ /* 0x000fe20007f9e0ff */
[----:B------:R1:W-:Y:S01]  /*27b20*/  @P1 STG.E.U8 desc[UR6][R18.64], R21 ;  /* 0x0000001512001986 */ /* 0x0003e2000c101106 */
[----:B------:R-:W-:Y:S01]  /*27b30*/  PRMT R27, R13, 0x7770, RZ ;  /* 0x000077700d1b7816 */ /* 0x000fe200000000ff */
[----:B------:R-:W-:Y:S01]  /*27b40*/  ULDC UR8, c[0x0][0x228] ;  /* 0x00008a0000087ab9 */ /* 0x000fe20000000800 */
[----:B------:R-:W-:Y:S01]  /*27b50*/  ISETP.LT.AND P1, PT, R49, UR4, !P3 ;  /* 0x0000000431007c0c */ /* 0x000fe2000df21270 */
[----:B------:R-:W-:Y:S01]  /*27b60*/  IMAD.X R5, R8, 0x1, R3, P4 ;  /* 0x0000000108057824 */ /* 0x000fe200020e0603 */
[----:B------:R-:W-:Y:S01]  /*27b70*/  ISETP.LT.AND P6, PT, R50, UR8, !P3 ;  /* 0x0000000832007c0c */ /* 0x000fe2000dfc1270 */
[----:B------:R-:W-:Y:S01]  /*27b80*/  VIADD R12, R48, 0x34 ;  /* 0x00000034300c7836 */ /* 0x000fe20000000000 */
[----:B------:R-:W-:Y:S01]  /*27b90*/  ULDC UR4, c[0x0][0x22c] ;  /* 0x00008b0000047ab9 */ /* 0x000fe20000000800 */
[C---:B0-----:R-:W-:Y:S01]  /*27ba0*/  IADD3 R6, P4, R23.reuse, R56, RZ ;  /* 0x0000003817067210 */ /* 0x041fe20007f9e0ff */
[----:B------:R0:W-:Y:S01]  /*27bb0*/  @P5 STG.E.U8 desc[UR6][R4.64], R27 ;  /* 0x0000001b04005986 */ /* 0x0001e2000c101106 */
[----:B------:R-:W-:Y:S01]  /*27bc0*/  IADD3 R16, P5, R23, R58, RZ ;  /* 0x0000003a17107210 */ /* 0x000fe20007fbe0ff */
[----:B------:R-:W-:Y:S01]  /*27bd0*/  ULDC UR8, c[0x0][0x228] ;  /* 0x00008a0000087ab9 */ /* 0x000fe20000000800 */
[C---:B------:R-:W-:Y:S01]  /*27be0*/  PRMT R25, R13.reuse, 0x7771, RZ ;  /* 0x000077710d197816 */ /* 0x040fe200000000ff */
[----:B------:R-:W-:Y:S01]  /*27bf0*/  IMAD.X R7, R8, 0x1, R57, P4 ;  /* 0x0000000108077824 */ /* 0x000fe200020e0639 */
[----:B------:R-:W-:Y:S01]  /*27c00*/  ISETP.GE.AND P4, PT, R12, UR4, PT ;  /* 0x000000040c007c0c */ /* 0x000fe2000bf86270 */
[----:B------:R-:W-:Y:S01]  /*27c10*/  ULDC UR4, c[0x0][0x248] ;  /* 0x0000920000047ab9 */ /* 0x000fe20000000800 */
[C---:B------:R-:W-:Y:S01]  /*27c20*/  IMAD.X R17, R8.reuse, 0x1, R59, P5 ;  /* 0x0000000108117824 */ /* 0x040fe200028e063b */
[----:B-1----:R-:W-:Y:S01]  /*27c30*/  PRMT R21, R13, 0x7772, RZ ;  /* 0x000077720d157816 */ /* 0x002fe200000000ff */
[----:B------:R-:W-:Y:S01]  /*27c40*/  VIADD R19, R23, UR4 ;  /* 0x0000000417137c36 */ /* 0x000fe20008000000 */
[----:B------:R-:W-:Y:S01]  /*27c50*/  ISETP.LT.AND P3, PT, R51, UR8, !P3 ;  /* 0x0000000833007c0c */ /* 0x000fe2000df61270 */
[----:B------:R-:W-:Y:S01]  /*27c60*/  ULDC UR8, c[0x0][0x228] ;  /* 0x00008a0000087ab9 */ /* 0x000fe20000000800 */
[----:B------:R1:W-:Y:S01]  /*27c70*/  @P1 STG.E.U8 desc[UR6][R6.64], R25 ;  /* 0x0000001906001986 */ /* 0x0003e2000c101106 */
[----:B0-----:R-:W-:Y:S01]  /*27c80*/  IADD3 R4, P1, R23, R60, RZ ;  /* 0x0000003c17047210 */ /* 0x001fe20007f3e0ff */
[----:B------:R-:W-:Y:S01]  /*27c90*/  ULDC UR4, c[0x0][0x228] ;  /* 0x00008a0000047ab9 */ /* 0x000fe20000000800 */
[----:B------:R-:W-:Y:S01]  /*27ca0*/  ISETP.LT.AND P5, PT, R55, UR8, !P2 ;  /* 0x0000000837007c0c */ /* 0x000fe2000d7a1270 */
[----:B------:R0:W-:Y:S01]  /*27cb0*/  @P6 STG.E.U8 desc[UR6][R16.64], R21 ;  /* 0x0000001510006986 */ /* 0x0001e2000c101106 */
[----:B------:R-:W-:Y:S01]  /*27cc0*/  SHF.R.S32.HI R18, RZ, 0x1f, R19 ;  /* 0x0000001fff127819 */ /* 0x000fe20000011413 */
[----:B------:R-:W-:Y:S01]  /*27cd0*/  IMAD.X R5, R8, 0x1, R61, P1 ;  /* 0x0000000108057824 */ /* 0x000fe200008e063d */
[----:B------:R-:W-:Y:S01]  /*27ce0*/  PRMT R27, R9, 0x7770, RZ ;  /* 0x00007770091b7816 */ /* 0x000fe200000000ff */
[----:B------:R-:W-:Y:S01]  /*27cf0*/  ULDC UR8, c[0x0][0x228] ;  /* 0x00008a0000087ab9 */ /* 0x000fe20000000800 */
[----:B-1----:R-:W-:-:S02]  /*27d00*/  IADD3 R6, P6, R19, R0, RZ ;  /* 0x0000000013067210 */ /* 0x002fc40007fde0ff */
[----:B0-----:R-:W-:-:S03]  /*27d10*/  PRMT R21, R13, 0x7773, RZ ;  /* 0x000077730d157816 */ /* 0x001fc600000000ff */
[----:B------:R-:W-:Y:S01]  /*27d20*/  IMAD.X R7, R18, 0x1, R3, P6 ;  /* 0x0000000112077824 */ /* 0x000fe200030e0603 */
[----:B------:R-:W-:Y:S01]  /*27d30*/  ISETP.LT.AND P1, PT, R49, UR4, !P2 ;  /* 0x0000000431007c0c */ /* 0x000fe2000d721270 */
[----:B------:R-:W-:Y:S01]  /*27d40*/  ULDC UR4, c[0x0][0x248] ;  /* 0x0000920000047ab9 */ /* 0x000fe20000000800 */
[----:B------:R0:W-:Y:S01]  /*27d50*/  @P3 STG.E.U8 desc[UR6][R4.64], R21 ;  /* 0x0000001504003986 */ /* 0x0001e2000c101106 */
[----:B------:R-:W-:Y:S01]  /*27d60*/  ISETP.LT.AND P3, PT, R50, UR8, !P2 ;  /* 0x0000000832007c0c */ /* 0x000fe2000d761270 */
[----:B------:R-:W-:Y:S01]  /*27d70*/  ULDC UR8, c[0x0][0x228] ;  /* 0x00008a0000087ab9 */ /* 0x000fe20000000800 */
[C---:B------:R-:W-:Y:S01]  /*27d80*/  IADD3 R12, P6, R19.reuse, R56, RZ ;  /* 0x00000038130c7210 */ /* 0x040fe20007fde0ff */
[----:B------:R1:W-:Y:S01]  /*27d90*/  @P5 STG.E.U8 desc[UR6][R6.64], R27 ;  /* 0x0000001b06005986 */ /* 0x0003e2000c101106 */
[----:B------:R-:W-:Y:S02]  /*27da0*/  IADD3 R16, P5, R19, R58, RZ ;  /* 0x0000003a13107210 */ /* 0x000fe40007fbe0ff */
[C---:B------:R-:W-:Y:S01]  /*27db0*/  PRMT R25, R9.reuse, 0x7771, RZ ;  /* 0x0000777109197816 */ /* 0x040fe200000000ff */
[C---:B------:R-:W-:Y:S01]  /*27dc0*/  IMAD.X R13, R18.reuse, 0x1, R57, P6 ;  /* 0x00000001120d7824 */ /* 0x040fe200030e0639 */
[----:B------:R-:W-:Y:S01]  /*27dd0*/  PRMT R23, R9, 0x7772, RZ ;  /* 0x0000777209177816 */ /* 0x000fe200000000ff */
[----:B------:R-:W-:Y:S01]  /*27de0*/  IMAD.X R17, R18, 0x1, R59, P5 ;  /* 0x0000000112117824 */ /* 0x000fe200028e063b */
[----:B------:R-:W-:Y:S01]  /*27df0*/  ISETP.LT.AND P2, PT, R51, UR8, !P2 ;  /* 0x0000000833007c0c */ /* 0x000fe2000d741270 */
[----:B------:R-:W-:Y:S01]  /*27e00*/  ULDC UR8, c[0x0][0x228] ;  /* 0x00008a0000087ab9 */ /* 0x000fe20000000800 */
[----:B0-----:R-:W-:Y:S01]  /*27e10*/  VIADD R21, R19, UR4 ;  /* 0x0000000413157c36 */ /* 0x001fe20008000000 */
[----:B------:R0:W-:Y:S01]  /*27e20*/  @P1 STG.E.U8 desc[UR6][R12.64], R25 ;  /* 0x000000190c001986 */ /* 0x0001e2000c101106 */
[----:B------:R-:W-:Y:S01]  /*27e30*/  ISETP.LT.AND P1, PT, R55, UR8, !P4 ;  /* 0x0000000837007c0c */ /* 0x000fe2000e721270 */
[----:B------:R-:W-:Y:S01]  /*27e40*/  VIADD R8, R48, 0x35 ;  /* 0x0000003530087836 */ /* 0x000fe20000000000 */
[----:B------:R-:W-:Y:S01]  /*27e50*/  ULDC UR4, c[0x0][0x228] ;  /* 0x00008a0000047ab9 */ /* 0x000fe20000000800 */
[----:B------:R2:W-:Y:S01]  /*27e60*/  @P3 STG.E.U8 desc[UR6][R16.64], R23 ;  /* 0x0000001710003986 */ /* 0x0005e2000c101106 */
[----:B------:R-:W-:Y:S01]  /*27e70*/  IADD3 R4, P3, R19, R60, RZ ;  /* 0x0000003c13047210 */ /* 0x000fe20007f7e0ff */
[----:B------:R-:W-:Y:S01]  /*27e80*/  ULDC UR8, c[0x0][0x228] ;  /* 0x00008a0000087ab9 */ /* 0x000fe20000000800 */
[----:B------:R-:W-:-:S02]  /*27e90*/  SHF.R.S32.HI R20, RZ, 0x1f, R21 ;  /* 0x0000001fff147819 */ /* 0x000fc40000011415 */
[----:B-1----:R-:W-:Y:S01]  /*27ea0*/  IADD3 R6, P6, R21, R0, RZ ;  /* 0x0000000015067210 */ /* 0x002fe20007fde0ff */
[----:B------:R-:W-:Y:S01]  /*27eb0*/  IMAD.X R5, R18, 0x1, R61, P3 ;  /* 0x0000000112057824 */ /* 0x000fe200018e063d */
[----:B0-----:R-:W-:-:S03]  /*27ec0*/  PRMT R25, R9, 0x7773, RZ ;  /* 0x0000777309197816 */ /* 0x001fc600000000ff */
[----:B------:R-:W-:Y:S01]  /*27ed0*/  IMAD.X R7, R20, 0x1, R3, P6 ;  /* 0x0000000114077824 */ /* 0x000fe200030e0603 */
[----:B--2---:R-:W-:Y:S01]  /*27ee0*/  PRMT R17, R14, 0x7770, RZ ;  /* 0x000077700e117816 */ /* 0x004fe200000000ff */
[----:B------:R-:W-:Y:S01]  /*27ef0*/  @P2 STG.E.U8 desc[UR6][R4.64], R25 ;  /* 0x0000001904002986 */ /* 0x000fe2000c101106 */
[----:B------:R-:W-:Y:S02]  /*27f00*/  ISETP.LT.AND P3, PT, R49, UR4, !P4 ;  /* 0x0000000431007c0c */ /* 0x000fe4000e761270 */
[----:B------:R-:W-:Y:S01]  /*27f10*/  ISETP.GE.AND P5, PT, R8, UR9, PT ;  /* 0x0000000908007c0c */ /* 0x000fe2000bfa6270 */
[----:B------:R0:W-:Y:S01]  /*27f20*/  @P1 STG.E.U8 desc[UR6][R6.64], R17 ;  /* 0x0000001106001986 */ /* 0x0001e2000c101106 */
[----:B------:R-:W-:Y:S01]  /*27f30*/  ISETP.LT.AND P2, PT, R50, UR8, !P4 ;  /* 0x0000000832007c0c */ /* 0x000fe2000e741270 */
[----:B------:R-:W-:Y:S01]  /*27f40*/  VIADD R16, R48, 0x36 ;  /* 0x0000003630107836 */ /* 0x000fe20000000000 */
[C---:B------:R-:W-:Y:S01]  /*27f50*/  IADD3 R8, P6, R21.reuse, R56, RZ ;  /* 0x0000003815087210 */ /* 0x040fe20007fde0ff */
[----:B------:R-:W-:Y:S01]  /*27f60*/  ULDC UR4, c[0x0][0x248] ;  /* 0x0000920000047ab9 */ /* 0x000fe20000000800 */
[----:B------:R-:W-:Y:S01]  /*27f70*/  IADD3 R12, P1, R21, R58, RZ ;  /* 0x0000003a150c7210 */ /* 0x000fe20007f3e0ff */
[----:B------:R-:W-:Y:S01]  /*27f80*/  ULDC UR8, c[0x0][0x228] ;  /* 0x00008a0000087ab9 */ /* 0x000fe20000000800 */
[----:B------:R-:W-:Y:S01]  /*27f90*/  PRMT R23, R14, 0x7771, RZ ;  /* 0x000077710e177816 */ /* 0x000fe200000000ff */
[----:B------:R-:W-:Y:S01]  /*27fa0*/  IMAD.X R9, R20, 0x1, R57, P6 ;  /* 0x0000000114097824 */ /* 0x000fe200030e0639 */
[----:B------:R-:W-:Y:S01]  /*27fb0*/  PRMT R19, R14, 0x7772, RZ ;  /* 0x000077720e137816 */ /* 0x000fe200000000ff */
[----:B------:R-:W-:Y:S01]  /*27fc0*/  IMAD.X R13, R20, 0x1, R59, P1 ;  /* 0x00000001140d7824 */ /* 0x000fe200008e063b */
[----:B------:R-:W-:Y:S01]  /*27fd0*/  ISETP.GE.AND P1, PT, R16, UR5, PT ;  /* 0x0000000510007c0c */ /* 0x000fe2000bf26270 */
[----:B------:R-:W-:Y:S01]  /*27fe0*/  ULDC UR5, c[0x0][0x228] ;  /* 0x00008a0000057ab9 */ /* 0x000fe20000000800 */
[----:B------:R-:W-:Y:S01]  /*27ff0*/  @P3 STG.E.U8 desc[UR6][R8.64], R23 ;  /* 0x0000001708003986 */ /* 0x000fe2000c101106 */
[----:B------:R-:W-:Y:S01]  /*28000*/  ISETP.LT.AND P4, PT, R51, UR5, !P4 ;  /* 0x0000000533007c0c */ /* 0x000fe2000e781270 */
[----:B------:R-:W-:Y:S01]  /*28010*/  ULDC UR5, c[0x0][0x228] ;  /* 0x00008a0000057ab9 */ /* 0x000fe20000000800 */
[C---:B0-----:R-:W-:Y:S01]  /*28020*/  VIADD R17, R21.reuse, UR4 ;  /* 0x0000000415117c36 */ /* 0x041fe20008000000 */
[----:B------:R0:W-:Y:S01]  /*28030*/  @P2 STG.E.U8 desc[UR6][R12.64], R19 ;  /* 0x000000130c002986 */ /* 0x0001e2000c101106 */
[----:B------:R-:W-:Y:S01]  /*28040*/  IADD3 R4, P2, R21, R60, RZ ;  /* 0x0000003c15047210 */ /* 0x000fe20007f5e0ff */
[----:B------:R-:W-:Y:S01]  /*28050*/  ULDC UR4, c[0x0][0x228] ;  /* 0x00008a0000047ab9 */ /* 0x000fe20000000800 */
[----:B------:R-:W-:Y:S01]  /*28060*/  ISETP.LT.AND P3, PT, R55, UR5, !P5 ;  /* 0x0000000537007c0c */ /* 0x000fe2000ef61270 */
[----:B------:R-:W-:Y:S01]  /*28070*/  ULDC UR5, c[0x0][0x228] ;  /* 0x00008a0000057ab9 */ /* 0x000fe20000000800 */
[----:B------:R-:W-:-:S02]  /*28080*/  SHF.R.S32.HI R16, RZ, 0x1f, R17 ;  /* 0x0000001fff107819 */ /* 0x000fc40000011411 */
[----:B------:R-:W-:Y:S01]  /*28090*/  IADD3 R6, P6, R17, R0, RZ ;  /* 0x0000000011067210 */ /* 0x000fe20007fde0ff */
[----:B------:R-:W-:Y:S01]  /*280a0*/  IMAD.X R5, R20, 0x1, R61, P2 ;  /* 0x0000000114057824 */ /* 0x000fe200010e063d */
[----:B------:R-:W-:Y:S02]  /*280b0*/  PRMT R25, R10, 0x7770, RZ ;  /* 0x000077700a197816 */ /* 0x000fe400000000ff */
[----:B0-----:R-:W-:Y:S01]  /*280c0*/  PRMT R19, R14, 0x7773, RZ ;  /* 0x000077730e137816 */ /* 0x001fe200000000ff */
[----:B------:R-:W-:Y:S01]  /*280d0*/  IMAD.X R7, R16, 0x1, R3, P6 ;  /* 0x0000000110077824 */ /* 0x000fe200030e0603 */
[----:B------:R-:W-:Y:S01]  /*280e0*/  ISETP.LT.AND P2, PT, R49, UR4, !P5 ;  /* 0x0000000431007c0c */ /* 0x000fe2000ef41270 */
[----:B------:R-:W-:Y:S02]  /*280f0*/  ULDC UR4, c[0x0][0x248] ;  /* 0x0000920000047ab9 */ /* 0x000fe40000000800 */
[----:B------:R0:W-:Y:S01]  /*28100*/  @P4 STG.E.U8 desc[UR6][R4.64], R19 ;  /* 0x0000001304004986 */ /* 0x0001e2000c101106 */
[----:B------:R-:W-:Y:S01]  /*28110*/  ISETP.LT.AND P4, PT, R50, UR5, !P5 ;  /* 0x0000000532007c0c */ /* 0x000fe2000ef81270 */
[----:B------:R-:W-:Y:S01]  /*28120*/  ULDC UR5, c[0x0][0x228] ;  /* 0x00008a0000057ab9 */ /* 0x000fe20000000800 */
[C---:B------:R-:W-:Y:S01]  /*28130*/  IADD3 R8, P6, R17.reuse, R56, RZ ;  /* 0x0000003811087210 */ /* 0x040fe20007fde0ff */
[----:B------:R1:W-:Y:S01]  /*28140*/  @P3 STG.E.U8 desc[UR6][R6.64], R25 ;  /* 0x0000001906003986 */ /* 0x0003e2000c101106 */
[----:B------:R-:W-:-:S02]  /*28150*/  IADD3 R12, P3, R17, R58, RZ ;  /* 0x0000003a110c7210 */ /* 0x000fc40007f7e0ff */
[----:B------:R-:W-:Y:S01]  /*28160*/  PRMT R23, R10, 0x7771, RZ ;  /* 0x000077710a177816 */ /* 0x000fe200000000ff */
[----:B------:R-:W-:Y:S01]  /*28170*/  IMAD.X R9, R16, 0x1, R57, P6 ;  /* 0x0000000110097824 */ /* 0x000fe200030e0639 */
[----:B------:R-:W-:Y:S01]  /*28180*/  PRMT R21, R10, 0x7772, RZ ;  /* 0x000077720a157816 */ /* 0x000fe200000000ff */
[----:B------:R-:W-:Y:S01]  /*28190*/  IMAD.X R13, R16, 0x1, R59, P3 ;  /* 0x00000001100d7824 */ /* 0x000fe200018e063b */
[----:B------:R-:W-:Y:S01]  /*281a0*/  ISETP.LT.AND P5, PT, R51, UR5, !P5 ;  /* 0x0000000533007c0c */ /* 0x000fe2000efa1270 */
[C---:B------:R-:W-:Y:S01]  /*281b0*/  VIADD R14, R48.reuse, 0x37 ;  /* 0x00000037300e7836 */ /* 0x040fe20000000000 */
[----:B------:R2:W-:Y:S01]  /*281c0*/  @P2 STG.E.U8 desc[UR6][R8.64], R23 ;  /* 0x0000001708002986 */ /* 0x0005e2000c101106 */
[----:B0-----:R-:W-:Y:S01]  /*281d0*/  VIADD R19, R17, UR4 ;  /* 0x0000000411137c36 */ /* 0x001fe20008000000 */
[----:B------:R-:W-:Y:S01]  /*281e0*/  ISETP.LT.AND P2, PT, R55, UR8, !P1 ;  /* 0x0000000837007c0c */ /* 0x000fe2000cf41270 */
[----:B-1----:R-:W-:Y:S01]  /*281f0*/  VIADD R7, R48, 0x38 ;  /* 0x0000003830077836 */ /* 0x002fe20000000000 */
[----:B------:R0:W-:Y:S01]  /*28200*/  @P4 STG.E.U8 desc[UR6][R12.64], R21 ;  /* 0x000000150c004986 */ /* 0x0001e2000c101106 */
[----:B------:R-:W-:Y:S01]  /*28210*/  IADD3 R4, P4, R17, R60, RZ ;  /* 0x0000003c11047210 */ /* 0x000fe20007f9e0ff */
[----:B------:R-:W-:Y:S01]  /*28220*/  ULDC UR4, c[0x0][0x228] ;  /* 0x00008a0000047ab9 */ /* 0x000fe20000000800 */
[----:B------:R-:W-:Y:S01]  /*28230*/  ISETP.GE.AND P3, PT, R14, UR13, PT ;  /* 0x0000000d0e007c0c */ /* 0x000fe2000bf66270 */
[----:B------:R-:W-:Y:S01]  /*28240*/  ULDC UR5, c[0x0][0x228] ;  /* 0x00008a0000057ab9 */ /* 0x000fe20000000800 */
[----:B------:R-:W-:-:S02]  /*28250*/  SHF.R.S32.HI R14, RZ, 0x1f, R19 ;  /* 0x0000001fff0e7819 */ /* 0x000fc40000011413 */
[----:B------:R-:W-:Y:S01]  /*28260*/  IADD3 R6, P6, R19, R0, RZ ;  /* 0x0000000013067210 */ /* 0x000fe20007fde0ff */
[----:B------:R-:W-:Y:S01]  /*28270*/  IMAD.X R5, R16, 0x1, R61, P4 ;  /* 0x0000000110057824 */ /* 0x000fe200020e063d */
[----:B--2---:R-:W-:Y:S01]  /*28280*/  PRMT R23, R10, 0x7773, RZ ;  /* 0x000077730a177816 */ /* 0x004fe200000000ff */
[----:B------:R-:W-:Y:S01]  /*28290*/  ULDC UR8, c[0x0][0x228] ;  /* 0x00008a0000087ab9 */ /* 0x000fe20000000800 */
[----:B------:R-:W-:Y:S01]  /*282a0*/  ISETP.GE.AND P4, PT, R7, UR11, PT ;  /* 0x0000000b07007c0c */ /* 0x000fe2000bf86270 */
[----:B------:R-:W-:Y:S01]  /*282b0*/  IMAD.X R7, R14, 0x1, R3, P6 ;  /* 0x000000010e077824 */ /* 0x000fe200030e0603 */
[----:B0-----:R-:W-:Y:S02]  /*282c0*/  PRMT R13, R15, 0x7770, RZ ;  /* 0x000077700f0d7816 */ /* 0x001fe400000000ff */
[----:B------:R-:W-:Y:S01]  /*282d0*/  ISETP.LT.AND P6, PT, R49, UR4, !P1 ;  /* 0x0000000431007c0c */ /* 0x000fe2000cfc1270 */
[----:B------:R0:W-:Y:S01]  /*282e0*/  @P5 STG.E.U8 desc[UR6][R4.64], R23 ;  /* 0x0000001704005986 */ /* 0x0001e2000c101106 */
[----:B------:R-:W-:Y:S01]  /*282f0*/  IADD3 R8, P5, R19, R56, RZ ;  /* 0x0000003813087210 */ /* 0x000fe20007fbe0ff */
[----:B------:R-:W-:-:S02]  /*28300*/  ULDC UR4, c[0x0][0x228] ;  /* 0x00008a0000047ab9 */ /* 0x000fc40000000800 */
[----:B------:R1:W-:Y:S01]  /*28310*/  @P2 STG.E.U8 desc[UR6][R6.64], R13 ;  /* 0x0000000d06002986 */ /* 0x0003e2000c101106 */
[----:B------:R-:W-:Y:S01]  /*28320*/  ISETP.LT.AND P2, PT, R50, UR4, !P1 ;  /* 0x0000000432007c0c */ /* 0x000fe2000cf41270 */
[----:B------:R-:W-:Y:S01]  /*28330*/  IMAD.X R9, R14, 0x1, R57, P5 ;  /* 0x000000010e097824 */ /* 0x000fe200028e0639 */
[----:B------:R-:W-:Y:S01]  /*28340*/  PRMT R21, R15, 0x7771, RZ ;  /* 0x000077710f157816 */ /* 0x000fe200000000ff */
[----:B------:R-:W-:Y:S01]  /*28350*/  ULDC UR4, c[0x0][0x248] ;  /* 0x0000920000047ab9 */ /* 0x000fe20000000800 */
[----:B0-----:R-:W-:-:S03]  /*28360*/  IADD3 R4, P5, R19, R58, RZ ;  /* 0x0000003a13047210 */ /* 0x001fc60007fbe0ff */
[----:B------:R0:W-:Y:S01]  /*28370*/  @P6 STG.E.U8 desc[UR6][R8.64], R21 ;  /* 0x0000001508006986 */ /* 0x0001e2000c101106 */
[C---:B------:R-:W-:Y:S02]  /*28380*/  PRMT R17, R15.reuse, 0x7773, RZ ;  /* 0x000077730f117816 */ /* 0x040fe400000000ff */
[----:B------:R-:W-:Y:S01]  /*28390*/  PRMT R15, R15, 0x7772, RZ ;  /* 0x000077720f0f7816 */ /* 0x000fe200000000ff */
[C---:B------:R-:W-:Y:S01]  /*283a0*/  IMAD.X R5, R14.reuse, 0x1, R59, P5 ;  /* 0x000000010e057824 */ /* 0x040fe200028e063b */
[C---:B-1----:R-:W-:Y:S01]  /*283b0*/  IADD3 R6, P6, R19.reuse, R60, RZ ;  /* 0x0000003c13067210 */ /* 0x042fe20007fde0ff */
[----:B------:R-:W-:Y:S01]  /*283c0*/  VIADD R19, R19, UR4 ;  /* 0x0000000413137c36 */ /* 0x000fe20008000000 */
[----:B------:R-:W-:Y:S01]  /*283d0*/  ISETP.LT.AND P1, PT, R51, UR5, !P1 ;  /* 0x0000000533007c0c */ /* 0x000fe2000cf21270 */
[----:B------:R-:W-:Y:S01]  /*283e0*/  ULDC UR5, c[0x0][0x228] ;  /* 0x00008a0000057ab9 */ /* 0x000fe20000000800 */
[----:B------:R-:W-:Y:S01]  /*283f0*/  @P2 STG.E.U8 desc[UR6][R4.64], R15 ;  /* 0x0000000f04002986 */ /* 0x000fe2000c101106 */
[----:B------:R-:W-:Y:S01]  /*28400*/  ISETP.LT.AND P5, PT, R55, UR5, !P3 ;  /* 0x0000000537007c0c */ /* 0x000fe2000dfa1270 */
[----:B------:R-:W-:Y:S01]  /*28410*/  ULDC UR4, c[0x0][0x228] ;  /* 0x00008a0000047ab9 */ /* 0x000fe20000000800 */
[----:B------:R-:W-:Y:S01]  /*28420*/  SHF.R.S32.HI R16, RZ, 0x1f, R19 ;  /* 0x0000001fff107819 */ /* 0x000fe20000011413 */
[----:B------:R-:W-:Y:S01]  /*28430*/  IMAD.X R7, R14, 0x1, R61, P6 ;  /* 0x000000010e077824 */ /* 0x000fe200030e063d */
[----:B------:R-:W-:Y:S01]  /*28440*/  IADD3 R12, P2, R19, R0, RZ ;  /* 0x00000000130c7210 */ /* 0x000fe20007f5e0ff */
[----:B0-----:R-:W-:Y:S01]  /*28450*/  VIADD R9, R48, 0x39 ;  /* 0x0000003930097836 */ /* 0x001fe20000000000 */
[----:B------:R-:W-:Y:S01]  /*28460*/  PRMT R23, R11, 0x7770, RZ ;  /* 0x000077700b177816 */ /* 0x000fe200000000ff */
[----:B------:R-:W-:-:S02]  /*28470*/  ULDC UR5, c[0x0][0x228] ;  /* 0x00008a0000057ab9 */ /* 0x000fc40000000800 */
[----:B------:R-:W-:Y:S01]  /*28480*/  IMAD.X R13, R16, 0x1, R3, P2 ;  /* 0x00000001100d7824 */ /* 0x000fe200010e0603 */
[----:B------:R-:W-:Y:S02]  /*28490*/  ISETP.LT.AND P2, PT, R49, UR4, !P3 ;  /* 0x0000000431007c0c */ /* 0x000fe4000df41270 */
[----:B------:R-:W-:Y:S01]  /*284a0*/  IADD3 R8, P6, R19, R56, RZ ;  /* 0x0000003813087210 */ /* 0x000fe20007fde0ff */
[----:B------:R0:W-:Y:S01]  /*284b0*/  @P1 STG.E.U8 desc[UR6][R6.64], R17 ;  /* 0x0000001106001986 */ /* 0x0001e2000c101106 */
[----:B------:R-:W-:Y:S01]  /*284c0*/  ULDC UR4, c[0x0][0x228] ;  /* 0x00008a0000047ab9 */ /* 0x000fe20000000800 */
[----:B------:R-:W-:Y:S02]  /*284d0*/  ISETP.GE.AND P1, PT, R9, UR23, PT ;  /* 0x0000001709007c0c */ /* 0x000fe4000bf26270 */
[----:B------:R1:W-:Y:S01]  /*284e0*/  @P5 STG.E.U8 desc[UR6][R12.64], R23 ;  /* 0x000000170c005986 */ /* 0x0003e2000c101106 */
[----:B------:R-:W-:Y:S01]  /*284f0*/  ISETP.LT.AND P5, PT, R50, UR4, !P3 ;  /* 0x0000000432007c0c */ /* 0x000fe2000dfa1270 */
[----:B------:R-:W-:Y:S01]  /*28500*/  IMAD.X R9, R16, 0x1, R57, P6 ;  /* 0x0000000110097824 */ /* 0x000fe200030e0639 */
[----:B------:R-:W-:Y:S01]  /*28510*/  PRMT R21, R11, 0x7771, RZ ;  /* 0x000077710b157816 */ /* 0x000fe200000000ff */
[----:B------:R-:W-:Y:S01]  /*28520*/  ULDC UR4, c[0x0][0x228] ;  /* 0x00008a0000047ab9 */ /* 0x000fe20000000800 */
[----:B------:R-:W2:Y:S01]  /*28530*/  LDS.128 R4, [R2] ;  /* 0x0000000002047984 */ /* 0x000ea20000000c00 */
[----:B------:R-:W-:Y:S01]  /*28540*/  ISETP.LT.AND P3, PT, R51, UR4, !P3 ;  /* 0x0000000433007c0c */ /* 0x000fe2000df61270 */
[----:B------:R-:W-:Y:S01]  /*28550*/  ULDC UR4, c[0x0][0x248] ;  /* 0x0000920000047ab9 */ /* 0x000fe20000000800 */
[C---:B------:R-:W-:Y:S01]  /*28560*/  IADD3 R14, P6, R19.reuse, R58, RZ ;  /* 0x0000003a130e7210 */ /* 0x040fe20007fde0ff */
[----:B------:R3:W-:Y:S01]  /*28570*/  @P2 STG.E.U8 desc[UR6][R8.64], R21 ;  /* 0x0000001508002986 */ /* 0x0007e2000c101106 */
[----:B------:R-:W-:-:S02]  /*28580*/  IADD3 R10, P2, R19, R60, RZ ;  /* 0x0000003c130a7210 */ /* 0x000fc40007f5e0ff */
[C---:B0-----:R-:W-:Y:S01]  /*28590*/  PRMT R17, R11.reuse, 0x7772, RZ ;  /* 0x000077720b117816 */ /* 0x041fe200000000ff */
[C---:B------:R-:W-:Y:S01]  /*285a0*/  IMAD.X R15, R16.reuse, 0x1, R59, P6 ;  /* 0x00000001100f7824 */ /* 0x040fe200030e063b */
[----:B-1----:R-:W-:Y:S01]  /*285b0*/  PRMT R13, R11, 0x7773, RZ ;  /* 0x000077730b0d7816 */ /* 0x002fe200000000ff */
[----:B------:R-:W-:Y:S02]  /*285c0*/  IMAD.X R11, R16, 0x1, R61, P2 ;  /* 0x00000001100b7824 */ /* 0x000fe400010e063d */
[----:B------:R-:W-:Y:S01]  /*285d0*/  VIADD R19, R19, UR4 ;  /* 0x0000000413137c36 */ /* 0x000fe20008000000 */
[----:B------:R-:W-:Y:S01]  /*285e0*/  @P5 STG.E.U8 desc[UR6][R14.64], R17 ;  /* 0x000000110e005986 */ /* 0x000fe2000c101106 */
[----:B------:R-:W-:Y:S01]  /*285f0*/  ISETP.LT.AND P2, PT, R55, UR5, !P4 ;  /* 0x0000000537007c0c */ /* 0x000fe2000e741270 */
[----:B------:R-:W-:Y:S01]  /*28600*/  ULDC UR4, c[0x0][0x228] ;  /* 0x00008a0000047ab9 */ /* 0x000fe20000000800 */
[----:B------:R-:W-:Y:S01]  /*28610*/  VIADD R12, R48, 0x3a ;  /* 0x0000003a300c7836 */ /* 0x000fe20000000000 */
[----:B------:R0:W-:Y:S01]  /*28620*/  @P3 STG.E.U8 desc[UR6][R10.64], R13 ;  /* 0x0000000d0a003986 */ /* 0x0001e2000c101106 */
[----:B------:R-:W-:Y:S01]  /*28630*/  SHF.R.S32.HI R16, RZ, 0x1f, R19 ;  /* 0x0000001fff107819 */ /* 0x000fe20000011413 */
[----:B------:R-:W-:Y:S01]  /*28640*/  ULDC UR5, c[0x0][0x228] ;  /* 0x00008a0000057ab9 */ /* 0x000fe20000000800 */
[----:B---3--:R-:W-:-:S05]  /*28650*/  IADD3 R8, P3, R19, R0, RZ ;  /* 0x0000000013087210 */ /* 0x008fca0007f7e0ff */
[----:B------:R-:W-:Y:S01]  /*28660*/  IMAD.X R9, R16, 0x1, R3, P3 ;  /* 0x0000000110097824 */ /* 0x000fe200018e0603 */
[----:B------:R-:W-:Y:S01]  /*28670*/  ISETP.LT.AND P3, PT, R49, UR4, !P4 ;  /* 0x0000000431007c0c */ /* 0x000fe2000e761270 */
[----:B------:R-:W-:Y:S01]  /*28680*/  ULDC UR4, c[0x0][0x228] ;  /* 0x00008a0000047ab9 */ /* 0x000fe20000000800 */
[----:B0-----:R-:W-:Y:S02]  /*28690*/  IADD3 R10, P6, R19, R56, RZ ;  /* 0x00000038130a7210 */ /* 0x001fe40007fde0ff */
[C---:B------:R-:W-:Y:S02]  /*286a0*/  PRMT R17, R52.reuse, 0x7770, RZ ;  /* 0x0000777034117816 */ /* 0x040fe400000000ff */
[----:B------:R-:W-:Y:S01]  /*286b0*/  PRMT R23, R52, 0x7771, RZ ;  /* 0x0000777134177816 */ /* 0x000fe200000000ff */
[----:B------:R-:W-:Y:S01]  /*286c0*/  IMAD.X R11, R16, 0x1, R57, P6 ;  /* 0x00000001100b7824 */ /* 0x000fe200030e0639 */
[----:B------:R-:W-:Y:S01]  /*286d0*/  ISETP.LT.AND P5, PT, R50, UR5, !P4 ;  /* 0x0000000532007c0c */ /* 0x000fe2000e7a1270 */
[----:B------:R0:W-:Y:S01]  /*286e0*/  @P2 STG.E.U8 desc[UR6][R8.64], R17 ;  /* 0x0000001108002986 */ /* 0x0001e2000c101106 */
[----:B------:R-:W-:Y:S01]  /*286f0*/  ISETP.LT.AND P4, PT, R51, UR4, !P4 ;  /* 0x0000000433007c0c */ /* 0x000fe2000e781270 */
[----:B------:R-:W-:Y:S01]  /*28700*/  ULDC UR4, c[0x0][0x248] ;  /* 0x0000920000047ab9 */ /* 0x000fe20000000800 */
[----:B------:R-:W-:Y:S01]  /*28710*/  ISETP.GE.AND P2, PT, R12, UR21, PT ;  /* 0x000000150c007c0c */ /* 0x000fe2000bf46270 */
[----:B------:R1:W-:Y:S01]  /*28720*/  @P3 STG.E.U8 desc[UR6][R10.64], R23 ;  /* 0x000000170a003986 */ /* 0x0003e2000c101106 */
[C---:B------:R-:W-:Y:S01]  /*28730*/  IADD3 R12, P6, R19.reuse, R58, RZ ;  /* 0x0000003a130c7210 */ /* 0x040fe20007fde0ff */
[----:B------:R-:W-:Y:S01]  /*28740*/  ULDC UR5, c[0x0][0x228] ;  /* 0x00008a0000057ab9 */ /* 0x000fe20000000800 */
[----:B------:R-:W-:-:S02]  /*28750*/  IADD3 R14, P3, R19, R60, RZ ;  /* 0x0000003c130e7210 */ /* 0x000fc40007f7e0ff */
[----:B------:R-:W-:Y:S01]  /*28760*/  PRMT R21, R52, 0x7772, RZ ;  /* 0x0000777234157816 */ /* 0x000fe200000000ff */
[C---:B------:R-:W-:Y:S02]  /*28770*/  IMAD.X R13, R16.reuse, 0x1, R59, P6 ;  /* 0x00000001100d7824 */ /* 0x040fe400030e063b */
[----:B------:R-:W-:Y:S01]  /*28780*/  IMAD.X R15, R16, 0x1, R61, P3 ;  /* 0x00000001100f7824 */ /* 0x000fe200018e063d */
[----:B0-----:R-:W-:Y:S01]  /*28790*/  PRMT R17, R52, 0x7773, RZ ;  /* 0x0000777334117816 */ /* 0x001fe200000000ff */
[----:B------:R-:W-:Y:S01]  /*287a0*/  VIADD R19, R19, UR4 ;  /* 0x0000000413137c36 */ /* 0x000fe20008000000 */
[----:B------:R0:W-:Y:S01]  /*287b0*/  @P5 STG.E.U8 desc[UR6][R12.64], R21 ;  /* 0x000000150c005986 */ /* 0x0001e2000c101106 */
[----:B------:R-:W-:Y:S01]  /*287c0*/  ISETP.LT.AND P3, PT, R55, UR5, !P1 ;  /* 0x0000000537007c0c */ /* 0x000fe2000cf61270 */
[----:B------:R-:W-:Y:S01]  /*287d0*/  ULDC UR4, c[0x0][0x228] ;  /* 0x00008a0000047ab9 */ /* 0x000fe20000000800 */
[----:B--2---:R-:W-:Y:S01]  /*287e0*/  PRMT R25, R4, 0x7770, RZ ;  /* 0x0000777004197816 */ /* 0x004fe200000000ff */
[----:B------:R2:W-:Y:S01]  /*287f0*/  @P4 STG.E.U8 desc[UR6][R14.64], R17 ;  /* 0x000000110e004986 */ /* 0x0005e2000c101106 */
[----:B------:R-:W-:Y:S01]  /*28800*/  SHF.R.S32.HI R2, RZ, 0x1f, R19 ;  /* 0x0000001fff027819 */ /* 0x000fe20000011413 */
[----:B-1----:R-:W-:Y:S01]  /*28810*/  VIADD R11, R48, 0x3b ;  /* 0x0000003b300b7836 */ /* 0x002fe20000000000 */
[----:B------:R-:W-:Y:S01]  /*28820*/  IADD3 R8, P4, R19, R0, RZ ;  /* 0x0000000013087210 */ /* 0x000fe20007f9e0ff */
[----:B------:R-:W-:-:S04]  /*28830*/  ULDC UR5, c[0x0][0x228] ;  /* 0x00008a0000057ab9 */ /* 0x000fc80000000800 */
[C---:B------:R-:W-:Y:S01]  /*28840*/  IMAD.X R9, R2.reuse, 0x1, R3, P4 ;  /* 0x0000000102097824 */ /* 0x040fe200020e0603 */
[----:B------:R-:W-:Y:S01]  /*28850*/  ISETP.LT.AND P4, PT, R49, UR4, !P1 ;  /* 0x0000000431007c0c */ /* 0x000fe2000cf81270 */
[----:B------:R-:W-:Y:S01]  /*28860*/  ULDC UR4, c[0x0][0x228] ;  /* 0x00008a0000047ab9 */ /* 0x000fe20000000800 */
[----:B------:R-:W-:Y:S02]  /*28870*/  IADD3 R10, P6, R19, R56, RZ ;  /* 0x00000038130a7210 */ /* 0x000fe40007fde0ff */
[----:B------:R1:W-:Y:S01]  /*28880*/  @P3 STG.E.U8 desc[UR6][R8.64], R25 ;  /* 0x0000001908003986 */ /* 0x0003e2000c101106 */
[----:B------:R-:W-:Y:S02]  /*28890*/  ISETP.GE.AND P3, PT, R11, UR19, PT ;  /* 0x000000130b007c0c */ /* 0x000fe4000bf66270 */
[----:B------:R-:W-:Y:S01]  /*288a0*/  IMAD.X R11, R2, 0x1, R57, P6 ;  /* 0x00000001020b7824 */ /* 0x000fe200030e0639 */
[----:B------:R-:W-:Y:S02]  /*288b0*/  PRMT R23, R4, 0x7771, RZ ;  /* 0x0000777104177816 */ /* 0x000fe400000000ff */
[----:B------:R-:W-:Y:S01]  /*288c0*/  ISETP.LT.AND P5, PT, R50, UR5, !P1 ;  /* 0x0000000532007c0c */ /* 0x000fe2000cfa1270 */
[----:B------:R-:W-:Y:S01]  /*288d0*/  ULDC UR5, c[0x0][0x228] ;  /* 0x00008a0000057ab9 */ /* 0x000fe20000000800 */
[----:B------:R-:W-:Y:S01]  /*288e0*/  ISETP.LT.AND P1, PT, R51, UR4, !P1 ;  /* 0x0000000433007c0c */ /* 0x000fe2000cf21270 */
[----:B------:R3:W-:Y:S01]  /*288f0*/  @P4 STG.E.U8 desc[UR6][R10.64], R23 ;  /* 0x000000170a004986 */ /* 0x0007e2000c101106 */
[C---:B0-----:R-:W-:Y:S01]  /*28900*/  IADD3 R12, P6, R19.reuse, R58, RZ ;  /* 0x0000003a130c7210 */ /* 0x041fe20007fde0ff */
[----:B------:R-:W-:Y:S01]  /*28910*/  ULDC UR4, c[0x0][0x248] ;  /* 0x0000920000047ab9 */ /* 0x000fe20000000800 */
[----:B--2---:R-:W-:-:S02]  /*28920*/  IADD3 R14, P4, R19, R60, RZ ;  /* 0x0000003c130e7210 */ /* 0x004fc40007f9e0ff */
[----:B------:R-:W-:Y:S01]  /*28930*/  PRMT R21, R4, 0x7772, RZ ;  /* 0x0000777204157816 */ /* 0x000fe200000000ff */
[----:B------:R-:W-:Y:S01]  /*28940*/  IMAD.X R13, R2, 0x1, R59, P6 ;  /* 0x00000001020d7824 */ /* 0x000fe200030e063b */
[----:B------:R-:W-:Y:S01]  /*28950*/  PRMT R17, R4, 0x7773, RZ ;  /* 0x0000777304117816 */ /* 0x000fe200000000ff */
[----:B------:R-:W-:Y:S02]  /*28960*/  IMAD.X R15, R2, 0x1, R61, P4 ;  /* 0x00000001020f7824 */ /* 0x000fe400020e063d */
[----:B------:R-:W-:Y:S01]  /*28970*/  VIADD R19, R19, UR4 ;  /* 0x0000000413137c36 */ /* 0x000fe20008000000 */
[----:B------:R-:W-:Y:S01]  /*28980*/  ULDC UR4, c[0x0][0x228] ;  /* 0x00008a0000047ab9 */ /* 0x000fe20000000800 */
[----:B------:R0:W-:Y:S01]  /*28990*/  @P5 STG.E.U8 desc[UR6][R12.64], R21 ;  /* 0x000000150c005986 */ /* 0x0001e2000c101106 */
[----:B------:R-:W-:Y:S01]  /*289a0*/  ISETP.LT.AND P4, PT, R55, UR5, !P2 ;  /* 0x0000000537007c0c */ /* 0x000fe2000d781270 */
[----:B------:R-:W-:Y:S01]  /*289b0*/  ULDC UR5, c[0x0][0x228] ;  /* 0x00008a0000057ab9 */ /* 0x000fe20000000800 */
[----:B------:R-:W-:Y:S01]  /*289c0*/  ISETP.LT.AND P5, PT, R49, UR4, !P2 ;  /* 0x0000000431007c0c */ /* 0x000fe2000d7a1270 */
[----:B------:R2:W-:Y:S01]  /*289d0*/  @P1 STG.E.U8 desc[UR6][R14.64], R17 ;  /* 0x000000110e001986 */ /* 0x0005e2000c101106 */
[----:B------:R-:W-:Y:S01]  /*289e0*/  SHF.R.S32.HI R2, RZ, 0x1f, R19 ;  /* 0x0000001fff027819 */ /* 0x000fe20000011413 */
[----:B------:R-:W-:Y:S01]  /*289f0*/  ULDC UR4, c[0x0][0x228] ;  /* 0x00008a0000047ab9 */ /* 0x000fe20000000800 */
[----:B-1----:R-:W-:-:S02]  /*28a00*/  IADD3 R8, P1, R19, R0, RZ ;  /* 0x0000000013087210 */ /* 0x002fc40007f3e0ff */
[----:B---3--:R-:W-:Y:S02]  /*28a10*/  IADD3 R10, P6, R19, R56, RZ ;  /* 0x00000038130a7210 */ /* 0x008fe40007fde0ff */
[C---:B------:R-:W-:Y:S01]  /*28a20*/  PRMT R23, R53.reuse, 0x7770, RZ ;  /* 0x0000777035177816 */ /* 0x040fe200000000ff */
[----:B------:R-:W-:Y:S01]  /*28a30*/  IMAD.X R9, R2, 0x1, R3, P1 ;  /* 0x0000000102097824 */ /* 0x000fe200008e0603 */
[----:B------:R-:W-:Y:S01]  /*28a40*/  ISETP.LT.AND P1, PT, R50, UR5, !P2 ;  /* 0x0000000532007c0c */ /* 0x000fe2000d721270 */
[----:B------:R-:W-:Y:S01]  /*28a50*/  IMAD.X R11, R2, 0x1, R57, P6 ;  /* 0x00000001020b7824 */ /* 0x000fe200030e0639 */
[----:B0-----:R-:W-:Y:S01]  /*28a60*/  PRMT R21, R53, 0x7771, RZ ;  /* 0x0000777135157816 */ /* 0x001fe200000000ff */
[----:B------:R-:W-:Y:S01]  /*28a70*/  ULDC UR5, c[0x0][0x228] ;  /* 0x00008a0000057ab9 */ /* 0x000fe20000000800 */
[----:B------:R-:W-:Y:S01]  /*28a80*/  IADD3 R12, P6, R19, R58, RZ ;  /* 0x0000003a130c7210 */ /* 0x000fe20007fde0ff */
[----:B------:R0:W-:Y:S01]  /*28a90*/  @P4 STG.E.U8 desc[UR6][R8.64], R23 ;  /* 0x0000001708004986 */ /* 0x0001e2000c101106 */
[----:B------:R-:W-:Y:S01]  /*28aa0*/  ISETP.LT.AND P2, PT, R51, UR4, !P2 ;  /* 0x0000000433007c0c */ /* 0x000fe2000d741270 */
[----:B------:R-:W-:-:S02]  /*28ab0*/  ULDC UR4, c[0x0][0x248] ;  /* 0x0000920000047ab9 */ /* 0x000fc40000000800 */
[----:B------:R1:W-:Y:S01]  /*28ac0*/  @P5 STG.E.U8 desc[UR6][R10.64], R21 ;  /* 0x000000150a005986 */ /* 0x0003e2000c101106 */
[----:B--2---:R-:W-:Y:S01]  /*28ad0*/  IADD3 R14, P5, R19, R60, RZ ;  /* 0x0000003c130e7210 */ /* 0x004fe20007fbe0ff */
[C---:B------:R-:W-:Y:S01]  /*28ae0*/  IMAD.X R13, R2.reuse, 0x1, R59, P6 ;  /* 0x00000001020d7824 */ /* 0x040fe200030e063b */
[----:B------:R-:W-:Y:S01]  /*28af0*/  PRMT R17, R53, 0x7772, RZ ;  /* 0x0000777235117816 */ /* 0x000fe200000000ff */
[----:B------:R-:W-:Y:S01]  /*28b00*/  VIADD R19, R19, UR4 ;  /* 0x0000000413137c36 */ /* 0x000fe20008000000 */
[----:B------:R-:W-:Y:S01]  /*28b10*/  PRMT R53, R53, 0x7773, RZ ;  /* 0x0000777335357816 */ /* 0x000fe200000000ff */
[----:B------:R-:W-:Y:S01]  /*28b20*/  IMAD.X R15, R2, 0x1, R61, P5 ;  /* 0x00000001020f7824 */ /* 0x000fe200028e063d */
        /* <DEDUP_REMOVED lines=8> */
[----:B0-----:R-:W-:-:S02]  /*28bb0*/  IADD3 R8, P2, R19, R0, RZ ;  /* 0x0000000013087210 */ /* 0x001fc40007f5e0ff */
[----:B-1----:R-:W-:Y:S02]  /*28bc0*/  IADD3 R10, P6, R19, R56, RZ ;  /* 0x00000038130a7210 */ /* 0x002fe40007fde0ff */
[C---:B------:R-:W-:Y:S01]  /*28bd0*/  PRMT R23, R5.reuse, 0x7771, RZ ;  /* 0x0000777105177816 */ /* 0x040fe200000000ff */
[C---:B------:R-:W-:Y:S01]  /*28be0*/  IMAD.X R9, R2.reuse, 0x1, R3, P2 ;  /* 0x0000000102097824 */ /* 0x040fe200010e0603 */
[----:B--2---:R-:W-:Y:S01]  /*28bf0*/  PRMT R17, R5, 0x7770, RZ ;  /* 0x0000777005117816 */ /* 0x004fe200000000ff */
[----:B------:R-:W-:Y:S01]  /*28c00*/  IMAD.X R11, R2, 0x1, R57, P6 ;  /* 0x00000001020b7824 */ /* 0x000fe200030e0639 */
[----:B------:R-:W-:Y:S01]  /*28c10*/  ISETP.LT.AND P2, PT, R50, UR5, !P3 ;  /* 0x0000000532007c0c */ /* 0x000fe2000df41270 */
[----:B------:R-:W-:Y:S01]  /*28c20*/  VIADD R4, R48, 0x3c ;  /* 0x0000003c30047836 */ /* 0x000fe20000000000 */
[----:B------:R-:W-:Y:S01]  /*28c30*/  IADD3 R12, P6, R19, R58, RZ ;  /* 0x0000003a130c7210 */ /* 0x000fe20007fde0ff */
[----:B------:R0:W-:Y:S01]  /*28c40*/  @P1 STG.E.U8 desc[UR6][R8.64], R17 ;  /* 0x0000001108001986 */ /* 0x0001e2000c101106 */
[----:B------:R-:W-:Y:S01]  /*28c50*/  ISETP.LT.AND P3, PT, R51, UR4, !P3 ;  /* 0x0000000433007c0c */ /* 0x000fe2000df61270 */
[----:B------:R-:W-:Y:S01]  /*28c60*/  ULDC UR4, c[0x0][0x248] ;  /* 0x0000920000047ab9 */ /* 0x000fe20000000800 */
[----:B------:R-:W-:Y:S01]  /*28c70*/  PRMT R21, R5, 0x7772, RZ ;  /* 0x0000777205157816 */ /* 0x000fe200000000ff */
[----:B------:R1:W-:Y:S01]  /*28c80*/  @P5 STG.E.U8 desc[UR6][R10.64], R23 ;  /* 0x000000170a005986 */ /* 0x0003e2000c101106 */
[----:B---3--:R-:W-:Y:S01]  /*28c90*/  IADD3 R14, P5, R19, R60, RZ ;  /* 0x0000003c130e7210 */ /* 0x008fe20007fbe0ff */
[----:B------:R-:W-:Y:S01]  /*28ca0*/  IMAD.X R13, R2, 0x1, R59, P6 ;  /* 0x00000001020d7824 */ /* 0x000fe200030e063b */
[----:B------:R-:W-:Y:S01]  /*28cb0*/  ISETP.GE.AND P4, PT, R4, UR17, PT ;  /* 0x0000001104007c0c */ /* 0x000fe2000bf86270 */
[----:B------:R-:W-:Y:S01]  /*28cc0*/  VIADD R4, R48, 0x3d ;  /* 0x0000003d30047836 */ /* 0x000fe20000000000 */
[----:B------:R-:W-:Y:S01]  /*28cd0*/  ULDC UR5, c[0x0][0x228] ;  /* 0x00008a0000057ab9 */ /* 0x000fe20000000800 */
[----:B------:R-:W-:Y:S01]  /*28ce0*/  IMAD.X R15, R2, 0x1, R61, P5 ;  /* 0x00000001020f7824 */ /* 0x000fe200028e063d */
[----:B0-----:R-:W-:Y:S01]  /*28cf0*/  PRMT R17, R5, 0x7773, RZ ;  /* 0x0000777305117816 */ /* 0x001fe200000000ff */
[----:B------:R-:W-:Y:S01]  /*28d00*/  VIADD R19, R19, UR4 ;  /* 0x0000000413137c36 */ /* 0x000fe20008000000 */
[----:B------:R0:W-:Y:S01]  /*28d10*/  @P2 STG.E.U8 desc[UR6][R12.64], R21 ;  /* 0x000000150c002986 */ /* 0x0001e2000c101106 */
[----:B------:R-:W-:Y:S01]  /*28d20*/  ISETP.LT.AND P2, PT, R55, UR5, !P4 ;  /* 0x0000000537007c0c */ /* 0x000fe2000e741270 */
[----:B------:R-:W-:Y:S01]  /*28d30*/  ULDC UR4, c[0x0][0x228] ;  /* 0x00008a0000047ab9 */ /* 0x000fe20000000800 */
[----:B------:R-:W-:Y:S01]  /*28d40*/  ISETP.GE.AND P1, PT, R4, UR15, PT ;  /* 0x0000000f04007c0c */ /* 0x000fe2000bf26270 */
[----:B------:R2:W-:Y:S01]  /*28d50*/  @P3 STG.E.U8 desc[UR6][R14.64], R17 ;  /* 0x000000110e003986 */ /* 0x0005e2000c101106 */
[----:B------:R-:W-:Y:S01]  /*28d60*/  SHF.R.S32.HI R2, RZ, 0x1f, R19 ;  /* 0x0000001fff027819 */ /* 0x000fe20000011413 */
[----:B------:R-:W-:Y:S01]  /*28d70*/  ULDC UR5, c[0x0][0x228] ;  /* 0x00008a0000057ab9 */ /* 0x000fe20000000800 */
[----:B------:R-:W-:-:S02]  /*28d80*/  IADD3 R4, P3, R19, R0, RZ ;  /* 0x0000000013047210 */ /* 0x000fc40007f7e0ff */
[----:B------:R-:W-:Y:S01]  /*28d90*/  ISETP.LT.AND P5, PT, R49, UR4, !P4 ;  /* 0x0000000431007c0c */ /* 0x000fe2000e7a1270 */
[----:B-1----:R-:W-:Y:S01]  /*28da0*/  VIADD R11, R48, 0x3e ;  /* 0x0000003e300b7836 */ /* 0x002fe20000000000 */
[C---:B------:R-:W-:Y:S01]  /*28db0*/  IADD3 R8, P6, R19.reuse, R56, RZ ;  /* 0x0000003813087210 */ /* 0x040fe20007fde0ff */
[----:B------:R-:W-:Y:S01]  /*28dc0*/  IMAD.X R5, R2, 0x1, R3, P3 ;  /* 0x0000000102057824 */ /* 0x000fe200018e0603 */
[----:B0-----:R-:W-:Y:S01]  /*28dd0*/  PRMT R21, R54, 0x7770, RZ ;  /* 0x0000777036157816 */ /* 0x001fe200000000ff */
[----:B------:R-:W-:Y:S01]  /*28de0*/  ULDC UR4, c[0x0][0x228] ;  /* 0x00008a0000047ab9 */ /* 0x000fe20000000800 */
[----:B------:R-:W-:Y:S01]  /*28df0*/  ISETP.LT.AND P3, PT, R50, UR5, !P4 ;  /* 0x0000000532007c0c */ /* 0x000fe2000e761270 */
[----:B------:R-:W-:Y:S02]  /*28e00*/  IMAD.X R9, R2, 0x1, R57, P6 ;  /* 0x0000000102097824 */ /* 0x000fe400030e0639 */
[----:B------:R0:W-:Y:S01]  /*28e10*/  @P2 STG.E.U8 desc[UR6][R4.64], R21 ;  /* 0x0000001504002986 */ /* 0x0001e2000c101106 */
[----:B------:R-:W-:Y:S01]  /*28e20*/  IADD3 R10, P2, R19, R58, RZ ;  /* 0x0000003a130a7210 */ /* 0x000fe20007f5e0ff */
[----:B------:R-:W-:Y:S01]  /*28e30*/  ULDC UR5, c[0x0][0x228] ;  /* 0x00008a0000057ab9 */ /* 0x000fe20000000800 */
[----:B------:R-:W-:-:S02]  /*28e40*/  ISETP.GE.AND P6, PT, R11, UR25, PT ;  /* 0x000000190b007c0c */ /* 0x000fc4000bfc6270 */
[----:B--2---:R-:W-:Y:S01]  /*28e50*/  PRMT R17, R54, 0x7771, RZ ;  /* 0x0000777136117816 */ /* 0x004fe200000000ff */
[----:B------:R-:W-:Y:S01]  /*28e60*/  IMAD.X R11, R2, 0x1, R59, P2 ;  /* 0x00000001020b7824 */ /* 0x000fe200010e063b */
[----:B------:R-:W-:Y:S02]  /*28e70*/  PRMT R13, R54, 0x7772, RZ ;  /* 0x00007772360d7816 */ /* 0x000fe400000000ff */
[----:B------:R-:W-:Y:S01]  /*28e80*/  ISETP.LT.AND P4, PT, R51, UR4, !P4 ;  /* 0x0000000433007c0c */ /* 0x000fe2000e781270 */
[----:B------:R1:W-:Y:S01]  /*28e90*/  @P5 STG.E.U8 desc[UR6][R8.64], R17 ;  /* 0x0000001108005986 */ /* 0x0003e2000c101106 */
[----:B------:R-:W-:-:S03]  /*28ea0*/  ULDC UR4, c[0x0][0x248] ;  /* 0x0000920000047ab9 */ /* 0x000fc60000000800 */
[----:B------:R2:W-:Y:S01]  /*28eb0*/  @P3 STG.E.U8 desc[UR6][R10.64], R13 ;  /* 0x0000000d0a003986 */ /* 0x0005e2000c101106 */
[C---:B0-----:R-:W-:Y:S01]  /*28ec0*/  IADD3 R4, P3, R19.reuse, R60, RZ ;  /* 0x0000003c13047210 */ /* 0x041fe20007f7e0ff */
[----:B------:R-:W-:Y:S01]  /*28ed0*/  VIADD R19, R19, UR4 ;  /* 0x0000000413137c36 */ /* 0x000fe20008000000 */
[----:B------:R-:W-:Y:S01]  /*28ee0*/  ISETP.LT.AND P2, PT, R55, UR5, !P1 ;  /* 0x0000000537007c0c */ /* 0x000fe2000cf41270 */
[----:B------:R-:W-:Y:S01]  /*28ef0*/  ULDC UR5, c[0x0][0x228] ;  /* 0x00008a0000057ab9 */ /* 0x000fe20000000800 */
[----:B------:R-:W-:Y:S01]  /*28f00*/  PRMT R15, R54, 0x7773, RZ ;  /* 0x00007773360f7816 */ /* 0x000fe200000000ff */
[----:B------:R-:W-:Y:S01]  /*28f10*/  IMAD.X R5, R2, 0x1, R61, P3 ;  /* 0x0000000102057824 */ /* 0x000fe200018e063d */
[----:B------:R-:W-:Y:S01]  /*28f20*/  SHF.R.S32.HI R2, RZ, 0x1f, R19 ;  /* 0x0000001fff027819 */ /* 0x000fe20000011413 */
[----:B------:R-:W-:Y:S01]  /*28f30*/  ULDC UR4, c[0x0][0x228] ;  /* 0x00008a0000047ab9 */ /* 0x000fe20000000800 */
[----:B-1----:R-:W-:Y:S02]  /*28f40*/  IADD3 R8, P3, R19, R0, RZ ;  /* 0x0000000013087210 */ /* 0x002fe40007f7e0ff */
[----:B------:R-:W-:-:S03]  /*28f50*/  PRMT R23, R6, 0x7770, RZ ;  /* 0x0000777006177816 */ /* 0x000fc600000000ff */
[----:B------:R-:W-:Y:S01]  /*28f60*/  IMAD.X R9, R2, 0x1, R3, P3 ;  /* 0x0000000102097824 */ /* 0x000fe200018e0603 */
[----:B------:R0:W-:Y:S01]  /*28f70*/  @P4 STG.E.U8 desc[UR6][R4.64], R15 ;  /* 0x0000000f04004986 */ /* 0x0001e2000c101106 */
[----:B--2---:R-:W-:-:S03]  /*28f80*/  IADD3 R10, P4, R19, R56, RZ ;  /* 0x00000038130a7210 */ /* 0x004fc60007f9e0ff */
[----:B------:R1:W-:Y:S01]  /*28f90*/  @P2 STG.E.U8 desc[UR6][R8.64], R23 ;  /* 0x0000001708002986 */ /* 0x0003e2000c101106 */
[----:B------:R-:W-:Y:S02]  /*28fa0*/  IADD3 R12, P2, R19, R58, RZ ;  /* 0x0000003a130c7210 */ /* 0x000fe40007f5e0ff */
[----:B------:R-:W-:Y:S01]  /*28fb0*/  ISETP.LT.AND P5, PT, R49, UR8, !P1 ;  /* 0x0000000831007c0c */ /* 0x000fe2000cfa1270 */
[----:B------:R-:W-:Y:S01]  /*28fc0*/  ULDC UR8, c[0x0][0x228] ;  /* 0x00008a0000087ab9 */ /* 0x000fe20000000800 */
[C---:B------:R-:W-:Y:S01]  /*28fd0*/  IMAD.X R11, R2.reuse, 0x1, R57, P4 ;  /* 0x00000001020b7824 */ /* 0x040fe200020e0639 */
[C---:B------:R-:W-:Y:S01]  /*28fe0*/  ISETP.LT.AND P4, PT, R55.reuse, UR5, !P6 ;  /* 0x0000000537007c0c */ /* 0x040fe2000f781270 */
[----:B------:R-:W-:Y:S01]  /*28ff0*/  IMAD.X R13, R2, 0x1, R59, P2 ;  /* 0x00000001020d7824 */ /* 0x000fe200010e063b */
[----:B------:R-:W-:Y:S01]  /*29000*/  ISETP.LT.AND P2, PT, R55, UR8, !P0 ;  /* 0x0000000837007c0c */ /* 0x000fe2000c741270 */
[----:B------:R-:W-:Y:S01]  /*29010*/  ULDC UR5, c[0x0][0x228] ;  /* 0x00008a0000057ab9 */ /* 0x000fe20000000800 */
[----:B------:R-:W2:Y:S01]  /*29020*/  LDL.LU R55, [R1+0xc4c] ;  /* 0x000c4c0001377983 */ /* 0x000ea20000300800 */
[----:B------:R-:W-:Y:S01]  /*29030*/  ISETP.LT.AND P3, PT, R50, UR4, !P1 ;  /* 0x0000000432007c0c */ /* 0x000fe2000cf61270 */
[----:B------:R-:W-:Y:S01]  /*29040*/  ULDC UR4, c[0x0][0x228] ;  /* 0x00008a0000047ab9 */ /* 0x000fe20000000800 */
[----:B------:R-:W-:-:S02]  /*29050*/  PRMT R21, R6, 0x7771, RZ ;  /* 0x0000777106157816 */ /* 0x000fc400000000ff */
[----:B------:R-:W-:Y:S02]  /*29060*/  PRMT R17, R6, 0x7772, RZ ;  /* 0x0000777206117816 */ /* 0x000fe400000000ff */
[----:B------:R-:W-:Y:S01]  /*29070*/  ISETP.LT.AND P1, PT, R51, UR4, !P1 ;  /* 0x0000000433007c0c */ /* 0x000fe2000cf21270 */
[----:B------:R3:W-:Y:S01]  /*29080*/  @P5 STG.E.U8 desc[UR6][R10.64], R21 ;  /* 0x000000150a005986 */ /* 0x0007e2000c101106 */
[----:B------:R-:W-:-:S05]  /*29090*/  ULDC UR4, c[0x0][0x248] ;  /* 0x0000920000047ab9 */ /* 0x000fca0000000800 */
[----:B------:R-:W-:Y:S01]  /*290a0*/  @P3 STG.E.U8 desc[UR6][R12.64], R17 ;  /* 0x000000110c003986 */ /* 0x000fe2000c101106 */
[C---:B0-----:R-:W-:Y:S01]  /*290b0*/  IADD3 R4, P3, R19.reuse, R60, RZ ;  /* 0x0000003c13047210 */ /* 0x041fe20007f7e0ff */
[----:B------:R-:W-:Y:S01]  /*290c0*/  VIADD R19, R19, UR4 ;  /* 0x0000000413137c36 */ /* 0x000fe20008000000 */
[----:B------:R-:W-:Y:S01]  /*290d0*/  PRMT R15, R6, 0x7773, RZ ;  /* 0x00007773060f7816 */ /* 0x000fe200000000ff */
[----:B------:R-:W-:Y:S02]  /*290e0*/  ULDC UR4, c[0x0][0x228] ;  /* 0x00008a0000047ab9 */ /* 0x000fe40000000800 */
[----:B------:R-:W-:Y:S01]  /*290f0*/  IMAD.X R5, R2, 0x1, R61, P3 ;  /* 0x0000000102057824 */ /* 0x000fe200018e063d */
[----:B------:R-:W-:Y:S01]  /*29100*/  ISETP.LT.AND P5, PT, R49, UR5, !P6 ;  /* 0x0000000531007c0c */ /* 0x000fe2000f7a1270 */
[----:B------:R-:W-:Y:S01]  /*29110*/  ULDC UR5, c[0x0][0x228] ;  /* 0x00008a0000057ab9 */ /* 0x000fe20000000800 */
[----:B------:R-:W-:Y:S02]  /*29120*/  SHF.R.S32.HI R6, RZ, 0x1f, R19 ;  /* 0x0000001fff067819 */ /* 0x000fe40000011413 */
[C---:B-1----:R-:W-:Y:S01]  /*29130*/  IADD3 R8, P3, R19.reuse, R0, RZ ;  /* 0x0000000013087210 */ /* 0x042fe20007f7e0ff */
[----:B------:R0:W-:Y:S01]  /*29140*/  @P1 STG.E.U8 desc[UR6][R4.64], R15 ;  /* 0x0000000f04001986 */ /* 0x0001e2000c101106 */
[----:B---3--:R-:W-:-:S03]  /*29150*/  IADD3 R10, P1, R19, R56, RZ ;  /* 0x00000038130a7210 */ /* 0x008fc60007f3e0ff */
[C---:B------:R-:W-:Y:S01]  /*29160*/  IMAD.X R9, R6.reuse, 0x1, R3, P3 ;  /* 0x0000000106097824 */ /* 0x040fe200018e0603 */
[----:B------:R-:W-:Y:S01]  /*29170*/  ISETP.LT.AND P3, PT, R49, UR4, !P0 ;  /* 0x0000000431007c0c */ /* 0x000fe2000c761270 */
[----:B------:R-:W-:Y:S01]  /*29180*/  IMAD.X R11, R6, 0x1, R57, P1 ;  /* 0x00000001060b7824 */ /* 0x000fe200008e0639 */
[----:B------:R-:W-:Y:S02]  /*29190*/  ULDC UR4, c[0x0][0x248] ;  /* 0x0000920000047ab9 */ /* 0x000fe40000000800 */
[C---:B0-----:R-:W-:Y:S01]  /*291a0*/  VIADD R15, R19.reuse, UR4 ;  /* 0x00000004130f7c36 */ /* 0x041fe20008000000 */
[----:B------:R-:W-:Y:S01]  /*291b0*/  ULDC UR4, c[0x0][0x228] ;  /* 0x00008a0000047ab9 */ /* 0x000fe20000000800 */
[----:B------:R-:W-:-:S05]  /*291c0*/  IADD3 R12, P1, R19, R60, RZ ;  /* 0x0000003c130c7210 */ /* 0x000fca0007f3e0ff */
[----:B------:R-:W-:Y:S01]  /*291d0*/  IMAD.X R13, R6, 0x1, R61, P1 ;  /* 0x00000001060d7824 */ /* 0x000fe200008e063d */
[----:B------:R-:W-:Y:S01]  /*291e0*/  ISETP.LT.AND P1, PT, R50, UR5, !P0 ;  /* 0x0000000532007c0c */ /* 0x000fe2000c721270 */
[----:B------:R-:W-:Y:S02]  /*291f0*/  ULDC UR5, c[0x0][0x228] ;  /* 0x00008a0000057ab9 */ /* 0x000fe40000000800 */
[----:B------:R-:W-:Y:S02]  /*29200*/  ISETP.LT.AND P0, PT, R51, UR5, !P0 ;  /* 0x0000000533007c0c */ /* 0x000fe4000c701270 */
[C---:B--2---:R-:W-:Y:S02]  /*29210*/  PRMT R21, R55.reuse, 0x7770, RZ ;  /* 0x0000777037157816 */ /* 0x044fe400000000ff */
[----:B------:R-:W-:-:S03]  /*29220*/  PRMT R17, R55, 0x7771, RZ ;  /* 0x0000777137117816 */ /* 0x000fc600000000ff */
[----:B------:R0:W-:Y:S01]  /*29230*/  @P4 STG.E.U8 desc[UR6][R8.64], R21 ;  /* 0x0000001508004986 */ /* 0x0001e2000c101106 */
[----:B------:R-:W-:-:S03]  /*29240*/  IADD3 R2, P4, R15, R0, RZ ;  /* 0x000000000f027210 */ /* 0x000fc60007f9e0ff */
[----:B------:R1:W-:Y:S01]  /*29250*/  @P5 STG.E.U8 desc[UR6][R10.64], R17 ;  /* 0x000000110a005986 */ /* 0x0003e2000c101106 */
[----:B------:R-:W-:Y:S02]  /*29260*/  IADD3 R4, P5, R19, R58, RZ ;  /* 0x0000003a13047210 */ /* 0x000fe40007fbe0ff */
[----:B------:R-:W-:-:S03]  /*29270*/  SHF.R.S32.HI R0, RZ, 0x1f, R15 ;  /* 0x0000001fff007819 */ /* 0x000fc6000001140f */
[----:B------:R-:W-:Y:S01]  /*29280*/  IMAD.X R5, R6, 0x1, R59, P5 ;  /* 0x0000000106057824 */ /* 0x000fe200028e063b */
[----:B------:R-:W-:Y:S01]  /*29290*/  IADD3 R56, P5, R15, R56, RZ ;  /* 0x000000380f387210 */ /* 0x000fe20007fbe0ff */
[----:B------:R-:W-:Y:S01]  /*292a0*/  IMAD.X R3, R0, 0x1, R3, P4 ;  /* 0x0000000100037824 */ /* 0x000fe200020e0603 */
[----:B------:R-:W-:Y:S01]  /*292b0*/  ISETP.LT.AND P4, PT, R50, UR4, !P6 ;  /* 0x0000000432007c0c */ /* 0x000fe2000f781270 */
[----:B------:R-:W-:Y:S02]  /*292c0*/  ULDC UR4, c[0x0][0x228] ;  /* 0x00008a0000047ab9 */ /* 0x000fe40000000800 */
[----:B------:R-:W-:Y:S01]  /*292d0*/  IMAD.X R57, R0, 0x1, R57, P5 ;  /* 0x0000000100397824 */ /* 0x000fe200028e0639 */
[----:B------:R-:W-:Y:S02]  /*292e0*/  ISETP.LT.AND P6, PT, R51, UR4, !P6 ;  /* 0x0000000433007c0c */ /* 0x000fe4000f7c1270 */
[----:B------:R-:W-:Y:S02]  /*292f0*/  IADD3 R58, P5, R15, R58, RZ ;  /* 0x0000003a0f3a7210 */ /* 0x000fe40007fbe0ff */
[----:B0-----:R-:W-:-:S02]  /*29300*/  PRMT R9, R55, 0x7773, RZ ;  /* 0x0000777337097816 */ /* 0x001fc400000000ff */
[----:B------:R-:W-:Y:S01]  /*29310*/  PRMT R55, R55, 0x7772, RZ ;  /* 0x0000777237377816 */ /* 0x000fe200000000ff */
[C---:B------:R-:W-:Y:S01]  /*29320*/  IMAD.X R59, R0.reuse, 0x1, R59, P5 ;  /* 0x00000001003b7824 */ /* 0x040fe200028e063b */
[----:B------:R-:W-:Y:S02]  /*29330*/  IADD3 R60, P5, R15, R60, RZ ;  /* 0x0000003c0f3c7210 */ /* 0x000fe40007fbe0ff */
[C---:B-1----:R-:W-:Y:S02]  /*29340*/  PRMT R11, R7.reuse, 0x7773, RZ ;  /* 0x00007773070b7816 */ /* 0x042fe400000000ff */
[C---:B------:R-:W-:Y:S02]  /*29350*/  PRMT R15, R7.reuse, 0x7772, RZ ;  /* 0x00007772070f7816 */ /* 0x040fe400000000ff */
[C---:B------:R-:W-:Y:S02]  /*29360*/  PRMT R17, R7.reuse, 0x7771, RZ ;  /* 0x0000777107117816 */ /* 0x040fe400000000ff */
[----:B------:R-:W-:Y:S01]  /*29370*/  PRMT R7, R7, 0x7770, RZ ;  /* 0x0000777007077816 */ /* 0x000fe200000000ff */
[----:B------:R0:W-:Y:S04]  /*29380*/  @P4 STG.E.U8 desc[UR6][R4.64], R55 ;  /* 0x0000003704004986 */ /* 0x0001e8000c101106 */
[----:B------:R0:W-:Y:S04]  /*29390*/  @P6 STG.E.U8 desc[UR6][R12.64], R9 ;  /* 0x000000090c006986 */ /* 0x0001e8000c101106 */
[----:B------:R0:W-:Y:S04]  /*293a0*/  @P2 STG.E.U8 desc[UR6][R2.64], R7 ;  /* 0x0000000702002986 */ /* 0x0001e8000c101106 */
[----:B------:R0:W-:Y:S01]  /*293b0*/  @P3 STG.E.U8 desc[UR6][R56.64], R17 ;  /* 0x0000001138003986 */ /* 0x0001e2000c101106 */
[----:B------:R-:W-:-:S03]  /*293c0*/  IMAD.X R61, R0, 0x1, R61, P5 ;  /* 0x00000001003d7824 */ /* 0x000fc600028e063d */
[----:B------:R0:W-:Y:S01]  /*293d0*/  @P1 STG.E.U8 desc[UR6][R58.64], R15 ;  /* 0x0000000f3a001986 */ /* 0x0001e2000c101106 */
[----:B------:R-:W-:Y:S05]  /*293e0*/  @!P0 EXIT ;  /* 0x000000000000894d */ /* 0x000fea0003800000 */
[----:B------:R-:W-:Y:S01]  /*293f0*/  STG.E.U8 desc[UR6][R60.64], R11 ;  /* 0x0000000b3c007986 */ /* 0x000fe2000c101106 */
[----:B------:R-:W-:Y:S05]  /*29400*/  EXIT ;  /* 0x000000000000794d */ /* 0x000fea0003800000 */
.L_x_2:
[----:B------:R-:W-:-:S00]  /*29410*/  BRA `(.L_x_2) ;  /* 0xfffffffc00fc7947 */ /* 0x000fc0000383ffff */
[----:B------:R-:W-:-:S00]  /*29420*/  NOP ;  /* 0x0000000000007918 */ /* 0x000fc00000000000 */
        /* <DEDUP_REMOVED lines=13> */
.L_x_3:


//--------------------- .nv.shared.matmul_kernel  --------------------------
	.section	.nv.shared.matmul_kernel,"aw",@nobits
	.sectionflags	@""
	.align	16
	.zero		1024


//--------------------- .nv.shared.reserved.0     --------------------------
	.section	.nv.shared.reserved.0,"aw",@nobits
	.weak		__nv_reservedSMEM_offset_0_alias
	.size		__nv_reservedSMEM_offset_0_alias, 0, 0
	.other		__nv_reservedSMEM_offset_0_alias,@"STO_CUDA_RESERVED_SHARED STV_DEFAULT"
__nv_reservedSMEM_offset_0_alias:
	.zero		0


//--------------------- .nv.constant0.matmul_kernel --------------------------
	.section	.nv.constant0.matmul_kernel,"a",@progbits
	.sectionflags	@""
	.align	4
.nv.constant0.matmul_kernel:
	.zero		608


//--------------------- SYMBOLS --------------------------

	.type		.nv.reservedSmem.offset0,@object
	.size		.nv.reservedSmem.offset0,0x4
